def matmul_kernel(
    a_ptr,
    b_ptr,
    c_ptr,
    M,
    N,
    K,
    stride_am,
    stride_ak,
    stride_bk,
    stride_bn,
    stride_cm,
    stride_cn,
    BLOCK_M: tl.constexpr,
    BLOCK_N: tl.constexpr,
    BLOCK_K: tl.constexpr,
    GROUP_M: tl.constexpr,
):
    pid = tl.program_id(axis=0)
    num_pid_m = tl.cdiv(M, BLOCK_M)
    num_pid_n = tl.cdiv(N, BLOCK_N)
    num_pid_in_group = GROUP_M * num_pid_n
    group_id = pid // num_pid_in_group
    first_pid_m = group_id * GROUP_M
    group_size_m = min(num_pid_m - first_pid_m, GROUP_M)
    pid_m = first_pid_m + ((pid % num_pid_in_group) % group_size_m)
    pid_n = (pid % num_pid_in_group) // group_size_m

    offs_am = (pid_m * BLOCK_M + tl.arange(0, BLOCK_M)) % M
    offs_bn = (pid_n * BLOCK_N + tl.arange(0, BLOCK_N)) % N
    offs_k = tl.arange(0, BLOCK_K)
    a_ptrs = a_ptr + offs_am[:, None] * stride_am + offs_k[None, :] * stride_ak
    b_ptrs = b_ptr + offs_k[:, None] * stride_bk + offs_bn[None, :] * stride_bn

    acc = tl.zeros((BLOCK_M, BLOCK_N), dtype=tl.float32)
    for kk in range(0, tl.cdiv(K, BLOCK_K)):
        a = tl.load(a_ptrs, mask=offs_k[None, :] < K - kk * BLOCK_K, other=0.0)
        b = tl.load(b_ptrs, mask=offs_k[:, None] < K - kk * BLOCK_K, other=0.0)
        acc = tl.dot(a, b, acc)
        a_ptrs += BLOCK_K * stride_ak
        b_ptrs += BLOCK_K * stride_bk

    c = acc.to(c_ptr.dtype.element_ty)
    offs_cm = pid_m * BLOCK_M + tl.arange(0, BLOCK_M)
    offs_cn = pid_n * BLOCK_N + tl.arange(0, BLOCK_N)
    c_ptrs = c_ptr + offs_cm[:, None] * stride_cm + offs_cn[None, :] * stride_cn
    mask = (offs_cm[:, None] < M) & (offs_cn[None, :] < N)
    tl.store(c_ptrs, c, mask=mask)

# config = {"BLOCK_K": 64, "BLOCK_M": 128, "BLOCK_N": 256, "GROUP_M": 8, "arch": "sm_100", "dtype": "fp32", "num_ctas": 1, "num_stages": 3, "num_warps": 2}
# arch = sm_100


// ===== COMPILED SASS (sm_100a) =====

	.target	sm_100a

	.elftype	@"ET_EXEC"


//--------------------- .note.nv.tkinfo           --------------------------
	.section	.note.nv.tkinfo,"",@"SHT_NOTE"
	.sectionflags	@"SHF_NOTE_NV_TKINFO"
	.tkinfo
        /*0018*/ 	.word	0x00000081
        /*0030*/ 	.string	""
        /*0030*/ 	.string	"ptxas-blackwell"
        /*0030*/ 	.string	"Cuda compilation tools, release 12.9, V12.9.86"
        /*0030*/ 	.string	"Build cuda_12.9.r12.9/compiler.36037853_0"
        /*0030*/ 	.string	"-v  -suppress-debug-info  -lineinfo  -arch sm_100a "



//--------------------- .note.nv.cuver            --------------------------
	.section	.note.nv.cuver,"",@"SHT_NOTE"
	.sectionflags	@"SHF_NOTE_NV_CUVER"
        /*0018*/ 	.short	0x0001
        /*001a*/ 	.short	0x0064
        /*001c*/ 	.short	0x0001
        /*001e*/ 	.short	0x0000
        /*0020*/ 	.short	0x0001
        /*0022*/ 	.short	0x0000


//--------------------- .nv.info                  --------------------------
	.section	.nv.info,"",@"SHT_CUDA_INFO"
	.align	4


	//----- nvinfo : EIATTR_REGCOUNT
	.align		4
        /*0000*/ 	.byte	0x04, 0x2f
        /*0002*/ 	.short	(.L_1 - .L_0)
	.align		4
.L_0:
        /*0004*/ 	.word	index@(matmul_kernel)
        /*0008*/ 	.word	0x000000ff


	//----- nvinfo : EIATTR_FRAME_SIZE
	.align		4
.L_1:
        /*000c*/ 	.byte	0x04, 0x11
        /*000e*/ 	.short	(.L_3 - .L_2)
	.align		4
.L_2:
        /*0010*/ 	.word	index@(matmul_kernel)
        /*0014*/ 	.word	0x00002400


	//----- nvinfo : EIATTR_MIN_STACK_SIZE
	.align		4
.L_3:
        /*0018*/ 	.byte	0x04, 0x12
        /*001a*/ 	.short	(.L_5 - .L_4)
	.align		4
.L_4:
        /*001c*/ 	.word	index@(matmul_kernel)
        /*0020*/ 	.word	0x00002400
.L_5:


//--------------------- .nv.info.matmul_kernel    --------------------------
	.section	.nv.info.matmul_kernel,"",@"SHT_CUDA_INFO"
	.sectionflags	@""
	.align	4


	//----- nvinfo : EIATTR_CUDA_API_VERSION
	.align		4
        /*0000*/ 	.byte	0x04, 0x37
        /*0002*/ 	.short	(.L_7 - .L_6)
.L_6:
        /*0004*/ 	.word	0x00000081


	//----- nvinfo : EIATTR_KPARAM_INFO
	.align		4
.L_7:
        /*0008*/ 	.byte	0x04, 0x17
        /*000a*/ 	.short	(.L_9 - .L_8)
.L_8:
        /*000c*/ 	.word	0x00000000
        /*0010*/ 	.short	0x000d
        /*0012*/ 	.short	0x0048
        /*0014*/ 	.byte	0x00, 0xf4, 0x21, 0x00


	//----- nvinfo : EIATTR_KPARAM_INFO
	.align		4
.L_9:
        /*0018*/ 	.byte	0x04, 0x17
        /*001a*/ 	.short	(.L_11 - .L_10)
.L_10:
        /*001c*/ 	.word	0x00000000
        /*0020*/ 	.short	0x000c
        /*0022*/ 	.short	0x0040
        /*0024*/ 	.byte	0x00, 0xf4, 0x21, 0x00


	//----- nvinfo : EIATTR_KPARAM_INFO
	.align		4
.L_11:
        /*0028*/ 	.byte	0x04, 0x17
        /*002a*/ 	.short	(.L_13 - .L_12)
.L_12:
        /*002c*/ 	.word	0x00000000
        /*0030*/ 	.short	0x000b
        /*0032*/ 	.short	0x0038
        /*0034*/ 	.byte	0x00, 0xf0, 0x11, 0x00


	//----- nvinfo : EIATTR_KPARAM_INFO
	.align		4
.L_13:
        /*0038*/ 	.byte	0x04, 0x17
        /*003a*/ 	.short	(.L_15 - .L_14)
.L_14:
        /*003c*/ 	.word	0x00000000
        /*0040*/ 	.short	0x000a
        /*0042*/ 	.short	0x0034
        /*0044*/ 	.byte	0x00, 0xf0, 0x11, 0x00


	//----- nvinfo : EIATTR_KPARAM_INFO
	.align		4
.L_15:
        /*0048*/ 	.byte	0x04, 0x17
        /*004a*/ 	.short	(.L_17 - .L_16)
.L_16:
        /*004c*/ 	.word	0x00000000
        /*0050*/ 	.short	0x0009
        /*0052*/ 	.short	0x0030
        /*0054*/ 	.byte	0x00, 0xf0, 0x11, 0x00


	//----- nvinfo : EIATTR_KPARAM_INFO
	.align		4
.L_17:
        /*0058*/ 	.byte	0x04, 0x17
        /*005a*/ 	.short	(.L_19 - .L_18)
.L_18:
        /*005c*/ 	.word	0x00000000
        /*0060*/ 	.short	0x0008
        /*0062*/ 	.short	0x002c
        /*0064*/ 	.byte	0x00, 0xf0, 0x11, 0x00


	//----- nvinfo : EIATTR_KPARAM_INFO
	.align		4
.L_19:
        /*0068*/ 	.byte	0x04, 0x17
        /*006a*/ 	.short	(.L_21 - .L_20)
.L_20:
        /*006c*/ 	.word	0x00000000
        /*0070*/ 	.short	0x0007
        /*0072*/ 	.short	0x0028
        /*0074*/ 	.byte	0x00, 0xf0, 0x11, 0x00


	//----- nvinfo : EIATTR_KPARAM_INFO
	.align		4
.L_21:
        /*0078*/ 	.byte	0x04, 0x17
        /*007a*/ 	.short	(.L_23 - .L_22)
.L_22:
        /*007c*/ 	.word	0x00000000
        /*0080*/ 	.short	0x0006
        /*0082*/ 	.short	0x0024
        /*0084*/ 	.byte	0x00, 0xf0, 0x11, 0x00


	//----- nvinfo : EIATTR_KPARAM_INFO
	.align		4
.L_23:
        /*0088*/ 	.byte	0x04, 0x17
        /*008a*/ 	.short	(.L_25 - .L_24)
.L_24:
        /*008c*/ 	.word	0x00000000
        /*0090*/ 	.short	0x0005
        /*0092*/ 	.short	0x0020
        /*0094*/ 	.byte	0x00, 0xf0, 0x11, 0x00


	//----- nvinfo : EIATTR_KPARAM_INFO
	.align		4
.L_25:
        /*0098*/ 	.byte	0x04, 0x17
        /*009a*/ 	.short	(.L_27 - .L_26)
.L_26:
        /*009c*/ 	.word	0x00000000
        /*00a0*/ 	.short	0x0004
        /*00a2*/ 	.short	0x001c
        /*00a4*/ 	.byte	0x00, 0xf0, 0x11, 0x00


	//----- nvinfo : EIATTR_KPARAM_INFO
	.align		4
.L_27:
        /*00a8*/ 	.byte	0x04, 0x17
        /*00aa*/ 	.short	(.L_29 - .L_28)
.L_28:
        /*00ac*/ 	.word	0x00000000
        /*00b0*/ 	.short	0x0003
        /*00b2*/ 	.short	0x0018
        /*00b4*/ 	.byte	0x00, 0xf0, 0x11, 0x00


	//----- nvinfo : EIATTR_KPARAM_INFO
	.align		4
.L_29:
        /*00b8*/ 	.byte	0x04, 0x17
        /*00ba*/ 	.short	(.L_31 - .L_30)
.L_30:
        /*00bc*/ 	.word	0x00000000
        /*00c0*/ 	.short	0x0002
        /*00c2*/ 	.short	0x0010
        /*00c4*/ 	.byte	0x00, 0xf4, 0x21, 0x00


	//----- nvinfo : EIATTR_KPARAM_INFO
	.align		4
.L_31:
        /*00c8*/ 	.byte	0x04, 0x17
        /*00ca*/ 	.short	(.L_33 - .L_32)
.L_32:
        /*00cc*/ 	.word	0x00000000
        /*00d0*/ 	.short	0x0001
        /*00d2*/ 	.short	0x0008
        /*00d4*/ 	.byte	0x00, 0xf4, 0x21, 0x00


	//----- nvinfo : EIATTR_KPARAM_INFO
	.align		4
.L_33:
        /*00d8*/ 	.byte	0x04, 0x17
        /*00da*/ 	.short	(.L_35 - .L_34)
.L_34:
        /*00dc*/ 	.word	0x00000000
        /*00e0*/ 	.short	0x0000
        /*00e2*/ 	.short	0x0000
        /*00e4*/ 	.byte	0x00, 0xf4, 0x21, 0x00


	//----- nvinfo : EIATTR_SPARSE_MMA_MASK
	.align		4
.L_35:
        /*00e8*/ 	.byte	0x03, 0x50
        /*00ea*/ 	.short	0x0000


	//----- nvinfo : EIATTR_MAXREG_COUNT
	.align		4
        /*00ec*/ 	.byte	0x03, 0x1b
        /*00ee*/ 	.short	0x00ff


	//----- nvinfo : EIATTR_NUM_BARRIERS
	.align		4
        /*00f0*/ 	.byte	0x02, 0x4c
        /*00f2*/ 	.byte	0x01
	.zero		1


	//----- nvinfo : EIATTR_ANNOTATIONS
	.align		4
        /*00f4*/ 	.byte	0x04, 0x55
        /*00f6*/ 	.short	(.L_37 - .L_36)


	//   ....[0]....
.L_36:
        /*00f8*/ 	.word	0x00000001
        /*00fc*/ 	.byte	0xd0, 0x00, 0x00, 0x00, 0x01, 0x00, 0x00, 0x00, 0xc0, 0x06, 0x00, 0x00, 0x01, 0x00, 0x00, 0x00
        /* <DEDUP_REMOVED lines=1114> */
        /*46ac*/ 	.byte	0x20, 0x09, 0x02, 0x00


	//----- nvinfo : EIATTR_VRC_CTA_INIT_COUNT
	.align		4
.L_37:
        /*46b0*/ 	.byte	0x02, 0x4a
	.zero		1
	.zero		1


	//----- nvinfo : EIATTR_EXIT_INSTR_OFFSETS
	.align		4
        /*46b4*/ 	.byte	0x04, 0x1c
        /*46b6*/ 	.short	(.L_39 - .L_38)


	//   ....[0]....
.L_38:
        /*46b8*/ 	.word	0x00064480


	//   ....[1]....
        /*46bc*/ 	.word	0x000644a0


	//----- nvinfo : EIATTR_REQNTID
	.align		4
.L_39:
        /*46c0*/ 	.byte	0x04, 0x10
        /*46c2*/ 	.short	(.L_41 - .L_40)
.L_40:
        /*46c4*/ 	.word	0x00000040
        /*46c8*/ 	.word	0x00000001
        /*46cc*/ 	.word	0x00000001


	//----- nvinfo : EIATTR_CBANK_PARAM_SIZE
	.align		4
.L_41:
        /*46d0*/ 	.byte	0x03, 0x19
        /*46d2*/ 	.short	0x0050


	//----- nvinfo : EIATTR_PARAM_CBANK
	.align		4
        /*46d4*/ 	.byte	0x04, 0x0a
        /*46d6*/ 	.short	(.L_43 - .L_42)
	.align		4
.L_42:
        /*46d8*/ 	.word	index@(.nv.constant0.matmul_kernel)
        /*46dc*/ 	.short	0x0380
        /*46de*/ 	.short	0x0050


	//----- nvinfo : EIATTR_SW_WAR
	.align		4
.L_43:
        /*46e0*/ 	.byte	0x04, 0x36
        /*46e2*/ 	.short	(.L_45 - .L_44)
.L_44:
        /*46e4*/ 	.word	0x00000008
.L_45:


//--------------------- .nv.compat                --------------------------
	.section	.nv.compat,"",@"SHT_CUDA_COMPAT_INFO"
	.align	4
        /*0000*/ 	.byte	0x02, 0x02, 0x01, 0x00, 0x02, 0x05, 0x05, 0x00, 0x02, 0x03, 0x00, 0x00, 0x02, 0x06, 0x01, 0x00


//--------------------- .nv.callgraph             --------------------------
	.section	.nv.callgraph,"",@"SHT_CUDA_CALLGRAPH"
	.align	4
	.sectionentsize	8
	.align		4
        /*0000*/ 	.word	0x00000000
	.align		4
        /*0004*/ 	.word	0xffffffff
	.align		4
        /*0008*/ 	.word	0x00000000
	.align		4
        /*000c*/ 	.word	0xfffffffe
	.align		4
        /*0010*/ 	.word	0x00000000
	.align		4
        /*0014*/ 	.word	0xfffffffd
	.align		4
        /*0018*/ 	.word	0x00000000
	.align		4
        /*001c*/ 	.word	0xfffffffc


//--------------------- .text.matmul_kernel       --------------------------
	.section	.text.matmul_kernel,"ax",@progbits
	.align	128
        .global         matmul_kernel
        .type           matmul_kernel,@function
        .size           matmul_kernel,(.L_x_3 - matmul_kernel)
        .other          matmul_kernel,@"STO_CUDA_ENTRY STV_DEFAULT"
matmul_kernel:
.text.matmul_kernel:
[----:B------:R-:W1:Y:S08]  /*0000*/  LDC R1, c[0x0][0x37c] ;  /* 0x0000df00ff017b82 */ /* 0x000e700000000800 */
[----:B------:R-:W2:Y:S01]  /*0010*/  LDC.64 R122, c[0x0][0x398] ;  /* 0x0000e600ff7a7b82 */ /* 0x000ea20000000a00 */
[----:B------:R-:W3:Y:S01]  /*0020*/  S2R R5, SR_CTAID.X ;  /* 0x0000000000057919 */ /* 0x000ee20000002500 */
[----:B-1----:R-:W-:Y:S01]  /*0030*/  VIADD R1, R1, 0xffffdc00 ;  /* 0xffffdc0001017836 */ /* 0x002fe20000000000 */
[----:B------:R-:W1:Y:S01]  /*0040*/  LDCU UR8, c[0x0][0x3a4] ;  /* 0x00007480ff0877ac */ /* 0x000e620008000800 */
[----:B------:R-:W4:Y:S01]  /*0050*/  S2R R12, SR_TID.X ;  /* 0x00000000000c7919 */ /* 0x000f220000002100 */
[----:B------:R-:W5:Y:S01]  /*0060*/  LDCU UR9, c[0x0][0x3b0] ;  /* 0x00007600ff0977ac */ /* 0x000f620008000800 */
[----:B------:R-:W1:Y:S01]  /*0070*/  LDCU.128 UR4, c[0x0][0x380] ;  /* 0x00007000ff0477ac */ /* 0x000e620008000c00 */
[----:B------:R-:W1:Y:S01]  /*0080*/  LDCU UR10, c[0x0][0x3b0] ;  /* 0x00007600ff0a77ac */ /* 0x000e620008000800 */
[----:B------:R-:W1:Y:S01]  /*0090*/  LDCU UR11, c[0x0][0x3b0] ;  /* 0x00007600ff0b77ac */ /* 0x000e620008000800 */
[----:B------:R-:W1:Y:S01]  /*00a0*/  LDCU UR12, c[0x0][0x3b0] ;  /* 0x00007600ff0c77ac */ /* 0x000e620008000800 */
[----:B--2---:R-:W-:Y:S01]  /*00b0*/  VIADD R0, R123, 0xff ;  /* 0x000000ff7b007836 */ /* 0x004fe20000000000 */
[----:B------:R-:W-:Y:S01]  /*00c0*/  IABS R14, R122 ;  /* 0x0000007a000e7213 */ /* 0x000fe20000000000 */
[----:B------:R2:W-:Y:S01]  /*00d0*/  STL [R1+0x15a0], R123 ;  /* 0x0015a07b01007387 */ /* 0x0005e20000100800 */
[----:B------:R-:W1:Y:S02]  /*00e0*/  LDCU UR13, c[0x0][0x3b0] ;  /* 0x00007600ff0d77ac */ /* 0x000e640008000800 */
[----:B------:R-:W-:Y:S01]  /*00f0*/  SHF.R.S32.HI R3, RZ, 0x1f, R0 ;  /* 0x0000001fff037819 */ /* 0x000fe20000011400 */
[----:B------:R-:W1:Y:S03]  /*0100*/  LDCU UR14, c[0x0][0x3b0] ;  /* 0x00007600ff0e77ac */ /* 0x000e660008000800 */
[----:B------:R-:W-:-:S02]  /*0110*/  LEA.HI R3, R3, R0, RZ, 0x8 ;  /* 0x0000000003037211 */ /* 0x000fc400078f40ff */
[----:B---3--:R-:W-:Y:S01]  /*0120*/  IABS R8, R5 ;  /* 0x0000000500087213 */ /* 0x008fe20000000000 */
[----:B------:R-:W3:Y:S01]  /*0130*/  LDCU UR15, c[0x0][0x3b0] ;  /* 0x00007600ff0f77ac */ /* 0x000ee20008000800 */
[----:B------:R-:W-:Y:S01]  /*0140*/  SHF.R.S32.HI R3, RZ, 0x8, R3 ;  /* 0x00000008ff037819 */ /* 0x000fe20000011403 */
[----:B------:R-:W1:Y:S04]  /*0150*/  LDCU UR16, c[0x0][0x3b0] ;  /* 0x00007600ff1077ac */ /* 0x000e680008000800 */
[----:B------:R-:W-:Y:S01]  /*0160*/  IMAD.SHL.U32 R4, R3, 0x8, RZ ;  /* 0x0000000803047824 */ /* 0x000fe200078e00ff */
[----:B------:R-:W1:Y:S04]  /*0170*/  LDCU UR17, c[0x0][0x3b0] ;  /* 0x00007600ff1177ac */ /* 0x000e680008000800 */
[-C--:B------:R-:W-:Y:S01]  /*0180*/  IABS R7, R4.reuse ;  /* 0x0000000400077213 */ /* 0x080fe20000000000 */
[----:B------:R-:W1:Y:S01]  /*0190*/  LDCU UR18, c[0x0][0x3b0] ;  /* 0x00007600ff1277ac */ /* 0x000e620008000800 */
[----:B------:R-:W-:-:S02]  /*01a0*/  IABS R10, R4 ;  /* 0x00000004000a7213 */ /* 0x000fc40000000000 */
[----:B------:R-:W1:Y:S01]  /*01b0*/  I2F.RP R0, R7 ;  /* 0x0000000700007306 */ /* 0x000e620000209400 */
[----:B------:R-:W2:Y:S01]  /*01c0*/  LDCU UR19, c[0x0][0x3b0] ;  /* 0x00007600ff1377ac */ /* 0x000ea20008000800 */
[----:B------:R-:W2:Y:S01]  /*01d0*/  LDCU UR20, c[0x0][0x3b0] ;  /* 0x00007600ff1477ac */ /* 0x000ea20008000800 */
[----:B------:R-:W2:Y:S01]  /*01e0*/  LDCU UR21, c[0x0][0x3b0] ;  /* 0x00007600ff1577ac */ /* 0x000ea20008000800 */
[----:B------:R-:W2:Y:S04]  /*01f0*/  LDCU UR22, c[0x0][0x3b0] ;  /* 0x00007600ff1677ac */ /* 0x000ea80008000800 */
[----:B-1----:R-:W1:Y:S01]  /*0200*/  MUFU.RCP R0, R0 ;  /* 0x0000000000007308 */ /* 0x002e620000001000 */
[----:B------:R-:W2:Y:S01]  /*0210*/  LDCU UR23, c[0x0][0x3b0] ;  /* 0x00007600ff1777ac */ /* 0x000ea20008000800 */
[----:B-1----:R-:W-:-:S02]  /*0220*/  IADD3 R2, PT, PT, R0, 0xffffffe, RZ ;  /* 0x0ffffffe00027810 */ /* 0x002fc40007ffe0ff */
[----:B------:R-:W-:-:S04]  /*0230*/  IADD3 R0, PT, PT, RZ, -R10, RZ ;  /* 0x8000000aff007210 */ /* 0x000fc80007ffe0ff */
[----:B------:R1:W2:Y:S02]  /*0240*/  F2I.FTZ.U32.TRUNC.NTZ R3, R2 ;  /* 0x0000000200037305 */ /* 0x0002a4000021f000 */
[----:B-1----:R-:W-:Y:S02]  /*0250*/  IMAD.MOV.U32 R2, RZ, RZ, RZ ;  /* 0x000000ffff027224 */ /* 0x002fe400078e00ff */
[----:B--2---:R-:W-:-:S04]  /*0260*/  IMAD.MOV R6, RZ, RZ, -R3 ;  /* 0x000000ffff067224 */ /* 0x004fc800078e0a03 */
[----:B------:R-:W-:Y:S02]  /*0270*/  IMAD R9, R6, R7, RZ ;  /* 0x0000000706097224 */ /* 0x000fe400078e02ff */
[----:B------:R-:W-:Y:S02]  /*0280*/  IMAD.MOV.U32 R6, RZ, RZ, R8 ;  /* 0x000000ffff067224 */ /* 0x000fe400078e0008 */
[----:B------:R-:W-:-:S06]  /*0290*/  IMAD.HI.U32 R3, R3, R9, R2 ;  /* 0x0000000903037227 */ /* 0x000fcc00078e0002 */
[----:B------:R-:W-:-:S04]  /*02a0*/  IMAD.HI.U32 R3, R3, R6, RZ ;  /* 0x0000000603037227 */ /* 0x000fc800078e00ff */
[----:B------:R-:W-:-:S05]  /*02b0*/  IMAD R0, R3, R0, R6 ;  /* 0x0000000003007224 */ /* 0x000fca00078e0206 */
[----:B------:R-:W-:-:S13]  /*02c0*/  ISETP.GT.U32.AND P1, PT, R7, R0, PT ;  /* 0x000000000700720c */ /* 0x000fda0003f24070 */
[----:B------:R-:W-:Y:S02]  /*02d0*/  @!P1 IMAD.IADD R0, R0, 0x1, -R7 ;  /* 0x0000000100009824 */ /* 0x000fe400078e0a07 */
[----:B------:R-:W-:Y:S01]  /*02e0*/  @!P1 VIADD R3, R3, 0x1 ;  /* 0x0000000103039836 */ /* 0x000fe20000000000 */
[----:B------:R-:W-:Y:S02]  /*02f0*/  ISETP.NE.AND P1, PT, R4, RZ, PT ;  /* 0x000000ff0400720c */ /* 0x000fe40003f25270 */
[----:B------:R-:W-:Y:S02]  /*0300*/  ISETP.GE.U32.AND P0, PT, R0, R7, PT ;  /* 0x000000070000720c */ /* 0x000fe40003f06070 */
[----:B------:R-:W-:-:S04]  /*0310*/  LOP3.LUT R0, R5, R4, RZ, 0x3c, !PT ;  /* 0x0000000405007212 */ /* 0x000fc800078e3cff */
[----:B------:R-:W-:Y:S01]  /*0320*/  ISETP.GE.AND P2, PT, R0, RZ, PT ;  /* 0x000000ff0000720c */ /* 0x000fe20003f46270 */
[----:B------:R-:W-:-:S06]  /*0330*/  VIADD R0, R122, 0x7f ;  /* 0x0000007f7a007836 */ /* 0x000fcc0000000000 */
[----:B------:R-:W-:-:S05]  /*0340*/  @P0 VIADD R3, R3, 0x1 ;  /* 0x0000000103030836 */ /* 0x000fca0000000000 */
[----:B------:R-:W-:Y:S02]  /*0350*/  MOV R2, R3 ;  /* 0x0000000300027202 */ /* 0x000fe40000000f00 */
[----:B------:R-:W-:-:S03]  /*0360*/  SHF.R.S32.HI R3, RZ, 0x1f, R0 ;  /* 0x0000001fff037819 */ /* 0x000fc60000011400 */
[----:B------:R-:W-:Y:S01]  /*0370*/  @!P2 IMAD.MOV R2, RZ, RZ, -R2 ;  /* 0x000000ffff02a224 */ /* 0x000fe200078e0a02 */
[----:B------:R-:W-:Y:S02]  /*0380*/  @!P1 LOP3.LUT R2, RZ, R4, RZ, 0x33, !PT ;  /* 0x00000004ff029212 */ /* 0x000fe400078e33ff */
[----:B------:R-:W-:-:S03]  /*0390*/  LEA.HI R3, R3, R0, RZ, 0x7 ;  /* 0x0000000003037211 */ /* 0x000fc600078f38ff */
[----:B------:R-:W-:Y:S02]  /*03a0*/  IMAD.SHL.U32 R9, R2, 0x8, RZ ;  /* 0x0000000802097824 */ /* 0x000fe400078e00ff */
[----:B------:R-:W-:-:S03]  /*03b0*/  IMAD.MOV R2, RZ, RZ, -R2 ;  /* 0x000000ffff027224 */ /* 0x000fc600078e0a02 */
[----:B------:R-:W-:Y:S01]  /*03c0*/  LEA.HI.SX32 R3, R3, -R9, 0x19 ;  /* 0x8000000903037211 */ /* 0x000fe200078fcaff */
[----:B------:R-:W-:Y:S02]  /*03d0*/  IMAD R10, R4, R2, R5 ;  /* 0x00000002040a7224 */ /* 0x000fe400078e0205 */
[----:B------:R-:W-:Y:S01]  /*03e0*/  IMAD.MOV.U32 R2, RZ, RZ, RZ ;  /* 0x000000ffff027224 */ /* 0x000fe200078e00ff */
[----:B------:R-:W-:Y:S02]  /*03f0*/  VIMNMX R11, PT, PT, R3, 0x8, PT ;  /* 0x00000008030b7848 */ /* 0x000fe40003fe0100 */
[----:B------:R-:W-:Y:S02]  /*0400*/  IABS R4, R10 ;  /* 0x0000000a00047213 */ /* 0x000fe40000000000 */
[-C--:B------:R-:W-:Y:S02]  /*0410*/  IABS R8, R11.reuse ;  /* 0x0000000b00087213 */ /* 0x080fe40000000000 */
[----:B------:R-:W-:-:S02]  /*0420*/  IABS R6, R11 ;  /* 0x0000000b00067213 */ /* 0x000fc40000000000 */
[----:B------:R-:W1:Y:S08]  /*0430*/  I2F.RP R0, R8 ;  /* 0x0000000800007306 */ /* 0x000e700000209400 */
[----:B-1----:R-:W1:Y:S02]  /*0440*/  MUFU.RCP R0, R0 ;  /* 0x0000000000007308 */ /* 0x002e640000001000 */
[----:B-1----:R-:W-:-:S02]  /*0450*/  IADD3 R3, PT, PT, R0, 0xffffffe, RZ ;  /* 0x0ffffffe00037810 */ /* 0x002fc40007ffe0ff */
[----:B------:R-:W-:-:S04]  /*0460*/  IABS R0, R123 ;  /* 0x0000007b00007213 */ /* 0x000fc80000000000 */
[----:B------:R-:W1:Y:S02]  /*0470*/  F2I.FTZ.U32.TRUNC.NTZ R3, R3 ;  /* 0x0000000300037305 */ /* 0x000e64000021f000 */
[----:B-1----:R-:W-:-:S04]  /*0480*/  IMAD.MOV R7, RZ, RZ, -R3 ;  /* 0x000000ffff077224 */ /* 0x002fc800078e0a03 */
[----:B------:R-:W-:Y:S02]  /*0490*/  IMAD R5, R7, R8, RZ ;  /* 0x0000000807057224 */ /* 0x000fe400078e02ff */
[----:B------:R-:W1:Y:S02]  /*04a0*/  I2F.RP R7, R0 ;  /* 0x0000000000077306 */ /* 0x000e640000209400 */
[----:B------:R-:W-:Y:S01]  /*04b0*/  IMAD.HI.U32 R2, R3, R5, R2 ;  /* 0x0000000503027227 */ /* 0x000fe200078e0002 */
[----:B------:R-:W-:-:S03]  /*04c0*/  MOV R3, R4 ;  /* 0x0000000400037202 */ /* 0x000fc60000000f00 */
[----:B------:R-:W-:Y:S02]  /*04d0*/  IMAD.MOV R4, RZ, RZ, -R6 ;  /* 0x000000ffff047224 */ /* 0x000fe400078e0a06 */
[----:B------:R-:W-:Y:S01]  /*04e0*/  IMAD.HI.U32 R2, R2, R3, RZ ;  /* 0x0000000302027227 */ /* 0x000fe200078e00ff */
[----:B------:R-:W2:Y:S03]  /*04f0*/  I2F.RP R6, R14 ;  /* 0x0000000e00067306 */ /* 0x000ea60000209400 */
[----:B------:R-:W-:-:S05]  /*0500*/  IMAD R3, R2, R4, R3 ;  /* 0x0000000402037224 */ /* 0x000fca00078e0203 */
[----:B------:R-:W-:Y:S01]  /*0510*/  ISETP.GT.U32.AND P1, PT, R8, R3, PT ;  /* 0x000000030800720c */ /* 0x000fe20003f24070 */
[----:B-1----:R-:W1:Y:S08]  /*0520*/  MUFU.RCP R7, R7 ;  /* 0x0000000700077308 */ /* 0x002e700000001000 */
[----:B--2---:R-:W2:Y:S04]  /*0530*/  MUFU.RCP R6, R6 ;  /* 0x0000000600067308 */ /* 0x004ea80000001000 */
[----:B------:R-:W-:Y:S01]  /*0540*/  @!P1 IMAD.IADD R3, R3, 0x1, -R8 ;  /* 0x0000000103039824 */ /* 0x000fe200078e0a08 */
[----:B------:R-:W-:-:S02]  /*0550*/  @!P1 IADD3 R2, PT, PT, R2, 0x1, RZ ;  /* 0x0000000102029810 */ /* 0x000fc40007ffe0ff */
[----:B------:R-:W-:Y:S02]  /*0560*/  ISETP.NE.AND P1, PT, R11, RZ, PT ;  /* 0x000000ff0b00720c */ /* 0x000fe40003f25270 */
[----:B------:R-:W-:Y:S01]  /*0570*/  ISETP.GE.U32.AND P0, PT, R3, R8, PT ;  /* 0x000000080300720c */ /* 0x000fe20003f06070 */
[----:B-1----:R-:W-:Y:S01]  /*0580*/  VIADD R4, R7, 0xffffffe ;  /* 0x0ffffffe07047836 */ /* 0x002fe20000000000 */
[----:B------:R-:W-:Y:S02]  /*0590*/  LOP3.LUT R3, R10, R11, RZ, 0x3c, !PT ;  /* 0x0000000b0a037212 */ /* 0x000fe400078e3cff */
[----:B----4-:R-:W-:Y:S01]  /*05a0*/  LOP3.LUT R8, R12, 0x3f, RZ, 0xc0, !PT ;  /* 0x0000003f0c087812 */ /* 0x010fe200078ec0ff */
[----:B------:R-:W1:Y:S01]  /*05b0*/  F2I.FTZ.U32.TRUNC.NTZ R5, R4 ;  /* 0x0000000400057305 */ /* 0x000e62000021f000 */
[----:B------:R-:W-:Y:S01]  /*05c0*/  ISETP.GE.AND P2, PT, R3, RZ, PT ;  /* 0x000000ff0300720c */ /* 0x000fe20003f46270 */
[----:B--2---:R-:W-:-:S06]  /*05d0*/  VIADD R3, R6, 0xffffffe ;  /* 0x0ffffffe06037836 */ /* 0x004fcc0000000000 */
[----:B------:R-:W-:Y:S01]  /*05e0*/  @P0 VIADD R2, R2, 0x1 ;  /* 0x0000000102020836 */ /* 0x000fe20000000000 */
[----:B------:R-:W2:Y:S03]  /*05f0*/  F2I.FTZ.U32.TRUNC.NTZ R3, R3 ;  /* 0x0000000300037305 */ /* 0x000ea6000021f000 */
[----:B------:R-:W-:Y:S02]  /*0600*/  IMAD.MOV.U32 R6, RZ, RZ, R2 ;  /* 0x000000ffff067224 */ /* 0x000fe400078e0002 */
[----:B-1----:R-:W-:-:S03]  /*0610*/  IMAD.MOV R7, RZ, RZ, -R5 ;  /* 0x000000ffff077224 */ /* 0x002fc600078e0a05 */
[----:B------:R-:W-:Y:S02]  /*0620*/  @!P2 IADD3 R6, PT, PT, -R6, RZ, RZ ;  /* 0x000000ff0606a210 */ /* 0x000fe40007ffe1ff */
[----:B------:R-:W-:Y:S01]  /*0630*/  @!P1 LOP3.LUT R6, RZ, R11, RZ, 0x33, !PT ;  /* 0x0000000bff069212 */ /* 0x000fe200078e33ff */
[----:B------:R-:W-:-:S03]  /*0640*/  IMAD R7, R7, R0, RZ ;  /* 0x0000000007077224 */ /* 0x000fc600078e02ff */
[----:B------:R-:W-:Y:S01]  /*0650*/  SHF.L.U32 R123, R6, 0x8, RZ ;  /* 0x00000008067b7819 */ /* 0x000fe200000006ff */
[----:B------:R-:W-:Y:S02]  /*0660*/  IMAD.MOV R2, RZ, RZ, -R6 ;  /* 0x000000ffff027224 */ /* 0x000fe400078e0a06 */
[----:B--2---:R-:W-:Y:S01]  /*0670*/  IMAD.MOV R4, RZ, RZ, -R3 ;  /* 0x000000ffff047224 */ /* 0x004fe200078e0a03 */
[----:B------:R-:W-:Y:S01]  /*0680*/  IADD3 R16, PT, PT, R123, 0x2, RZ ;  /* 0x000000027b107810 */ /* 0x000fe20007ffe0ff */
[----:B------:R-:W-:Y:S01]  /*0690*/  IMAD R2, R11, R2, R10 ;  /* 0x000000020b027224 */ /* 0x000fe200078e020a */
[C---:B------:R-:W-:Y:S01]  /*06a0*/  IADD3 R20, PT, PT, R123.reuse, 0x5, RZ ;  /* 0x000000057b147810 */ /* 0x040fe20007ffe0ff */
[----:B------:R-:W-:Y:S01]  /*06b0*/  VIADD R6, R123, 0xff ;  /* 0x000000ff7b067836 */ /* 0x000fe20000000000 */
[----:B------:R-:W-:Y:S01]  /*06c0*/  STL [R1+0x910], R123 ;  /* 0x0009107b01007387 */ /* 0x000fe20000100800 */
[----:B------:R-:W-:Y:S01]  /*06d0*/  IMAD.IADD R2, R9, 0x1, R2 ;  /* 0x0000000109027824 */ /* 0x000fe200078e0202 */
[----:B------:R-:W-:Y:S01]  /*06e0*/  IABS R15, R20 ;  /* 0x00000014000f7213 */ /* 0x000fe20000000000 */
[----:B------:R-:W-:Y:S01]  /*06f0*/  IMAD.MOV.U32 R9, RZ, RZ, R4 ;  /* 0x000000ffff097224 */ /* 0x000fe200078e0004 */
[----:B------:R-:W-:Y:S01]  /*0700*/  IABS R11, R6 ;  /* 0x00000006000b7213 */ /* 0x000fe20000000000 */
[----:B------:R-:W-:Y:S01]  /*0710*/  IMAD.MOV.U32 R4, RZ, RZ, RZ ;  /* 0x000000ffff047224 */ /* 0x000fe200078e00ff */
[----:B------:R-:W-:Y:S01]  /*0720*/  LEA R21, R2, R8, 0x7 ;  /* 0x0000000802157211 */ /* 0x000fe200078e38ff */
[----:B------:R-:W-:Y:S01]  /*0730*/  IMAD.MOV.U32 R2, RZ, RZ, RZ ;  /* 0x000000ffff027224 */ /* 0x000fe200078e00ff */
[----:B------:R-:W-:Y:S01]  /*0740*/  ISETP.GE.AND P4, PT, R6, RZ, PT ;  /* 0x000000ff0600720c */ /* 0x000fe20003f86270 */
[----:B------:R-:W-:Y:S01]  /*0750*/  IMAD.HI.U32 R4, R5, R7, R4 ;  /* 0x0000000705047227 */ /* 0x000fe200078e0004 */
[----:B------:R-:W-:Y:S01]  /*0760*/  IABS R7, R21 ;  /* 0x0000001500077213 */ /* 0x000fe20000000000 */
[----:B------:R-:W-:Y:S01]  /*0770*/  STL [R1+0x914], R21 ;  /* 0x0009141501007387 */ /* 0x000fe20000100800 */
[----:B------:R-:W-:Y:S01]  /*0780*/  IADD3 R182, PT, PT, R123, 0xb1, RZ ;  /* 0x000000b17bb67810 */ /* 0x000fe20007ffe0ff */
[----:B------:R-:W-:-:S02]  /*0790*/  IMAD R5, R9, R14, RZ ;  /* 0x0000000e09057224 */ /* 0x000fc400078e02ff */
[----:B------:R-:W-:Y:S01]  /*07a0*/  VIADD R17, R21, 0x40 ;  /* 0x0000004015117836 */ /* 0x000fe20000000000 */
[----:B------:R-:W-:Y:S01]  /*07b0*/  IABS R179, R182 ;  /* 0x000000b600b37213 */ /* 0x000fe20000000000 */
[----:B------:R-:W-:-:S03]  /*07c0*/  IMAD.HI.U32 R2, R3, R5, R2 ;  /* 0x0000000503027227 */ /* 0x000fc600078e0002 */
[----:B------:R-:W-:Y:S01]  /*07d0*/  IABS R9, R17 ;  /* 0x0000001100097213 */ /* 0x000fe20000000000 */
[----:B------:R-:W-:Y:S01]  /*07e0*/  IMAD.HI.U32 R5, R4, R11, RZ ;  /* 0x0000000b04057227 */ /* 0x000fe200078e00ff */
[----:B------:R1:W-:Y:S03]  /*07f0*/  STL [R1+0x918], R17 ;  /* 0x0009181101007387 */ /* 0x0003e60000100800 */
[----:B------:R-:W-:Y:S01]  /*0800*/  IMAD.HI.U32 R3, R2, R7, RZ ;  /* 0x0000000702037227 */ /* 0x000fe200078e00ff */
[----:B------:R-:W-:-:S03]  /*0810*/  IADD3 R12, PT, PT, -R5, RZ, RZ ;  /* 0x000000ff050c7210 */ /* 0x000fc60007ffe1ff */
[----:B------:R-:W-:-:S04]  /*0820*/  IMAD.HI.U32 R2, R2, R9, RZ ;  /* 0x0000000902027227 */ /* 0x000fc800078e00ff */
[----:B------:R-:W-:Y:S02]  /*0830*/  IMAD.MOV R3, RZ, RZ, -R3 ;  /* 0x000000ffff037224 */ /* 0x000fe400078e0a03 */
[----:B------:R-:W-:Y:S02]  /*0840*/  IMAD.MOV R5, RZ, RZ, -R2 ;  /* 0x000000ffff057224 */ /* 0x000fe400078e0a02 */
[C---:B------:R-:W-:Y:S02]  /*0850*/  IMAD R2, R14.reuse, R3, R7 ;  /* 0x000000030e027224 */ /* 0x040fe400078e0207 */
[C---:B------:R-:W-:Y:S02]  /*0860*/  VIADD R6, R123.reuse, 0x1 ;  /* 0x000000017b067836 */ /* 0x040fe40000000000 */
[C---:B------:R-:W-:Y:S01]  /*0870*/  IMAD R5, R14.reuse, R5, R9 ;  /* 0x000000050e057224 */ /* 0x040fe200078e0209 */
[----:B------:R-:W-:Y:S01]  /*0880*/  ISETP.GT.U32.AND P0, PT, R14, R2, PT ;  /* 0x000000020e00720c */ /* 0x000fe20003f04070 */
[----:B------:R-:W-:Y:S01]  /*0890*/  IMAD R12, R0, R12, R11 ;  /* 0x0000000c000c7224 */ /* 0x000fe200078e020b */
[----:B------:R-:W-:Y:S01]  /*08a0*/  ISETP.GE.AND P2, PT, R6, RZ, PT ;  /* 0x000000ff0600720c */ /* 0x000fe20003f46270 */
[C---:B------:R-:W-:Y:S01]  /*08b0*/  VIADD R18, R123.reuse, 0x3 ;  /* 0x000000037b127836 */ /* 0x040fe20000000000 */
[----:B------:R-:W-:Y:S01]  /*08c0*/  ISETP.GT.U32.AND P1, PT, R14, R5, PT ;  /* 0x000000050e00720c */ /* 0x000fe20003f24070 */
[----:B------:R-:W-:Y:S01]  /*08d0*/  VIADD R19, R123, 0x4 ;  /* 0x000000047b137836 */ /* 0x000fe20000000000 */
[----:B------:R-:W-:Y:S01]  /*08e0*/  IABS R6, R6 ;  /* 0x0000000600067213 */ /* 0x000fe20000000000 */
[----:B------:R-:W-:Y:S01]  /*08f0*/  IMAD.HI.U32 R10, R4, R15, RZ ;  /* 0x0000000f040a7227 */ /* 0x000fe200078e00ff */
[----:B------:R-:W-:-:S02]  /*0900*/  ISETP.GT.U32.AND P3, PT, R0, R12, PT ;  /* 0x0000000c0000720c */ /* 0x000fc40003f64070 */
[----:B------:R-:W-:Y:S01]  /*0910*/  IABS R9, R16 ;  /* 0x0000001000097213 */ /* 0x000fe20000000000 */
[----:B------:R-:W-:Y:S01]  /*0920*/  IMAD.MOV.U32 R7, RZ, RZ, R6 ;  /* 0x000000ffff077224 */ /* 0x000fe200078e0006 */
[----:B------:R-:W-:Y:S01]  /*0930*/  IABS R11, R18 ;  /* 0x00000012000b7213 */ /* 0x000fe20000000000 */
[----:B------:R-:W-:Y:S01]  /*0940*/  @!P0 IMAD.IADD R2, R2, 0x1, -R14 ;  /* 0x0000000102028824 */ /* 0x000fe200078e0a0e */
[----:B------:R-:W-:Y:S01]  /*0950*/  IABS R13, R19 ;  /* 0x00000013000d7213 */ /* 0x000fe20000000000 */
[----:B------:R-:W-:Y:S01]  /*0960*/  IMAD.HI.U32 R3, R4, R7, RZ ;  /* 0x0000000704037227 */ /* 0x000fe200078e00ff */
[----:B------:R-:W-:Y:S02]  /*0970*/  IADD3 R10, PT, PT, -R10, RZ, RZ ;  /* 0x000000ff0a0a7210 */ /* 0x000fe40007ffe1ff */
[----:B------:R-:W-:Y:S01]  /*0980*/  ISETP.GT.U32.AND P6, PT, R14, R2, PT ;  /* 0x000000020e00720c */ /* 0x000fe20003fc4070 */
[----:B------:R-:W-:Y:S01]  /*0990*/  IMAD.MOV R3, RZ, RZ, -R3 ;  /* 0x000000ffff037224 */ /* 0x000fe200078e0a03 */
[----:B------:R-:W-:Y:S01]  /*09a0*/  @!P1 IADD3 R5, PT, PT, R5, -R14, RZ ;  /* 0x8000000e05059210 */ /* 0x000fe20007ffe0ff */
[----:B------:R-:W-:Y:S01]  /*09b0*/  @!P3 IMAD.IADD R12, R12, 0x1, -R0 ;  /* 0x000000010c0cb824 */ /* 0x000fe200078e0a00 */
[----:B------:R-:W-:Y:S01]  /*09c0*/  ISETP.GE.AND P1, PT, R16, RZ, PT ;  /* 0x000000ff1000720c */ /* 0x000fe20003f26270 */
[----:B------:R-:W-:Y:S01]  /*09d0*/  IMAD R7, R0, R3, R7 ;  /* 0x0000000300077224 */ /* 0x000fe200078e0207 */
[----:B------:R-:W-:Y:S01]  /*09e0*/  ISETP.GT.U32.AND P0, PT, R14, R5, PT ;  /* 0x000000050e00720c */ /* 0x000fe20003f04070 */
[----:B------:R-:W-:Y:S01]  /*09f0*/  IMAD.HI.U32 R3, R4, R9, RZ ;  /* 0x0000000904037227 */ /* 0x000fe200078e00ff */
[----:B------:R-:W-:-:S02]  /*0a00*/  ISETP.GT.U32.AND P3, PT, R0, R12, PT ;  /* 0x0000000c0000720c */ /* 0x000fc40003f64070 */
[----:B------:R-:W-:Y:S01]  /*0a10*/  ISETP.GT.U32.AND P5, PT, R0, R7, PT ;  /* 0x000000070000720c */ /* 0x000fe20003fa4070 */
[----:B------:R-:W-:Y:S02]  /*0a20*/  IMAD.MOV R3, RZ, RZ, -R3 ;  /* 0x000000ffff037224 */ /* 0x000fe400078e0a03 */
[----:B------:R-:W-:Y:S01]  /*0a30*/  @!P6 IMAD.IADD R2, R2, 0x1, -R14 ;  /* 0x000000010202e824 */ /* 0x000fe200078e0a0e */
[----:B------:R-:W-:Y:S01]  /*0a40*/  ISETP.GE.AND P6, PT, R21, RZ, PT ;  /* 0x000000ff1500720c */ /* 0x000fe20003fc6270 */
[----:B------:R-:W-:Y:S01]  /*0a50*/  IMAD R9, R0, R3, R9 ;  /* 0x0000000300097224 */ /* 0x000fe200078e0209 */
[----:B------:R-:W-:Y:S01]  /*0a60*/  LOP3.LUT R3, RZ, R122, RZ, 0x33, !PT ;  /* 0x0000007aff037212 */ /* 0x000fe200078e33ff */
[----:B------:R-:W-:-:S04]  /*0a70*/  IMAD.HI.U32 R6, R4, R11, RZ ;  /* 0x0000000b04067227 */ /* 0x000fc800078e00ff */
[----:B------:R-:W-:Y:S01]  /*0a80*/  @!P0 IMAD.IADD R5, R5, 0x1, -R14 ;  /* 0x0000000105058824 */ /* 0x000fe200078e0a0e */
[----:B------:R-:W-:Y:S01]  /*0a90*/  ISETP.GE.AND P0, PT, R17, RZ, PT ;  /* 0x000000ff1100720c */ /* 0x000fe20003f06270 */
[----:B------:R-:W-:Y:S01]  /*0aa0*/  @!P3 IMAD.IADD R12, R12, 0x1, -R0 ;  /* 0x000000010c0cb824 */ /* 0x000fe200078e0a00 */
[----:B------:R-:W-:Y:S01]  /*0ab0*/  ISETP.GT.U32.AND P3, PT, R0, R9, PT ;  /* 0x000000090000720c */ /* 0x000fe20003f64070 */
[----:B------:R-:W-:Y:S01]  /*0ac0*/  IMAD.HI.U32 R8, R4, R13, RZ ;  /* 0x0000000d04087227 */ /* 0x000fe200078e00ff */
[----:B------:R-:W-:Y:S02]  /*0ad0*/  @!P5 IADD3 R7, PT, PT, R7, -R0, RZ ;  /* 0x800000000707d210 */ /* 0x000fe40007ffe0ff */
[----:B------:R-:W-:Y:S01]  /*0ae0*/  @!P6 IADD3 R2, PT, PT, -R2, RZ, RZ ;  /* 0x000000ff0202e210 */ /* 0x000fe20007ffe1ff */
[----:B------:R-:W-:Y:S01]  /*0af0*/  IMAD.MOV R6, RZ, RZ, -R6 ;  /* 0x000000ffff067224 */ /* 0x000fe200078e0a06 */
[----:B------:R-:W-:Y:S01]  /*0b00*/  ISETP.GT.U32.AND P6, PT, R0, R7, PT ;  /* 0x000000070000720c */ /* 0x000fe20003fc4070 */
[----:B------:R-:W-:Y:S01]  /*0b10*/  IMAD.MOV R8, RZ, RZ, -R8 ;  /* 0x000000ffff087224 */ /* 0x000fe200078e0a08 */
[----:B------:R-:W-:Y:S01]  /*0b20*/  ISETP.NE.AND P5, PT, R122, RZ, PT ;  /* 0x000000ff7a00720c */ /* 0x000fe20003fa5270 */
[----:B------:R-:W-:-:S02]  /*0b30*/  IMAD R11, R0, R6, R11 ;  /* 0x00000006000b7224 */ /* 0x000fc400078e020b */
[----:B------:R-:W-:Y:S02]  /*0b40*/  @!P0 IMAD.MOV R5, RZ, RZ, -R5 ;  /* 0x000000ffff058224 */ /* 0x000fe400078e0a05 */
[----:B------:R-:W-:Y:S02]  /*0b50*/  VIADD R6, R123, 0x6 ;  /* 0x000000067b067836 */ /* 0x000fe40000000000 */
[C---:B------:R-:W-:Y:S02]  /*0b60*/  IMAD R13, R0.reuse, R8, R13 ;  /* 0x00000008000d7224 */ /* 0x040fe400078e020d */
[----:B------:R-:W-:Y:S01]  /*0b70*/  @!P3 IMAD.IADD R9, R9, 0x1, -R0 ;  /* 0x000000010909b824 */ /* 0x000fe200078e0a00 */
[C---:B------:R-:W-:Y:S01]  /*0b80*/  ISETP.GT.U32.AND P3, PT, R0.reuse, R11, PT ;  /* 0x0000000b0000720c */ /* 0x040fe20003f64070 */
[C---:B------:R-:W-:Y:S01]  /*0b90*/  IMAD R15, R0.reuse, R10, R15 ;  /* 0x0000000a000f7224 */ /* 0x040fe200078e020f */
[C---:B------:R-:W-:Y:S01]  /*0ba0*/  SEL R10, R3.reuse, R2, !P5 ;  /* 0x00000002030a7207 */ /* 0x040fe20006800000 */
[----:B------:R-:W-:Y:S01]  /*0bb0*/  @!P4 IMAD.MOV R12, RZ, RZ, -R12 ;  /* 0x000000ffff0cc224 */ /* 0x000fe200078e0a0c */
[----:B------:R-:W-:Y:S01]  /*0bc0*/  SEL R2, R3, R5, !P5 ;  /* 0x0000000503027207 */ /* 0x000fe20006800000 */
[--C-:B------:R-:W-:Y:S01]  /*0bd0*/  @!P6 IMAD.IADD R7, R7, 0x1, -R0.reuse ;  /* 0x000000010707e824 */ /* 0x100fe200078e0a00 */
[----:B-1----:R-:W-:Y:S01]  /*0be0*/  IABS R17, R6 ;  /* 0x0000000600117213 */ /* 0x002fe20000000000 */
[----:B------:R1:W-:Y:S01]  /*0bf0*/  STL [R1+0x7c], R10 ;  /* 0x00007c0a01007387 */ /* 0x0003e20000100800 */
[C---:B------:R-:W-:Y:S01]  /*0c00*/  ISETP.GT.U32.AND P4, PT, R0.reuse, R13, PT ;  /* 0x0000000d0000720c */ /* 0x040fe20003f84070 */
[----:B------:R-:W-:Y:S01]  /*0c10*/  VIADD R8, R123, 0x7 ;  /* 0x000000077b087836 */ /* 0x000fe20000000000 */
[C---:B------:R-:W-:Y:S01]  /*0c20*/  ISETP.GT.U32.AND P0, PT, R0.reuse, R9, PT ;  /* 0x000000090000720c */ /* 0x040fe20003f04070 */
[----:B------:R2:W-:Y:S01]  /*0c30*/  STL [R1+0x78], R2 ;  /* 0x0000780201007387 */ /* 0x0005e20000100800 */
[----:B------:R-:W-:Y:S01]  /*0c40*/  ISETP.GT.U32.AND P6, PT, R0, R15, PT ;  /* 0x0000000f0000720c */ /* 0x000fe20003fc4070 */
[----:B------:R-:W-:Y:S01]  /*0c50*/  @!P3 IMAD.IADD R11, R11, 0x1, -R0 ;  /* 0x000000010b0bb824 */ /* 0x000fe200078e0a00 */
[----:B------:R-:W-:Y:S01]  /*0c60*/  IABS R5, R8 ;  /* 0x0000000800057213 */ /* 0x000fe20000000000 */
[----:B------:R4:W-:Y:S01]  /*0c70*/  STL [R1+0x159c], R12 ;  /* 0x00159c0c01007387 */ /* 0x0009e20000100800 */
[----:B------:R-:W-:Y:S01]  /*0c80*/  ISETP.GE.AND P5, PT, R18, RZ, PT ;  /* 0x000000ff1200720c */ /* 0x000fe20003fa6270 */
[C---:B------:R-:W-:Y:S01]  /*0c90*/  VIADD R14, R123.reuse, 0x9 ;  /* 0x000000097b0e7836 */ /* 0x040fe20000000000 */
[----:B-1----:R-:W-:Y:S01]  /*0ca0*/  MOV R10, R7 ;  /* 0x00000007000a7202 */ /* 0x002fe20000000f00 */
[----:B------:R-:W-:Y:S01]  /*0cb0*/  VIADD R24, R123, 0x15 ;  /* 0x000000157b187836 */ /* 0x000fe20000000000 */
[----:B------:R-:W-:Y:S01]  /*0cc0*/  ISETP.GE.AND P3, PT, R20, RZ, PT ;  /* 0x000000ff1400720c */ /* 0x000fe20003f66270 */
[----:B--2---:R-:W-:-:S04]  /*0cd0*/  IMAD.HI.U32 R2, R4, R17, RZ ;  /* 0x0000001104027227 */ /* 0x004fc800078e00ff */
[--C-:B------:R-:W-:Y:S01]  /*0ce0*/  @!P4 IMAD.IADD R13, R13, 0x1, -R0.reuse ;  /* 0x000000010d0dc824 */ /* 0x100fe200078e0a00 */
[----:B------:R-:W-:Y:S01]  /*0cf0*/  IADD3 R3, PT, PT, -R2, RZ, RZ ;  /* 0x000000ff02037210 */ /* 0x000fe20007ffe1ff */
[--C-:B------:R-:W-:Y:S01]  /*0d00*/  @!P0 IMAD.IADD R9, R9, 0x1, -R0.reuse ;  /* 0x0000000109098824 */ /* 0x100fe200078e0a00 */
[C---:B------:R-:W-:Y:S01]  /*0d10*/  ISETP.GT.U32.AND P4, PT, R0.reuse, R11, PT ;  /* 0x0000000b0000720c */ /* 0x040fe20003f84070 */
[----:B------:R-:W-:Y:S01]  /*0d20*/  @!P6 IMAD.IADD R15, R15, 0x1, -R0 ;  /* 0x000000010f0fe824 */ /* 0x000fe200078e0a00 */
[C---:B------:R-:W-:Y:S01]  /*0d30*/  ISETP.GT.U32.AND P6, PT, R0.reuse, R13, PT ;  /* 0x0000000d0000720c */ /* 0x040fe20003fc4070 */
[C---:B------:R-:W-:Y:S01]  /*0d40*/  IMAD R3, R0.reuse, R3, R17 ;  /* 0x0000000300037224 */ /* 0x040fe200078e0211 */
[----:B------:R-:W-:Y:S01]  /*0d50*/  ISETP.GE.AND P0, PT, R19, RZ, PT ;  /* 0x000000ff1300720c */ /* 0x000fe20003f06270 */
[----:B------:R-:W-:Y:S02]  /*0d60*/  @!P1 IMAD.MOV R9, RZ, RZ, -R9 ;  /* 0x000000ffff099224 */ /* 0x000fe400078e0a09 */
[----:B------:R-:W-:Y:S01]  /*0d70*/  @!P2 IMAD.MOV R10, RZ, RZ, -R10 ;  /* 0x000000ffff0aa224 */ /* 0x000fe200078e0a0a */
[----:B------:R-:W-:Y:S01]  /*0d80*/  ISETP.GT.U32.AND P1, PT, R0, R3, PT ;  /* 0x000000030000720c */ /* 0x000fe20003f24070 */
[----:B------:R-:W-:Y:S01]  /*0d90*/  IMAD.HI.U32 R2, R4, R5, RZ ;  /* 0x0000000504027227 */ /* 0x000fe200078e00ff */
[----:B------:R-:W-:-:S02]  /*0da0*/  ISETP.GT.U32.AND P2, PT, R0, R15, PT ;  /* 0x0000000f0000720c */ /* 0x000fc40003f44070 */
[----:B------:R1:W-:Y:S01]  /*0db0*/  STL [R1+0x1c], R10 ;  /* 0x00001c0a01007387 */ /* 0x0003e20000100800 */
[----:B------:R-:W-:Y:S02]  /*0dc0*/  IMAD.MOV R2, RZ, RZ, -R2 ;  /* 0x000000ffff027224 */ /* 0x000fe400078e0a02 */
[--C-:B------:R-:W-:Y:S01]  /*0dd0*/  @!P4 IMAD.IADD R11, R11, 0x1, -R0.reuse ;  /* 0x000000010b0bc824 */ /* 0x100fe200078e0a00 */
[----:B------:R-:W-:Y:S01]  /*0de0*/  @!P6 IADD3 R13, PT, PT, R13, -R0, RZ ;  /* 0x800000000d0de210 */ /* 0x000fe20007ffe0ff */
[----:B------:R-:W-:Y:S01]  /*0df0*/  IMAD R5, R0, R2, R5 ;  /* 0x0000000200057224 */ /* 0x000fe200078e0205 */
[----:B------:R-:W-:Y:S01]  /*0e00*/  ISETP.GE.AND P4, PT, R6, RZ, PT ;  /* 0x000000ff0600720c */ /* 0x000fe20003f86270 */
[----:B------:R2:W-:Y:S01]  /*0e10*/  STL [R1+0x18], R9 ;  /* 0x0000180901007387 */ /* 0x0005e20000100800 */
[----:B----4-:R-:W-:Y:S01]  /*0e20*/  MOV R12, R11 ;  /* 0x0000000b000c7202 */ /* 0x010fe20000000f00 */
[--C-:B------:R-:W-:Y:S01]  /*0e30*/  @!P1 IMAD.IADD R3, R3, 0x1, -R0.reuse ;  /* 0x0000000103039824 */ /* 0x100fe200078e0a00 */
[----:B-1----:R-:W-:Y:S01]  /*0e40*/  IADD3 R10, PT, PT, R123, 0x8, RZ ;  /* 0x000000087b0a7810 */ /* 0x002fe20007ffe0ff */
[----:B------:R-:W-:Y:S01]  /*0e50*/  @!P2 IMAD.IADD R15, R15, 0x1, -R0 ;  /* 0x000000010f0fa824 */ /* 0x000fe200078e0a00 */
[----:B------:R-:W-:Y:S01]  /*0e60*/  ISETP.GT.U32.AND P6, PT, R0, R5, PT ;  /* 0x000000050000720c */ /* 0x000fe20003fc4070 */
[----:B------:R-:W-:Y:S01]  /*0e70*/  IMAD.MOV.U32 R11, RZ, RZ, R13 ;  /* 0x000000ffff0b7224 */ /* 0x000fe200078e000d */
[----:B------:R-:W-:Y:S01]  /*0e80*/  IABS R7, R10 ;  /* 0x0000000a00077213 */ /* 0x000fe20000000000 */
[C---:B------:R-:W-:Y:S01]  /*0e90*/  VIADD R66, R123.reuse, 0x3e ;  /* 0x0000003e7b427836 */ /* 0x040fe20000000000 */
[----:B------:R-:W-:Y:S01]  /*0ea0*/  ISETP.GE.AND P2, PT, R8, RZ, PT ;  /* 0x000000ff0800720c */ /* 0x000fe20003f46270 */
[----:B------:R-:W-:Y:S01]  /*0eb0*/  VIADD R8, R123, 0xa ;  /* 0x0000000a7b087836 */ /* 0x000fe20000000000 */
[----:B------:R-:W-:Y:S01]  /*0ec0*/  @!P5 IADD3 R12, PT, PT, -R12, RZ, RZ ;  /* 0x000000ff0c0cd210 */ /* 0x000fe20007ffe1ff */
[----:B------:R-:W-:Y:S01]  /*0ed0*/  IMAD.HI.U32 R2, R4, R7, RZ ;  /* 0x0000000704027227 */ /* 0x000fe200078e00ff */
[----:B------:R-:W-:-:S02]  /*0ee0*/  ISETP.GT.U32.AND P5, PT, R0, R3, PT ;  /* 0x000000030000720c */ /* 0x000fc40003fa4070 */
[----:B------:R-:W-:Y:S01]  /*0ef0*/  IABS R251, R8 ;  /* 0x0000000800fb7213 */ /* 0x000fe20000000000 */
[----:B------:R-:W-:Y:S01]  /*0f00*/  IMAD.MOV R2, RZ, RZ, -R2 ;  /* 0x000000ffff027224 */ /* 0x000fe200078e0a02 */
[----:B------:R-:W-:Y:S01]  /*0f10*/  ISETP.GE.AND P1, PT, R10, RZ, PT ;  /* 0x000000ff0a00720c */ /* 0x000fe20003f26270 */
[----:B------:R-:W-:Y:S01]  /*0f20*/  @!P6 IMAD.IADD R5, R5, 0x1, -R0 ;  /* 0x000000010505e824 */ /* 0x000fe200078e0a00 */
[----:B--2---:R-:W-:Y:S01]  /*0f30*/  IABS R9, R14 ;  /* 0x0000000e00097213 */ /* 0x004fe20000000000 */
[----:B------:R-:W-:Y:S01]  /*0f40*/  IMAD R7, R0, R2, R7 ;  /* 0x0000000200077224 */ /* 0x000fe200078e0207 */
[----:B------:R-:W-:Y:S01]  /*0f50*/  STL [R1+0x14], R12 ;  /* 0x0000140c01007387 */ /* 0x000fe20000100800 */
[----:B------:R-:W-:Y:S01]  /*0f60*/  IMAD.HI.U32 R2, R4, R251, RZ ;  /* 0x000000fb04027227 */ /* 0x000fe200078e00ff */
[----:B------:R-:W-:Y:S02]  /*0f70*/  ISETP.GT.U32.AND P6, PT, R0, R5, PT ;  /* 0x000000050000720c */ /* 0x000fe40003fc4070 */
[----:B------:R-:W-:Y:S01]  /*0f80*/  IABS R63, R66 ;  /* 0x00000042003f7213 */ /* 0x000fe20000000000 */
[----:B------:R-:W-:-:S02]  /*0f90*/  IMAD.MOV R2, RZ, RZ, -R2 ;  /* 0x000000ffff027224 */ /* 0x000fc400078e0a02 */
[----:B------:R-:W-:Y:S02]  /*0fa0*/  @!P5 IMAD.IADD R3, R3, 0x1, -R0 ;  /* 0x000000010303d824 */ /* 0x000fe400078e0a00 */
[----:B------:R-:W-:Y:S02]  /*0fb0*/  IMAD.MOV.U32 R10, RZ, RZ, R15 ;  /* 0x000000ffff0a7224 */ /* 0x000fe400078e000f */
[----:B------:R-:W-:Y:S02]  /*0fc0*/  IMAD R251, R0, R2, R251 ;  /* 0x0000000200fb7224 */ /* 0x000fe400078e02fb */
[----:B------:R-:W-:Y:S01]  /*0fd0*/  IMAD.MOV.U32 R15, RZ, RZ, R3 ;  /* 0x000000ffff0f7224 */ /* 0x000fe200078e0003 */
[----:B------:R-:W-:Y:S01]  /*0fe0*/  @!P3 IADD3 R10, PT, PT, -R10, RZ, RZ ;  /* 0x000000ff0a0ab210 */ /* 0x000fe20007ffe1ff */
[----:B------:R-:W-:Y:S01]  /*0ff0*/  @!P0 IMAD.MOV R11, RZ, RZ, -R11 ;  /* 0x000000ffff0b8224 */ /* 0x000fe200078e0a0b */
[C---:B------:R-:W-:Y:S01]  /*1000*/  ISETP.GT.U32.AND P0, PT, R0.reuse, R7, PT ;  /* 0x000000070000720c */ /* 0x040fe20003f04070 */
[----:B------:R-:W-:Y:S01]  /*1010*/  @!P4 IMAD.MOV R15, RZ, RZ, -R15 ;  /* 0x000000ffff0fc224 */ /* 0x000fe200078e0a0f */
[----:B------:R-:W-:Y:S01]  /*1020*/  ISETP.GT.U32.AND P4, PT, R0, R251, PT ;  /* 0x000000fb0000720c */ /* 0x000fe20003f84070 */
[----:B------:R-:W-:Y:S01]  /*1030*/  IMAD.HI.U32 R6, R4, R9, RZ ;  /* 0x0000000904067227 */ /* 0x000fe200078e00ff */
[----:B------:R-:W-:Y:S01]  /*1040*/  STL [R1+0x10], R11 ;  /* 0x0000100b01007387 */ /* 0x000fe20000100800 */
[----:B------:R-:W-:-:S02]  /*1050*/  ISETP.GE.AND P3, PT, R14, RZ, PT ;  /* 0x000000ff0e00720c */ /* 0x000fc40003f66270 */
[----:B------:R-:W-:Y:S01]  /*1060*/  IMAD.MOV R6, RZ, RZ, -R6 ;  /* 0x000000ffff067224 */ /* 0x000fe200078e0a06 */
[----:B------:R1:W-:Y:S01]  /*1070*/  STL [R1+0xc], R10 ;  /* 0x00000c0a01007387 */ /* 0x0003e20000100800 */
[--C-:B------:R-:W-:Y:S01]  /*1080*/  @!P6 IMAD.IADD R5, R5, 0x1, -R0.reuse ;  /* 0x000000010505e824 */ /* 0x100fe200078e0a00 */
[----:B------:R-:W-:Y:S01]  /*1090*/  ISETP.GE.AND P6, PT, R8, RZ, PT ;  /* 0x000000ff0800720c */ /* 0x000fe20003fc6270 */
[C---:B------:R-:W-:Y:S01]  /*10a0*/  IMAD R252, R0.reuse, R6, R9 ;  /* 0x0000000600fc7224 */ /* 0x040fe200078e0209 */
[C---:B------:R-:W-:Y:S01]  /*10b0*/  IADD3 R6, PT, PT, R123.reuse, 0xb, RZ ;  /* 0x0000000b7b067810 */ /* 0x040fe20007ffe0ff */
[----:B------:R-:W-:Y:S01]  /*10c0*/  VIADD R8, R123, 0xc ;  /* 0x0000000c7b087836 */ /* 0x000fe20000000000 */
[----:B------:R-:W-:Y:S01]  /*10d0*/  STL [R1+0x8], R15 ;  /* 0x0000080f01007387 */ /* 0x000fe20000100800 */
[--C-:B------:R-:W-:Y:S01]  /*10e0*/  @!P4 IMAD.IADD R251, R251, 0x1, -R0.reuse ;  /* 0x00000001fbfbc824 */ /* 0x100fe200078e0a00 */
[C---:B------:R-:W-:Y:S01]  /*10f0*/  ISETP.GT.U32.AND P5, PT, R0.reuse, R252, PT ;  /* 0x000000fc0000720c */ /* 0x040fe20003fa4070 */
[----:B------:R-:W-:Y:S01]  /*1100*/  @!P0 IMAD.IADD R7, R7, 0x1, -R0 ;  /* 0x0000000107078824 */ /* 0x000fe200078e0a00 */
[----:B------:R-:W-:Y:S01]  /*1110*/  IABS R13, R8 ;  /* 0x00000008000d7213 */ /* 0x000fe20000000000 */
[----:B-1----:R-:W-:Y:S01]  /*1120*/  VIADD R10, R123, 0xd ;  /* 0x0000000d7b0a7836 */ /* 0x002fe20000000000 */
[C---:B------:R-:W-:Y:S01]  /*1130*/  ISETP.GT.U32.AND P4, PT, R0.reuse, R251, PT ;  /* 0x000000fb0000720c */ /* 0x040fe20003f84070 */
[----:B------:R-:W-:Y:S01]  /*1140*/  IMAD.MOV.U32 R12, RZ, RZ, R5 ;  /* 0x000000ffff0c7224 */ /* 0x000fe200078e0005 */
[----:B------:R-:W-:Y:S01]  /*1150*/  ISETP.GT.U32.AND P0, PT, R0, R7, PT ;  /* 0x000000070000720c */ /* 0x000fe20003f04070 */
[----:B------:R-:W-:Y:S01]  /*1160*/  IMAD.HI.U32 R3, R4, R13, RZ ;  /* 0x0000000d04037227 */ /* 0x000fe200078e00ff */
[----:B------:R-:W-:-:S02]  /*1170*/  IABS R9, R6 ;  /* 0x0000000600097213 */ /* 0x000fc40000000000 */
[----:B------:R-:W-:Y:S01]  /*1180*/  IABS R11, R10 ;  /* 0x0000000a000b7213 */ /* 0x000fe20000000000 */
[----:B------:R-:W-:Y:S01]  /*1190*/  IMAD.MOV R3, RZ, RZ, -R3 ;  /* 0x000000ffff037224 */ /* 0x000fe200078e0a03 */
[----:B------:R-:W-:Y:S01]  /*11a0*/  @!P2 IADD3 R12, PT, PT, -R12, RZ, RZ ;  /* 0x000000ff0c0ca210 */ /* 0x000fe20007ffe1ff */
[----:B------:R-:W-:Y:S01]  /*11b0*/  IMAD.HI.U32 R2, R4, R9, RZ ;  /* 0x0000000904027227 */ /* 0x000fe200078e00ff */
[----:B------:R-:W-:Y:S02]  /*11c0*/  @!P5 IADD3 R252, PT, PT, R252, -R0, RZ ;  /* 0x80000000fcfcd210 */ /* 0x000fe40007ffe0ff */
[----:B------:R-:W-:Y:S01]  /*11d0*/  ISETP.GE.AND P2, PT, R6, RZ, PT ;  /* 0x000000ff0600720c */ /* 0x000fe20003f46270 */
[C---:B------:R-:W-:Y:S01]  /*11e0*/  IMAD R13, R0.reuse, R3, R13 ;  /* 0x00000003000d7224 */ /* 0x040fe200078e020d */
[C---:B------:R-:W-:Y:S01]  /*11f0*/  ISETP.GT.U32.AND P5, PT, R0.reuse, R252, PT ;  /* 0x000000fc0000720c */ /* 0x040fe20003fa4070 */
[--C-:B------:R-:W-:Y:S01]  /*1200*/  @!P4 IMAD.IADD R251, R251, 0x1, -R0.reuse ;  /* 0x00000001fbfbc824 */ /* 0x100fe200078e0a00 */
[----:B------:R1:W-:Y:S01]  /*1210*/  STL [R1+0x4], R12 ;  /* 0x0000040c01007387 */ /* 0x0003e20000100800 */
[----:B------:R-:W-:Y:S01]  /*1220*/  @!P0 IMAD.IADD R7, R7, 0x1, -R0 ;  /* 0x0000000107078824 */ /* 0x000fe200078e0a00 */
[----:B------:R-:W-:Y:S01]  /*1230*/  ISETP.GT.U32.AND P4, PT, R0, R13, PT ;  /* 0x0000000d0000720c */ /* 0x000fe20003f84070 */
[----:B------:R-:W-:Y:S01]  /*1240*/  IMAD.MOV R2, RZ, RZ, -R2 ;  /* 0x000000ffff027224 */ /* 0x000fe200078e0a02 */
[----:B------:R-:W-:Y:S01]  /*1250*/  ISETP.GE.AND P0, PT, R8, RZ, PT ;  /* 0x000000ff0800720c */ /* 0x000fe20003f06270 */
[----:B------:R-:W-:-:S04]  /*1260*/  IMAD.HI.U32 R5, R4, R11, RZ ;  /* 0x0000000b04057227 */ /* 0x000fc800078e00ff */
[C---:B------:R-:W-:Y:S01]  /*1270*/  IMAD R250, R0.reuse, R2, R9 ;  /* 0x0000000200fa7224 */ /* 0x040fe200078e0209 */
[----:B------:R-:W-:Y:S01]  /*1280*/  IADD3 R5, PT, PT, -R5, RZ, RZ ;  /* 0x000000ff05057210 */ /* 0x000fe20007ffe1ff */
[----:B-1----:R-:W-:Y:S01]  /*1290*/  IMAD.MOV.U32 R12, RZ, RZ, R7 ;  /* 0x000000ffff0c7224 */ /* 0x002fe200078e0007 */
[C---:B------:R-:W-:Y:S01]  /*12a0*/  IADD3 R2, PT, PT, R123.reuse, 0xe, RZ ;  /* 0x0000000e7b027810 */ /* 0x040fe20007ffe0ff */
[----:B------:R-:W-:Y:S02]  /*12b0*/  VIADD R8, R123, 0xf ;  /* 0x0000000f7b087836 */ /* 0x000fe40000000000 */
[----:B------:R-:W-:Y:S01]  /*12c0*/  @!P1 IMAD.MOV R12, RZ, RZ, -R12 ;  /* 0x000000ffff0c9224 */ /* 0x000fe200078e0a0c */
[----:B------:R-:W-:Y:S01]  /*12d0*/  ISETP.GT.U32.AND P1, PT, R0, R250, PT ;  /* 0x000000fa0000720c */ /* 0x000fe20003f24070 */
[----:B------:R-:W-:Y:S01]  /*12e0*/  @!P5 IMAD.IADD R252, R252, 0x1, -R0 ;  /* 0x00000001fcfcd824 */ /* 0x000fe200078e0a00 */
[----:B------:R-:W-:Y:S01]  /*12f0*/  IABS R15, R2 ;  /* 0x00000002000f7213 */ /* 0x000fe20000000000 */
[----:B------:R-:W-:Y:S01]  /*1300*/  IMAD R14, R0, R5, R11 ;  /* 0x00000005000e7224 */ /* 0x000fe200078e020b */
[----:B------:R-:W-:Y:S01]  /*1310*/  @!P4 IADD3 R13, PT, PT, R13, -R0, RZ ;  /* 0x800000000d0dc210 */ /* 0x000fe20007ffe0ff */
[----:B------:R-:W-:Y:S01]  /*1320*/  @!P3 IMAD.MOV R252, RZ, RZ, -R252 ;  /* 0x000000fffffcb224 */ /* 0x000fe200078e0afc */
[----:B------:R-:W-:Y:S01]  /*1330*/  IABS R7, R8 ;  /* 0x0000000800077213 */ /* 0x000fe20000000000 */
[----:B------:R-:W-:Y:S01]  /*1340*/  @!P6 IMAD.MOV R251, RZ, RZ, -R251 ;  /* 0x000000fffffbe224 */ /* 0x000fe200078e0afb */
[----:B------:R-:W-:Y:S01]  /*1350*/  ISETP.GE.AND P3, PT, R2, RZ, PT ;  /* 0x000000ff0200720c */ /* 0x000fe20003f66270 */
[----:B------:R-:W-:Y:S01]  /*1360*/  IMAD.HI.U32 R2, R4, R15, RZ ;  /* 0x0000000f04027227 */ /* 0x000fe200078e00ff */
[----:B------:R-:W-:Y:S01]  /*1370*/  ISETP.GT.U32.AND P4, PT, R0, R13, PT ;  /* 0x0000000d0000720c */ /* 0x000fe20003f84070 */
[----:B------:R-:W-:Y:S01]  /*1380*/  STL [R1], R12 ;  /* 0x0000000c01007387 */ /* 0x000fe20000100800 */
[----:B------:R-:W-:Y:S01]  /*1390*/  IADD3 R11, PT, PT, R123, 0x11, RZ ;  /* 0x000000117b0b7810 */ /* 0x000fe20007ffe0ff */
[----:B------:R-:W-:Y:S01]  /*13a0*/  IMAD.HI.U32 R3, R4, R7, RZ ;  /* 0x0000000704037227 */ /* 0x000fe200078e00ff */
[----:B------:R-:W-:Y:S01]  /*13b0*/  ISETP.GT.U32.AND P6, PT, R0, R14, PT ;  /* 0x0000000e0000720c */ /* 0x000fe20003fc4070 */
[----:B------:R1:W-:Y:S01]  /*13c0*/  STL [R1+0x158c], R252 ;  /* 0x00158cfc01007387 */ /* 0x0003e20000100800 */
[----:B------:R-:W-:Y:S01]  /*13d0*/  IABS R9, R11 ;  /* 0x0000000b00097213 */ /* 0x000fe20000000000 */
[----:B------:R-:W-:Y:S01]  /*13e0*/  @!P1 IMAD.IADD R250, R250, 0x1, -R0 ;  /* 0x00000001fafa9824 */ /* 0x000fe200078e0a00 */
[----:B------:R-:W-:Y:S01]  /*13f0*/  ISETP.GE.AND P5, PT, R10, RZ, PT ;  /* 0x000000ff0a00720c */ /* 0x000fe20003fa6270 */
[----:B------:R-:W-:Y:S01]  /*1400*/  IMAD.MOV R2, RZ, RZ, -R2 ;  /* 0x000000ffff027224 */ /* 0x000fe200078e0a02 */
[----:B------:R-:W-:Y:S01]  /*1410*/  STL [R1+0x1590], R251 ;  /* 0x001590fb01007387 */ /* 0x000fe20000100800 */
[----:B------:R-:W-:Y:S01]  /*1420*/  IMAD.MOV R3, RZ, RZ, -R3 ;  /* 0x000000ffff037224 */ /* 0x000fe200078e0a03 */
[C---:B------:R-:W-:Y:S01]  /*1430*/  ISETP.GT.U32.AND P1, PT, R0.reuse, R250, PT ;  /* 0x000000fa0000720c */ /* 0x040fe20003f24070 */
[----:B------:R-:W-:-:S02]  /*1440*/  IMAD R15, R0, R2, R15 ;  /* 0x00000002000f7224 */ /* 0x000fc400078e020f */
[C---:B------:R-:W-:Y:S01]  /*1450*/  VIADD R10, R123.reuse, 0x10 ;  /* 0x000000107b0a7836 */ /* 0x040fe20000000000 */
[----:B-1----:R-:W-:Y:S01]  /*1460*/  IADD3 R252, PT, PT, R123, 0xfd, RZ ;  /* 0x000000fd7bfc7810 */ /* 0x002fe20007ffe0ff */
[----:B------:R-:W-:Y:S01]  /*1470*/  IMAD.HI.U32 R6, R4, R9, RZ ;  /* 0x0000000904067227 */ /* 0x000fe200078e00ff */
[----:B------:R-:W-:Y:S02]  /*1480*/  @!P6 IADD3 R14, PT, PT, R14, -R0, RZ ;  /* 0x800000000e0ee210 */ /* 0x000fe40007ffe0ff */
[----:B------:R-:W-:Y:S01]  /*1490*/  IABS R17, R10 ;  /* 0x0000000a00117213 */ /* 0x000fe20000000000 */
[----:B------:R-:W-:Y:S01]  /*14a0*/  IMAD R16, R0, R3, R7 ;  /* 0x0000000300107224 */ /* 0x000fe200078e0207 */
[----:B------:R-:W-:Y:S01]  /*14b0*/  IADD3 R6, PT, PT, -R6, RZ, RZ ;  /* 0x000000ff06067210 */ /* 0x000fe20007ffe1ff */
[----:B------:R-:W-:Y:S01]  /*14c0*/  @!P4 IMAD.IADD R13, R13, 0x1, -R0 ;  /* 0x000000010d0dc824 */ /* 0x000fe200078e0a00 */
[----:B------:R-:W-:Y:S01]  /*14d0*/  ISETP.GT.U32.AND P4, PT, R0, R15, PT ;  /* 0x0000000f0000720c */ /* 0x000fe20003f84070 */
[----:B------:R-:W-:Y:S01]  /*14e0*/  IMAD.HI.U32 R5, R4, R17, RZ ;  /* 0x0000001104057227 */ /* 0x000fe200078e00ff */
[----:B------:R-:W-:-:S02]  /*14f0*/  ISETP.GT.U32.AND P6, PT, R0, R16, PT ;  /* 0x000000100000720c */ /* 0x000fc40003fc4070 */
[----:B------:R-:W-:Y:S01]  /*1500*/  IABS R7, R24 ;  /* 0x0000001800077213 */ /* 0x000fe20000000000 */
[----:B------:R-:W-:Y:S02]  /*1510*/  IMAD R18, R0, R6, R9 ;  /* 0x0000000600127224 */ /* 0x000fe400078e0209 */
[C---:B------:R-:W-:Y:S02]  /*1520*/  VIADD R6, R123.reuse, 0x12 ;  /* 0x000000127b067836 */ /* 0x040fe40000000000 */
[--C-:B------:R-:W-:Y:S01]  /*1530*/  @!P1 IMAD.IADD R250, R250, 0x1, -R0.reuse ;  /* 0x00000001fafa9824 */ /* 0x100fe200078e0a00 */
[----:B------:R-:W-:Y:S01]  /*1540*/  ISETP.GE.AND P1, PT, R8, RZ, PT ;  /* 0x000000ff0800720c */ /* 0x000fe20003f26270 */
[----:B------:R-:W-:Y:S01]  /*1550*/  IMAD.MOV R5, RZ, RZ, -R5 ;  /* 0x000000ffff057224 */ /* 0x000fe200078e0a05 */
[----:B------:R-:W-:Y:S01]  /*1560*/  IADD3 R8, PT, PT, R123, 0x13, RZ ;  /* 0x000000137b087810 */ /* 0x000fe20007ffe0ff */
[--C-:B------:R-:W-:Y:S01]  /*1570*/  @!P4 IMAD.IADD R15, R15, 0x1, -R0.reuse ;  /* 0x000000010f0fc824 */ /* 0x100fe200078e0a00 */
[----:B------:R-:W-:Y:S01]  /*1580*/  IABS R19, R6 ;  /* 0x0000000600137213 */ /* 0x000fe20000000000 */
[----:B------:R-:W-:Y:S01]  /*1590*/  IMAD R17, R0, R5, R17 ;  /* 0x0000000500117224 */ /* 0x000fe200078e0211 */
[----:B------:R-:W-:Y:S01]  /*15a0*/  IABS R5, R8 ;  /* 0x0000000800057213 */ /* 0x000fe20000000000 */
[----:B------:R-:W-:Y:S01]  /*15b0*/  @!P6 IMAD.IADD R16, R16, 0x1, -R0 ;  /* 0x000000011010e824 */ /* 0x000fe200078e0a00 */
[----:B------:R-:W-:Y:S01]  /*15c0*/  ISETP.GT.U32.AND P4, PT, R0, R14, PT ;  /* 0x0000000e0000720c */ /* 0x000fe20003f84070 */
[----:B------:R-:W-:-:S03]  /*15d0*/  IMAD.HI.U32 R2, R4, R19, RZ ;  /* 0x0000001304027227 */ /* 0x000fc600078e00ff */
[C---:B------:R-:W-:Y:S01]  /*15e0*/  ISETP.GT.U32.AND P6, PT, R0.reuse, R16, PT ;  /* 0x000000100000720c */ /* 0x040fe20003fc4070 */
[----:B------:R-:W-:Y:S01]  /*15f0*/  @!P2 IMAD.MOV R250, RZ, RZ, -R250 ;  /* 0x000000fffffaa224 */ /* 0x000fe200078e0afa */
[----:B------:R-:W-:Y:S01]  /*1600*/  ISETP.GT.U32.AND P2, PT, R0, R15, PT ;  /* 0x0000000f0000720c */ /* 0x000fe20003f44070 */
[----:B------:R-:W-:Y:S01]  /*1610*/  IMAD.HI.U32 R3, R4, R5, RZ ;  /* 0x0000000504037227 */ /* 0x000fe200078e00ff */
[----:B------:R-:W-:Y:S02]  /*1620*/  IADD3 R2, PT, PT, -R2, RZ, RZ ;  /* 0x000000ff02027210 */ /* 0x000fe40007ffe1ff */
[----:B------:R-:W-:Y:S01]  /*1630*/  STL [R1+0x1594], R250 ;  /* 0x001594fa01007387 */ /* 0x000fe20000100800 */
[----:B------:R-:W-:Y:S02]  /*1640*/  IMAD.MOV R20, RZ, RZ, -R3 ;  /* 0x000000ffff147224 */ /* 0x000fe400078e0a03 */
[C---:B------:R-:W-:Y:S02]  /*1650*/  IMAD R19, R0.reuse, R2, R19 ;  /* 0x0000000200137224 */ /* 0x040fe400078e0213 */
[----:B------:R-:W-:Y:S01]  /*1660*/  @!P0 IMAD.MOV R13, RZ, RZ, -R13 ;  /* 0x000000ffff0d8224 */ /* 0x000fe200078e0a0d */
[----:B------:R-:W-:Y:S01]  /*1670*/  ISETP.GT.U32.AND P0, PT, R0, R17, PT ;  /* 0x000000110000720c */ /* 0x000fe20003f04070 */
[--C-:B------:R-:W-:Y:S01]  /*1680*/  @!P4 IMAD.IADD R14, R14, 0x1, -R0.reuse ;  /* 0x000000010e0ec824 */ /* 0x100fe200078e0a00 */
[C---:B------:R-:W-:Y:S01]  /*1690*/  ISETP.GT.U32.AND P4, PT, R0.reuse, R18, PT ;  /* 0x000000120000720c */ /* 0x040fe20003f84070 */
[----:B------:R-:W-:Y:S01]  /*16a0*/  IMAD R20, R0, R20, R5 ;  /* 0x0000001400147224 */ /* 0x000fe200078e0205 */
[----:B------:R-:W-:Y:S01]  /*16b0*/  @!P2 IADD3 R15, PT, PT, R15, -R0, RZ ;  /* 0x800000000f0fa210 */ /* 0x000fe20007ffe0ff */
[--C-:B------:R-:W-:Y:S01]  /*16c0*/  @!P6 IMAD.IADD R16, R16, 0x1, -R0.reuse ;  /* 0x000000011010e824 */ /* 0x100fe200078e0a00 */
[C---:B------:R-:W-:Y:S01]  /*16d0*/  ISETP.GT.U32.AND P2, PT, R0.reuse, R19, PT ;  /* 0x000000130000720c */ /* 0x040fe20003f44070 */
[----:B------:R-:W-:Y:S01]  /*16e0*/  VIADD R9, R123, 0x14 ;  /* 0x000000147b097836 */ /* 0x000fe20000000000 */
[----:B------:R-:W-:Y:S01]  /*16f0*/  ISETP.GT.U32.AND P6, PT, R0, R20, PT ;  /* 0x000000140000720c */ /* 0x000fe20003fc4070 */
[----:B------:R-:W-:Y:S01]  /*1700*/  IMAD.HI.U32 R3, R4, R7, RZ ;  /* 0x0000000704037227 */ /* 0x000fe200078e00ff */
[----:B------:R-:W-:Y:S01]  /*1710*/  @!P1 IADD3 R16, PT, PT, -R16, RZ, RZ ;  /* 0x000000ff10109210 */ /* 0x000fe20007ffe1ff */
[----:B------:R-:W-:Y:S01]  /*1720*/  STL [R1+0x1598], R13 ;  /* 0x0015980d01007387 */ /* 0x000fe20000100800 */
[----:B------:R-:W-:Y:S01]  /*1730*/  IABS R21, R9 ;  /* 0x0000000900157213 */ /* 0x000fe20000000000 */
[----:B------:R-:W-:Y:S01]  /*1740*/  IMAD.MOV R3, RZ, RZ, -R3 ;  /* 0x000000ffff037224 */ /* 0x000fe200078e0a03 */
[----:B------:R-:W-:Y:S01]  /*1750*/  @!P0 IADD3 R17, PT, PT, R17, -R0, RZ ;  /* 0x8000000011118210 */ /* 0x000fe20007ffe0ff */
[----:B------:R-:W-:Y:S01]  /*1760*/  @!P4 IMAD.IADD R18, R18, 0x1, -R0 ;  /* 0x000000011212c824 */ /* 0x000fe200078e0a00 */
[----:B------:R-:W-:Y:S01]  /*1770*/  ISETP.GE.AND P0, PT, R10, RZ, PT ;  /* 0x000000ff0a00720c */ /* 0x000fe20003f06270 */
[----:B------:R-:W-:Y:S01]  /*1780*/  IMAD.HI.U32 R2, R4, R21, RZ ;  /* 0x0000001504027227 */ /* 0x000fe200078e00ff */
[----:B------:R-:W-:-:S02]  /*1790*/  ISETP.GE.AND P4, PT, R11, RZ, PT ;  /* 0x000000ff0b00720c */ /* 0x000fc40003f86270 */
[----:B------:R-:W-:Y:S01]  /*17a0*/  @!P2 IADD3 R19, PT, PT, R19, -R0, RZ ;  /* 0x800000001313a210 */ /* 0x000fe20007ffe0ff */
[----:B------:R-:W-:Y:S01]  /*17b0*/  @!P6 IMAD.IADD R20, R20, 0x1, -R0 ;  /* 0x000000011414e824 */ /* 0x000fe200078e0a00 */
[C---:B------:R-:W-:Y:S01]  /*17c0*/  ISETP.GT.U32.AND P2, PT, R0.reuse, R17, PT ;  /* 0x000000110000720c */ /* 0x040fe20003f44070 */
[----:B------:R-:W-:Y:S01]  /*17d0*/  IMAD.MOV R2, RZ, RZ, -R2 ;  /* 0x000000ffff027224 */ /* 0x000fe200078e0a02 */
[C---:B------:R-:W-:Y:S01]  /*17e0*/  ISETP.GT.U32.AND P6, PT, R0.reuse, R18, PT ;  /* 0x000000120000720c */ /* 0x040fe20003fc4070 */
[----:B------:R-:W-:Y:S01]  /*17f0*/  @!P5 IMAD.MOV R14, RZ, RZ, -R14 ;  /* 0x000000ffff0ed224 */ /* 0x000fe200078e0a0e */
[C---:B------:R-:W-:Y:S01]  /*1800*/  ISETP.GT.U32.AND P5, PT, R0.reuse, R19, PT ;  /* 0x000000130000720c */ /* 0x040fe20003fa4070 */
[C---:B------:R-:W-:Y:S01]  /*1810*/  IMAD R22, R0.reuse, R3, R7 ;  /* 0x0000000300167224 */ /* 0x040fe200078e0207 */
[C---:B------:R-:W-:Y:S01]  /*1820*/  IADD3 R11, PT, PT, R123.reuse, 0x3d, RZ ;  /* 0x0000003d7b0b7810 */ /* 0x040fe20007ffe0ff */
[----:B------:R-:W-:Y:S01]  /*1830*/  VIADD R7, R123, 0x16 ;  /* 0x000000167b077836 */ /* 0x000fe20000000000 */
[----:B------:R-:W-:Y:S01]  /*1840*/  STL [R1+0x15a4], R14 ;  /* 0x0015a40e01007387 */ /* 0x000fe20000100800 */
[----:B------:R-:W-:-:S02]  /*1850*/  IMAD R21, R0, R2, R21 ;  /* 0x0000000200157224 */ /* 0x000fc400078e0215 */
[----:B------:R-:W-:Y:S01]  /*1860*/  VIADD R10, R123, 0x17 ;  /* 0x000000177b0a7836 */ /* 0x000fe20000000000 */
[----:B------:R-:W-:Y:S01]  /*1870*/  IABS R23, R7 ;  /* 0x0000000700177213 */ /* 0x000fe20000000000 */
[----:B------:R-:W-:Y:S01]  /*1880*/  @!P3 IMAD.MOV R15, RZ, RZ, -R15 ;  /* 0x000000ffff0fb224 */ /* 0x000fe200078e0a0f */
[C---:B------:R-:W-:Y:S01]  /*1890*/  ISETP.GT.U32.AND P1, PT, R0.reuse, R21, PT ;  /* 0x000000150000720c */ /* 0x040fe20003f24070 */
[--C-:B------:R-:W-:Y:S01]  /*18a0*/  @!P2 IMAD.IADD R17, R17, 0x1, -R0.reuse ;  /* 0x000000011111a824 */ /* 0x100fe200078e0a00 */
[----:B------:R-:W-:Y:S01]  /*18b0*/  ISETP.GT.U32.AND P3, PT, R0, R20, PT ;  /* 0x000000140000720c */ /* 0x000fe20003f64070 */
[--C-:B------:R-:W-:Y:S01]  /*18c0*/  @!P6 IMAD.IADD R18, R18, 0x1, -R0.reuse ;  /* 0x000000011212e824 */ /* 0x100fe200078e0a00 */
[----:B------:R-:W-:Y:S01]  /*18d0*/  IABS R5, R10 ;  /* 0x0000000a00057213 */ /* 0x000fe20000000000 */
[----:B------:R-:W-:Y:S01]  /*18e0*/  IMAD.HI.U32 R2, R4, R23, RZ ;  /* 0x0000001704027227 */ /* 0x000fe200078e00ff */
[----:B------:R-:W-:Y:S01]  /*18f0*/  ISETP.GE.AND P2, PT, R6, RZ, PT ;  /* 0x000000ff0600720c */ /* 0x000fe20003f46270 */
[----:B------:R-:W-:Y:S01]  /*1900*/  STL [R1+0x15a8], R15 ;  /* 0x0015a80f01007387 */ /* 0x000fe20000100800 */
[----:B------:R-:W-:Y:S01]  /*1910*/  ISETP.GT.U32.AND P6, PT, R0, R22, PT ;  /* 0x000000160000720c */ /* 0x000fe20003fc4070 */
[----:B------:R-:W-:Y:S01]  /*1920*/  @!P5 IMAD.IADD R19, R19, 0x1, -R0 ;  /* 0x000000011313d824 */ /* 0x000fe200078e0a00 */
[----:B------:R-:W-:Y:S01]  /*1930*/  ISETP.GE.AND P5, PT, R8, RZ, PT ;  /* 0x000000ff0800720c */ /* 0x000fe20003fa6270 */
[----:B------:R-:W-:Y:S01]  /*1940*/  IMAD.HI.U32 R3, R4, R5, RZ ;  /* 0x0000000504037227 */ /* 0x000fe200078e00ff */
[C---:B------:R-:W-:Y:S01]  /*1950*/  IADD3 R6, PT, PT, R123.reuse, 0x1a, RZ ;  /* 0x0000001a7b067810 */ /* 0x040fe20007ffe0ff */
[----:B------:R1:W-:Y:S01]  /*1960*/  STL [R1+0x15ac], R16 ;  /* 0x0015ac1001007387 */ /* 0x0003e20000100800 */
[----:B------:R-:W-:Y:S01]  /*1970*/  IADD3 R8, PT, PT, R123, 0x1d, RZ ;  /* 0x0000001d7b087810 */ /* 0x000fe20007ffe0ff */
[----:B------:R-:W-:Y:S01]  /*1980*/  IMAD.MOV R2, RZ, RZ, -R2 ;  /* 0x000000ffff027224 */ /* 0x000fe200078e0a02 */
[----:B------:R-:W-:Y:S01]  /*1990*/  @!P3 IADD3 R20, PT, PT, R20, -R0, RZ ;  /* 0x800000001414b210 */ /* 0x000fe20007ffe0ff */
[----:B------:R-:W-:Y:S01]  /*19a0*/  IMAD.MOV R3, RZ, RZ, -R3 ;  /* 0x000000ffff037224 */ /* 0x000fe200078e0a03 */
[----:B------:R-:W-:Y:S01]  /*19b0*/  ISETP.GE.AND P3, PT, R9, RZ, PT ;  /* 0x000000ff0900720c */ /* 0x000fe20003f66270 */
[----:B------:R-:W-:Y:S01]  /*19c0*/  IMAD R23, R0, R2, R23 ;  /* 0x0000000200177224 */ /* 0x000fe200078e0217 */
[----:B------:R-:W-:Y:S01]  /*19d0*/  IADD3 R2, PT, PT, R123, 0x18, RZ ;  /* 0x000000187b027810 */ /* 0x000fe20007ffe0ff */
[----:B------:R-:W-:Y:S01]  /*19e0*/  @!P1 IMAD.IADD R21, R21, 0x1, -R0 ;  /* 0x0000000115159824 */ /* 0x000fe200078e0a00 */
[----:B------:R-:W-:Y:S01]  /*19f0*/  ISETP.GE.AND P1, PT, R24, RZ, PT ;  /* 0x000000ff1800720c */ /* 0x000fe20003f26270 */
[----:B------:R-:W-:Y:S01]  /*1a00*/  IMAD R24, R0, R3, R5 ;  /* 0x0000000300187224 */ /* 0x000fe200078e0205 */
[----:B------:R-:W-:Y:S01]  /*1a10*/  @!P6 IADD3 R22, PT, PT, R22, -R0, RZ ;  /* 0x800000001616e210 */ /* 0x000fe20007ffe0ff */
[----:B------:R-:W-:Y:S01]  /*1a20*/  @!P2 IMAD.MOV R19, RZ, RZ, -R19 ;  /* 0x000000ffff13a224 */ /* 0x000fe200078e0a13 */
[C---:B------:R-:W-:Y:S01]  /*1a30*/  ISETP.GT.U32.AND P2, PT, R0.reuse, R23, PT ;  /* 0x000000170000720c */ /* 0x040fe20003f44070 */
[----:B------:R-:W-:Y:S01]  /*1a40*/  @!P4 IMAD.MOV R18, RZ, RZ, -R18 ;  /* 0x000000ffff12c224 */ /* 0x000fe200078e0a12 */
[C---:B------:R-:W-:Y:S01]  /*1a50*/  ISETP.GT.U32.AND P4, PT, R0.reuse, R22, PT ;  /* 0x000000160000720c */ /* 0x040fe20003f84070 */
[----:B------:R-:W-:Y:S01]  /*1a60*/  @!P5 IMAD.MOV R20, RZ, RZ, -R20 ;  /* 0x000000ffff14d224 */ /* 0x000fe200078e0a14 */
[C---:B------:R-:W-:Y:S01]  /*1a70*/  ISETP.GT.U32.AND P5, PT, R0.reuse, R24, PT ;  /* 0x000000180000720c */ /* 0x040fe20003fa4070 */
[----:B------:R-:W-:Y:S01]  /*1a80*/  @!P0 IMAD.MOV R17, RZ, RZ, -R17 ;  /* 0x000000ffff118224 */ /* 0x000fe200078e0a11 */
[----:B------:R-:W-:Y:S01]  /*1a90*/  ISETP.GT.U32.AND P0, PT, R0, R21, PT ;  /* 0x000000150000720c */ /* 0x000fe20003f04070 */
[C---:B------:R-:W-:Y:S01]  /*1aa0*/  VIADD R3, R123.reuse, 0x19 ;  /* 0x000000197b037836 */ /* 0x040fe20000000000 */
[----:B------:R-:W-:Y:S01]  /*1ab0*/  IABS R25, R2 ;  /* 0x0000000200197213 */ /* 0x000fe20000000000 */
[----:B------:R-:W-:Y:S01]  /*1ac0*/  VIADD R9, R123, 0x20 ;  /* 0x000000207b097836 */ /* 0x000fe20000000000 */
[----:B------:R-:W-:Y:S01]  /*1ad0*/  ISETP.GE.AND P6, PT, R7, RZ, PT ;  /* 0x000000ff0700720c */ /* 0x000fe20003fc6270 */
[----:B------:R-:W-:Y:S01]  /*1ae0*/  VIADD R67, R123, 0x3f ;  /* 0x0000003f7b437836 */ /* 0x000fe20000000000 */
[----:B------:R-:W-:Y:S01]  /*1af0*/  IABS R5, R3 ;  /* 0x0000000300057213 */ /* 0x000fe20000000000 */
[--C-:B------:R-:W-:Y:S01]  /*1b00*/  @!P2 IMAD.IADD R23, R23, 0x1, -R0.reuse ;  /* 0x000000011717a824 */ /* 0x100fe200078e0a00 */
[----:B------:R-:W-:Y:S01]  /*1b10*/  ISETP.GE.AND P2, PT, R3, RZ, PT ;  /* 0x000000ff0300720c */ /* 0x000fe20003f46270 */
[----:B------:R-:W-:Y:S01]  /*1b20*/  VIADD R140, R123, 0x88 ;  /* 0x000000887b8c7836 */ /* 0x000fe20000000000 */
[----:B------:R-:W-:Y:S01]  /*1b30*/  @!P4 IADD3 R22, PT, PT, R22, -R0, RZ ;  /* 0x800000001616c210 */ /* 0x000fe20007ffe0ff */
[----:B------:R-:W-:Y:S01]  /*1b40*/  @!P5 IMAD.IADD R24, R24, 0x1, -R0 ;  /* 0x000000011818d824 */ /* 0x000fe200078e0a00 */
[----:B------:R-:W-:Y:S01]  /*1b50*/  ISETP.GE.AND P4, PT, R2, RZ, PT ;  /* 0x000000ff0200720c */ /* 0x000fe20003f86270 */
[----:B------:R-:W-:Y:S01]  /*1b60*/  IMAD.HI.U32 R2, R4, R25, RZ ;  /* 0x0000001904027227 */ /* 0x000fe200078e00ff */
[----:B------:R-:W-:-:S02]  /*1b70*/  ISETP.GT.U32.AND P5, PT, R0, R23, PT ;  /* 0x000000170000720c */ /* 0x000fc40003fa4070 */
[----:B------:R-:W-:Y:S01]  /*1b80*/  IABS R27, R6 ;  /* 0x00000006001b7213 */ /* 0x000fe20000000000 */
[----:B------:R-:W-:Y:S01]  /*1b90*/  IMAD.MOV R2, RZ, RZ, -R2 ;  /* 0x000000ffff027224 */ /* 0x000fe200078e0a02 */
[----:B------:R-:W-:Y:S01]  /*1ba0*/  IABS R7, R8 ;  /* 0x0000000800077213 */ /* 0x000fe20000000000 */
[----:B------:R-:W-:Y:S01]  /*1bb0*/  @!P0 IMAD.IADD R21, R21, 0x1, -R0 ;  /* 0x0000000115158824 */ /* 0x000fe200078e0a00 */
[----:B------:R-:W-:Y:S01]  /*1bc0*/  ISETP.GE.AND P0, PT, R10, RZ, PT ;  /* 0x000000ff0a00720c */ /* 0x000fe20003f06270 */
[----:B------:R-:W-:Y:S01]  /*1bd0*/  IMAD R25, R0, R2, R25 ;  /* 0x0000000200197224 */ /* 0x000fe200078e0219 */
[----:B------:R-:W-:Y:S01]  /*1be0*/  IADD3 R2, PT, PT, R123, 0x1b, RZ ;  /* 0x0000001b7b027810 */ /* 0x000fe20007ffe0ff */
[----:B------:R-:W-:Y:S01]  /*1bf0*/  IMAD.HI.U32 R3, R4, R5, RZ ;  /* 0x0000000504037227 */ /* 0x000fe200078e00ff */
[----:B------:R-:W-:-:S03]  /*1c00*/  IABS R33, R9 ;  /* 0x0000000900217213 */ /* 0x000fc60000000000 */
[----:B------:R-:W-:Y:S01]  /*1c10*/  @!P3 IMAD.MOV R21, RZ, RZ, -R21 ;  /* 0x000000ffff15b224 */ /* 0x000fe200078e0a15 */
[C---:B------:R-:W-:Y:S01]  /*1c20*/  ISETP.GT.U32.AND P3, PT, R0.reuse, R24, PT ;  /* 0x000000180000720c */ /* 0x040fe20003f64070 */
[----:B------:R-:W-:Y:S01]  /*1c30*/  @!P5 IMAD.IADD R23, R23, 0x1, -R0 ;  /* 0x000000011717d824 */ /* 0x000fe200078e0a00 */
[C---:B------:R-:W-:Y:S01]  /*1c40*/  ISETP.GT.U32.AND P5, PT, R0.reuse, R25, PT ;  /* 0x000000190000720c */ /* 0x040fe20003fa4070 */
[----:B------:R-:W-:Y:S02]  /*1c50*/  IMAD.MOV R3, RZ, RZ, -R3 ;  /* 0x000000ffff037224 */ /* 0x000fe400078e0a03 */
[----:B------:R-:W-:Y:S02]  /*1c60*/  @!P6 IMAD.MOV R23, RZ, RZ, -R23 ;  /* 0x000000ffff17e224 */ /* 0x000fe400078e0a17 */
[----:B------:R-:W-:Y:S01]  /*1c70*/  IMAD R26, R0, R3, R5 ;  /* 0x00000003001a7224 */ /* 0x000fe200078e0205 */
[----:B------:R-:W-:Y:S01]  /*1c80*/  IABS R5, R2 ;  /* 0x0000000200057213 */ /* 0x000fe20000000000 */
[----:B------:R-:W-:Y:S01]  /*1c90*/  @!P1 IMAD.MOV R22, RZ, RZ, -R22 ;  /* 0x000000ffff169224 */ /* 0x000fe200078e0a16 */
[----:B------:R-:W-:Y:S01]  /*1ca0*/  ISETP.GE.AND P1, PT, R6, RZ, PT ;  /* 0x000000ff0600720c */ /* 0x000fe20003f26270 */
[----:B------:R-:W-:Y:S01]  /*1cb0*/  VIADD R6, R123, 0x1c ;  /* 0x0000001c7b067836 */ /* 0x000fe20000000000 */
[----:B------:R-:W-:Y:S01]  /*1cc0*/  ISETP.GT.U32.AND P6, PT, R0, R26, PT ;  /* 0x0000001a0000720c */ /* 0x000fe20003fc4070 */
[--C-:B------:R-:W-:Y:S01]  /*1cd0*/  @!P3 IMAD.IADD R24, R24, 0x1, -R0.reuse ;  /* 0x000000011818b824 */ /* 0x100fe200078e0a00 */
[----:B------:R-:W-:Y:S01]  /*1ce0*/  ISETP.GE.AND P3, PT, R2, RZ, PT ;  /* 0x000000ff0200720c */ /* 0x000fe20003f66270 */
[----:B------:R-:W-:Y:S01]  /*1cf0*/  @!P5 IMAD.IADD R25, R25, 0x1, -R0 ;  /* 0x000000011919d824 */ /* 0x000fe200078e0a00 */
[----:B------:R-:W-:Y:S01]  /*1d00*/  IABS R29, R6 ;  /* 0x00000006001d7213 */ /* 0x000fe20000000000 */
[----:B------:R-:W-:Y:S01]  /*1d10*/  IMAD.HI.U32 R2, R4, R27, RZ ;  /* 0x0000001b04027227 */ /* 0x000fe200078e00ff */
[----:B------:R-:W-:-:S02]  /*1d20*/  @!P0 IADD3 R24, PT, PT, -R24, RZ, RZ ;  /* 0x000000ff18188210 */ /* 0x000fc40007ffe1ff */
[----:B------:R-:W-:Y:S01]  /*1d30*/  ISETP.GT.U32.AND P5, PT, R0, R25, PT ;  /* 0x000000190000720c */ /* 0x000fe20003fa4070 */
[----:B------:R-:W-:Y:S01]  /*1d40*/  IMAD.MOV R3, RZ, RZ, -R2 ;  /* 0x000000ffff037224 */ /* 0x000fe200078e0a02 */
[----:B------:R-:W-:Y:S01]  /*1d50*/  ISETP.GE.AND P0, PT, R6, RZ, PT ;  /* 0x000000ff0600720c */ /* 0x000fe20003f06270 */
[----:B------:R-:W-:-:S04]  /*1d60*/  IMAD.HI.U32 R2, R4, R5, RZ ;  /* 0x0000000504027227 */ /* 0x000fc800078e00ff */
[----:B------:R-:W-:Y:S02]  /*1d70*/  @!P6 IMAD.IADD R26, R26, 0x1, -R0 ;  /* 0x000000011a1ae824 */ /* 0x000fe400078e0a00 */
[----:B------:R-:W-:Y:S02]  /*1d80*/  IMAD.MOV R2, RZ, RZ, -R2 ;  /* 0x000000ffff027224 */ /* 0x000fe400078e0a02 */
[C---:B------:R-:W-:Y:S01]  /*1d90*/  IMAD R27, R0.reuse, R3, R27 ;  /* 0x00000003001b7224 */ /* 0x040fe200078e021b */
[C---:B------:R-:W-:Y:S01]  /*1da0*/  ISETP.GT.U32.AND P6, PT, R0.reuse, R26, PT ;  /* 0x0000001a0000720c */ /* 0x040fe20003fc4070 */
[----:B------:R-:W-:Y:S01]  /*1db0*/  IMAD R28, R0, R2, R5 ;  /* 0x00000002001c7224 */ /* 0x000fe200078e0205 */
[----:B------:R-:W-:Y:S01]  /*1dc0*/  @!P5 IADD3 R25, PT, PT, R25, -R0, RZ ;  /* 0x800000001919d210 */ /* 0x000fe20007ffe0ff */
[----:B------:R-:W-:Y:S01]  /*1dd0*/  IMAD.HI.U32 R2, R4, R29, RZ ;  /* 0x0000001d04027227 */ /* 0x000fe200078e00ff */
[----:B------:R-:W-:-:S03]  /*1de0*/  ISETP.GT.U32.AND P5, PT, R0, R27, PT ;  /* 0x0000001b0000720c */ /* 0x000fc60003fa4070 */
[----:B------:R-:W-:-:S04]  /*1df0*/  IMAD.HI.U32 R3, R4, R7, RZ ;  /* 0x0000000704037227 */ /* 0x000fc800078e00ff */
[----:B------:R-:W-:Y:S02]  /*1e00*/  IMAD.MOV R2, RZ, RZ, -R2 ;  /* 0x000000ffff027224 */ /* 0x000fe400078e0a02 */
[----:B------:R-:W-:Y:S01]  /*1e10*/  IMAD.MOV R3, RZ, RZ, -R3 ;  /* 0x000000ffff037224 */ /* 0x000fe200078e0a03 */
[----:B------:R-:W-:Y:S01]  /*1e20*/  @!P6 IADD3 R26, PT, PT, R26, -R0, RZ ;  /* 0x800000001a1ae210 */ /* 0x000fe20007ffe0ff */
[C---:B------:R-:W-:Y:S02]  /*1e30*/  IMAD R29, R0.reuse, R2, R29 ;  /* 0x00000002001d7224 */ /* 0x040fe400078e021d */
[C---:B------:R-:W-:Y:S01]  /*1e40*/  IMAD R30, R0.reuse, R3, R7 ;  /* 0x00000003001e7224 */ /* 0x040fe200078e0207 */
[----:B------:R-:W-:Y:S01]  /*1e50*/  @!P5 IADD3 R27, PT, PT, R27, -R0, RZ ;  /* 0x800000001b1bd210 */ /* 0x000fe20007ffe0ff */
[C---:B------:R-:W-:Y:S01]  /*1e60*/  VIADD R6, R123.reuse, 0x1e ;  /* 0x0000001e7b067836 */ /* 0x040fe20000000000 */
[C---:B------:R-:W-:Y:S01]  /*1e70*/  ISETP.GT.U32.AND P6, PT, R0.reuse, R29, PT ;  /* 0x0000001d0000720c */ /* 0x040fe20003fc4070 */
[----:B------:R-:W-:Y:S01]  /*1e80*/  @!P4 IMAD.MOV R25, RZ, RZ, -R25 ;  /* 0x000000ffff19c224 */ /* 0x000fe200078e0a19 */
[C---:B------:R-:W-:Y:S01]  /*1e90*/  ISETP.GT.U32.AND P5, PT, R0.reuse, R30, PT ;  /* 0x0000001e0000720c */ /* 0x040fe20003fa4070 */
[C---:B------:R-:W-:Y:S01]  /*1ea0*/  VIADD R7, R123.reuse, 0x1f ;  /* 0x0000001f7b077836 */ /* 0x040fe20000000000 */
[----:B------:R-:W-:Y:S01]  /*1eb0*/  IABS R31, R6 ;  /* 0x00000006001f7213 */ /* 0x000fe20000000000 */
[----:B------:R-:W-:Y:S01]  /*1ec0*/  VIADD R10, R123, 0x21 ;  /* 0x000000217b0a7836 */ /* 0x000fe20000000000 */
[----:B------:R-:W-:Y:S01]  /*1ed0*/  ISETP.GT.U32.AND P4, PT, R0, R28, PT ;  /* 0x0000001c0000720c */ /* 0x000fe20003f84070 */
[----:B------:R-:W-:Y:S01]  /*1ee0*/  @!P2 IMAD.MOV R26, RZ, RZ, -R26 ;  /* 0x000000ffff1aa224 */ /* 0x000fe200078e0a1a */
[----:B------:R-:W-:Y:S01]  /*1ef0*/  IABS R3, R7 ;  /* 0x0000000700037213 */ /* 0x000fe20000000000 */
[----:B------:R-:W-:Y:S01]  /*1f00*/  IMAD.HI.U32 R2, R4, R31, RZ ;  /* 0x0000001f04027227 */ /* 0x000fe200078e00ff */
[----:B------:R-:W-:-:S03]  /*1f10*/  IABS R5, R10 ;  /* 0x0000000a00057213 */ /* 0x000fc60000000000 */
[----:B------:R-:W-:Y:S02]  /*1f20*/  @!P6 IMAD.IADD R29, R29, 0x1, -R0 ;  /* 0x000000011d1de824 */ /* 0x000fe400078e0a00 */
[----:B------:R-:W-:Y:S01]  /*1f30*/  IMAD.MOV R2, RZ, RZ, -R2 ;  /* 0x000000ffff027224 */ /* 0x000fe200078e0a02 */
[----:B------:R-:W-:Y:S01]  /*1f40*/  @!P5 IADD3 R30, PT, PT, R30, -R0, RZ ;  /* 0x800000001e1ed210 */ /* 0x000fe20007ffe0ff */
[----:B------:R-:W-:Y:S01]  /*1f50*/  VIADD R183, R123, 0xb2 ;  /* 0x000000b27bb77836 */ /* 0x000fe20000000000 */
[C---:B------:R-:W-:Y:S01]  /*1f60*/  ISETP.GT.U32.AND P5, PT, R0.reuse, R29, PT ;  /* 0x0000001d0000720c */ /* 0x040fe20003fa4070 */
[C---:B------:R-:W-:Y:S01]  /*1f70*/  IMAD R31, R0.reuse, R2, R31 ;  /* 0x00000002001f7224 */ /* 0x040fe200078e021f */
[----:B------:R-:W-:Y:S01]  /*1f80*/  ISETP.GT.U32.AND P2, PT, R0, R30, PT ;  /* 0x0000001e0000720c */ /* 0x000fe20003f44070 */
[----:B------:R-:W-:-:S04]  /*1f90*/  IMAD.HI.U32 R2, R4, R3, RZ ;  /* 0x0000000304027227 */ /* 0x000fc800078e00ff */
[----:B------:R-:W-:Y:S01]  /*1fa0*/  @!P4 IMAD.IADD R28, R28, 0x1, -R0 ;  /* 0x000000011c1cc824 */ /* 0x000fe200078e0a00 */
[C---:B------:R-:W-:Y:S01]  /*1fb0*/  ISETP.GT.U32.AND P4, PT, R0.reuse, R27, PT ;  /* 0x0000001b0000720c */ /* 0x040fe20003f84070 */
[----:B------:R-:W-:Y:S02]  /*1fc0*/  IMAD.MOV R2, RZ, RZ, -R2 ;  /* 0x000000ffff027224 */ /* 0x000fe400078e0a02 */
[----:B------:R-:W-:Y:S01]  /*1fd0*/  VIADD R243, R123, 0xf1 ;  /* 0x000000f17bf37836 */ /* 0x000fe20000000000 */
[C---:B------:R-:W-:Y:S01]  /*1fe0*/  ISETP.GT.U32.AND P6, PT, R0.reuse, R28, PT ;  /* 0x0000001c0000720c */ /* 0x040fe20003fc4070 */
[----:B------:R-:W-:Y:S02]  /*1ff0*/  IMAD R32, R0, R2, R3 ;  /* 0x0000000200207224 */ /* 0x000fe400078e0203 */
[----:B------:R-:W-:Y:S02]  /*2000*/  @!P5 IMAD.IADD R29, R29, 0x1, -R0 ;  /* 0x000000011d1dd824 */ /* 0x000fe400078e0a00 */
[----:B------:R-:W-:Y:S01]  /*2010*/  IMAD.HI.U32 R2, R4, R33, RZ ;  /* 0x0000002104027227 */ /* 0x000fe200078e00ff */
[----:B------:R-:W-:-:S02]  /*2020*/  ISETP.GT.U32.AND P5, PT, R0, R32, PT ;  /* 0x000000200000720c */ /* 0x000fc40003fa4070 */
[----:B------:R-:W-:Y:S01]  /*2030*/  @!P0 IADD3 R29, PT, PT, -R29, RZ, RZ ;  /* 0x000000ff1d1d8210 */ /* 0x000fe20007ffe1ff */
[--C-:B------:R-:W-:Y:S01]  /*2040*/  @!P4 IMAD.IADD R27, R27, 0x1, -R0.reuse ;  /* 0x000000011b1bc824 */ /* 0x100fe200078e0a00 */
[----:B------:R-:W-:Y:S01]  /*2050*/  IADD3 R2, PT, PT, -R2, RZ, RZ ;  /* 0x000000ff02027210 */ /* 0x000fe20007ffe1ff */
[----:B------:R-:W-:Y:S01]  /*2060*/  IMAD.HI.U32 R3, R4, R5, RZ ;  /* 0x0000000504037227 */ /* 0x000fe200078e00ff */
[----:B------:R-:W-:Y:S02]  /*2070*/  ISETP.GT.U32.AND P4, PT, R0, R31, PT ;  /* 0x0000001f0000720c */ /* 0x000fe40003f84070 */
[----:B------:R-:W-:Y:S01]  /*2080*/  @!P6 IADD3 R28, PT, PT, R28, -R0, RZ ;  /* 0x800000001c1ce210 */ /* 0x000fe20007ffe0ff */
[----:B------:R-:W-:Y:S01]  /*2090*/  IMAD R33, R0, R2, R33 ;  /* 0x0000000200217224 */ /* 0x000fe200078e0221 */
[----:B------:R-:W-:Y:S01]  /*20a0*/  ISETP.GE.AND P6, PT, R8, RZ, PT ;  /* 0x000000ff0800720c */ /* 0x000fe20003fc6270 */
[----:B------:R-:W-:Y:S01]  /*20b0*/  VIADD R8, R123, 0x22 ;  /* 0x000000227b087836 */ /* 0x000fe20000000000 */
[----:B------:R-:W-:Y:S01]  /*20c0*/  ISETP.GE.AND P0, PT, R9, RZ, PT ;  /* 0x000000ff0900720c */ /* 0x000fe20003f06270 */
[----:B------:R-:W-:Y:S01]  /*20d0*/  IMAD.MOV R3, RZ, RZ, -R3 ;  /* 0x000000ffff037224 */ /* 0x000fe200078e0a03 */
[----:B------:R-:W-:Y:S01]  /*20e0*/  @!P5 IADD3 R32, PT, PT, R32, -R0, RZ ;  /* 0x800000002020d210 */ /* 0x000fe20007ffe0ff */
[--C-:B------:R-:W-:Y:S01]  /*20f0*/  @!P2 IMAD.IADD R30, R30, 0x1, -R0.reuse ;  /* 0x000000011e1ea824 */ /* 0x100fe200078e0a00 */
[----:B------:R-:W-:Y:S01]  /*2100*/  IABS R35, R8 ;  /* 0x0000000800237213 */ /* 0x000fe20000000000 */
[C---:B------:R-:W-:Y:S01]  /*2110*/  IMAD R34, R0.reuse, R3, R5 ;  /* 0x0000000300227224 */ /* 0x040fe200078e0205 */
[----:B------:R-:W-:Y:S01]  /*2120*/  ISETP.GT.U32.AND P5, PT, R0, R32, PT ;  /* 0x000000200000720c */ /* 0x000fe20003fa4070 */
[----:B------:R-:W-:Y:S01]  /*2130*/  @!P4 IMAD.IADD R31, R31, 0x1, -R0 ;  /* 0x000000011f1fc824 */ /* 0x000fe200078e0a00 */
[----:B------:R-:W-:Y:S01]  /*2140*/  ISETP.GE.AND P2, PT, R6, RZ, PT ;  /* 0x000000ff0600720c */ /* 0x000fe20003f46270 */
[----:B------:R-:W-:Y:S01]  /*2150*/  IMAD.HI.U32 R2, R4, R35, RZ ;  /* 0x0000002304027227 */ /* 0x000fe200078e00ff */
[----:B------:R-:W-:-:S03]  /*2160*/  ISETP.GE.AND P4, PT, R7, RZ, PT ;  /* 0x000000ff0700720c */ /* 0x000fc60003f86270 */
[----:B------:R-:W-:Y:S02]  /*2170*/  IMAD.MOV R2, RZ, RZ, -R2 ;  /* 0x000000ffff027224 */ /* 0x000fe400078e0a02 */
[C---:B------:R-:W-:Y:S02]  /*2180*/  VIADD R6, R123.reuse, 0x23 ;  /* 0x000000237b067836 */ /* 0x040fe40000000000 */
[----:B------:R-:W-:Y:S02]  /*2190*/  IMAD R35, R0, R2, R35 ;  /* 0x0000000200237224 */ /* 0x000fe400078e0223 */
[----:B------:R-:W-:Y:S01]  /*21a0*/  @!P5 IADD3 R32, PT, PT, R32, -R0, RZ ;  /* 0x800000002020d210 */ /* 0x000fe20007ffe0ff */
[----:B------:R-:W-:Y:S01]  /*21b0*/  @!P1 IMAD.MOV R27, RZ, RZ, -R27 ;  /* 0x000000ffff1b9224 */ /* 0x000fe200078e0a1b */
[C---:B------:R-:W-:Y:S01]  /*21c0*/  ISETP.GT.U32.AND P1, PT, R0.reuse, R31, PT ;  /* 0x0000001f0000720c */ /* 0x040fe20003f24070 */
[----:B------:R-:W-:Y:S01]  /*21d0*/  @!P6 IMAD.MOV R30, RZ, RZ, -R30 ;  /* 0x000000ffff1ee224 */ /* 0x000fe200078e0a1e */
[C---:B------:R-:W-:Y:S01]  /*21e0*/  ISETP.GT.U32.AND P5, PT, R0.reuse, R35, PT ;  /* 0x000000230000720c */ /* 0x040fe20003fa4070 */
[----:B------:R-:W-:Y:S01]  /*21f0*/  VIADD R9, R123, 0x24 ;  /* 0x000000247b097836 */ /* 0x000fe20000000000 */
[----:B------:R-:W-:Y:S01]  /*2200*/  IABS R3, R6 ;  /* 0x0000000600037213 */ /* 0x000fe20000000000 */
[----:B------:R-:W-:Y:S01]  /*2210*/  @!P3 IMAD.MOV R28, RZ, RZ, -R28 ;  /* 0x000000ffff1cb224 */ /* 0x000fe200078e0a1c */
[----:B------:R-:W-:Y:S01]  /*2220*/  ISETP.GT.U32.AND P6, PT, R0, R34, PT ;  /* 0x000000220000720c */ /* 0x000fe20003fc4070 */
[----:B------:R-:W-:Y:S01]  /*2230*/  @!P4 IMAD.MOV R32, RZ, RZ, -R32 ;  /* 0x000000ffff20c224 */ /* 0x000fe200078e0a20 */
[----:B------:R-:W-:Y:S01]  /*2240*/  IABS R37, R9 ;  /* 0x0000000900257213 */ /* 0x000fe20000000000 */
[----:B------:R-:W-:Y:S01]  /*2250*/  IMAD.HI.U32 R2, R4, R3, RZ ;  /* 0x0000000304027227 */ /* 0x000fe200078e00ff */
[----:B------:R-:W-:-:S03]  /*2260*/  ISETP.GT.U32.AND P3, PT, R0, R33, PT ;  /* 0x000000210000720c */ /* 0x000fc60003f64070 */
[----:B------:R-:W-:Y:S02]  /*2270*/  IMAD.MOV R36, RZ, RZ, -R2 ;  /* 0x000000ffff247224 */ /* 0x000fe400078e0a02 */
[----:B------:R-:W-:Y:S02]  /*2280*/  @!P5 IMAD.IADD R35, R35, 0x1, -R0 ;  /* 0x000000012323d824 */ /* 0x000fe400078e0a00 */
[----:B------:R-:W-:-:S03]  /*2290*/  IMAD.HI.U32 R2, R4, R37, RZ ;  /* 0x0000002504027227 */ /* 0x000fc600078e00ff */
[----:B------:R-:W-:Y:S01]  /*22a0*/  ISETP.GT.U32.AND P5, PT, R0, R35, PT ;  /* 0x000000230000720c */ /* 0x000fe20003fa4070 */
[--C-:B------:R-:W-:Y:S01]  /*22b0*/  @!P1 IMAD.IADD R31, R31, 0x1, -R0.reuse ;  /* 0x000000011f1f9824 */ /* 0x100fe200078e0a00 */
[----:B------:R-:W-:Y:S01]  /*22c0*/  IADD3 R2, PT, PT, -R2, RZ, RZ ;  /* 0x000000ff02027210 */ /* 0x000fe20007ffe1ff */
[--C-:B------:R-:W-:Y:S01]  /*22d0*/  @!P6 IMAD.IADD R34, R34, 0x1, -R0.reuse ;  /* 0x000000012222e824 */ /* 0x100fe200078e0a00 */
[----:B------:R-:W-:Y:S01]  /*22e0*/  ISETP.GE.AND P1, PT, R10, RZ, PT ;  /* 0x000000ff0a00720c */ /* 0x000fe20003f26270 */
[--C-:B------:R-:W-:Y:S01]  /*22f0*/  @!P3 IMAD.IADD R33, R33, 0x1, -R0.reuse ;  /* 0x000000012121b824 */ /* 0x100fe200078e0a00 */
[----:B------:R-:W-:Y:S01]  /*2300*/  @!P2 IADD3 R31, PT, PT, -R31, RZ, RZ ;  /* 0x000000ff1f1fa210 */ /* 0x000fe20007ffe1ff */
[C---:B------:R-:W-:Y:S01]  /*2310*/  IMAD R37, R0.reuse, R2, R37 ;  /* 0x0000000200257224 */ /* 0x040fe200078e0225 */
[C---:B------:R-:W-:Y:S01]  /*2320*/  ISETP.GT.U32.AND P2, PT, R0.reuse, R34, PT ;  /* 0x000000220000720c */ /* 0x040fe20003f44070 */
[----:B------:R-:W-:Y:S01]  /*2330*/  IMAD R36, R0, R36, R3 ;  /* 0x0000002400247224 */ /* 0x000fe200078e0203 */
[----:B------:R-:W-:Y:S01]  /*2340*/  ISETP.GE.AND P3, PT, R8, RZ, PT ;  /* 0x000000ff0800720c */ /* 0x000fe20003f66270 */
[C---:B------:R-:W-:Y:S01]  /*2350*/  VIADD R8, R123.reuse, 0x25 ;  /* 0x000000257b087836 */ /* 0x040fe20000000000 */
[C---:B------:R-:W-:Y:S01]  /*2360*/  ISETP.GT.U32.AND P6, PT, R0.reuse, R33, PT ;  /* 0x000000210000720c */ /* 0x040fe20003fc4070 */
[----:B------:R-:W-:Y:S01]  /*2370*/  VIADD R10, R123, 0x26 ;  /* 0x000000267b0a7836 */ /* 0x000fe20000000000 */
[----:B------:R-:W-:Y:S01]  /*2380*/  @!P5 IADD3 R35, PT, PT, R35, -R0, RZ ;  /* 0x800000002323d210 */ /* 0x000fe20007ffe0ff */
[C---:B-1----:R-:W-:Y:S01]  /*2390*/  VIADD R16, R123.reuse, 0xf7 ;  /* 0x000000f77b107836 */ /* 0x042fe20000000000 */
[----:B------:R-:W-:Y:S01]  /*23a0*/  ISETP.GT.U32.AND P5, PT, R0, R37, PT ;  /* 0x000000250000720c */ /* 0x000fe20003fa4070 */
[C---:B------:R-:W-:Y:S01]  /*23b0*/  VIADD R15, R123.reuse, 0xf8 ;  /* 0x000000f87b0f7836 */ /* 0x040fe20000000000 */
[----:B------:R-:W-:Y:S01]  /*23c0*/  IABS R5, R8 ;  /* 0x0000000800057213 */ /* 0x000fe20000000000 */
[C---:B------:R-:W-:Y:S01]  /*23d0*/  VIADD R14, R123.reuse, 0xf9 ;  /* 0x000000f97b0e7836 */ /* 0x040fe20000000000 */
[----:B------:R-:W-:Y:S01]  /*23e0*/  IABS R39, R10 ;  /* 0x0000000a00277213 */ /* 0x000fe20000000000 */
[----:B------:R-:W-:Y:S01]  /*23f0*/  @!P2 IMAD.IADD R34, R34, 0x1, -R0 ;  /* 0x000000012222a824 */ /* 0x000fe200078e0a00 */
[----:B------:R-:W-:Y:S01]  /*2400*/  ISETP.GE.AND P2, PT, R6, RZ, PT ;  /* 0x000000ff0600720c */ /* 0x000fe20003f46270 */
[----:B------:R-:W-:Y:S01]  /*2410*/  VIADD R6, R123, 0x27 ;  /* 0x000000277b067836 */ /* 0x000fe20000000000 */
[----:B------:R-:W-:Y:S01]  /*2420*/  IABS R249, R16 ;  /* 0x0000001000f97213 */ /* 0x000fe20000000000 */
[----:B------:R-:W-:-:S03]  /*2430*/  IMAD.HI.U32 R2, R4, R5, RZ ;  /* 0x0000000504027227 */ /* 0x000fc600078e00ff */
[----:B------:R-:W-:Y:S01]  /*2440*/  IABS R7, R6 ;  /* 0x0000000600077213 */ /* 0x000fe20000000000 */
[----:B------:R-:W-:Y:S02]  /*2450*/  @!P5 IMAD.IADD R37, R37, 0x1, -R0 ;  /* 0x000000012525d824 */ /* 0x000fe400078e0a00 */
[----:B------:R-:W-:Y:S02]  /*2460*/  IMAD.MOV R2, RZ, RZ, -R2 ;  /* 0x000000ffff027224 */ /* 0x000fe400078e0a02 */
[----:B------:R-:W-:Y:S01]  /*2470*/  @!P6 IMAD.IADD R33, R33, 0x1, -R0 ;  /* 0x000000012121e824 */ /* 0x000fe200078e0a00 */
[C---:B------:R-:W-:Y:S01]  /*2480*/  ISETP.GT.U32.AND P6, PT, R0.reuse, R36, PT ;  /* 0x000000240000720c */ /* 0x040fe20003fc4070 */
[C---:B------:R-:W-:Y:S01]  /*2490*/  IMAD R38, R0.reuse, R2, R5 ;  /* 0x0000000200267224 */ /* 0x040fe200078e0205 */
[----:B------:R-:W-:Y:S01]  /*24a0*/  ISETP.GT.U32.AND P5, PT, R0, R37, PT ;  /* 0x000000250000720c */ /* 0x000fe20003fa4070 */
[----:B------:R-:W-:Y:S01]  /*24b0*/  IMAD.HI.U32 R2, R4, R7, RZ ;  /* 0x0000000704027227 */ /* 0x000fe200078e00ff */
[----:B------:R-:W-:-:S02]  /*24c0*/  @!P0 IADD3 R33, PT, PT, -R33, RZ, RZ ;  /* 0x000000ff21218210 */ /* 0x000fc40007ffe1ff */
[----:B------:R-:W-:Y:S01]  /*24d0*/  ISETP.GT.U32.AND P0, PT, R0, R38, PT ;  /* 0x000000260000720c */ /* 0x000fe20003f04070 */
[----:B------:R-:W-:Y:S01]  /*24e0*/  IMAD.MOV R2, RZ, RZ, -R2 ;  /* 0x000000ffff027224 */ /* 0x000fe200078e0a02 */
[----:B------:R-:W-:Y:S01]  /*24f0*/  IADD3 R5, PT, PT, R123, 0x29, RZ ;  /* 0x000000297b057810 */ /* 0x000fe20007ffe0ff */
[----:B------:R-:W-:-:S04]  /*2500*/  IMAD.HI.U32 R3, R4, R39, RZ ;  /* 0x0000002704037227 */ /* 0x000fc800078e00ff */
[----:B------:R-:W-:Y:S01]  /*2510*/  IMAD R40, R0, R2, R7 ;  /* 0x0000000200287224 */ /* 0x000fe200078e0207 */
[----:B------:R-:W-:Y:S01]  /*2520*/  IADD3 R7, PT, PT, R123, 0x2b, RZ ;  /* 0x0000002b7b077810 */ /* 0x000fe20007ffe0ff */
[--C-:B------:R-:W-:Y:S01]  /*2530*/  @!P6 IMAD.IADD R36, R36, 0x1, -R0.reuse ;  /* 0x000000012424e824 */ /* 0x100fe200078e0a00 */
[----:B------:R-:W-:Y:S01]  /*2540*/  ISETP.GE.AND P6, PT, R9, RZ, PT ;  /* 0x000000ff0900720c */ /* 0x000fe20003fc6270 */
[--C-:B------:R-:W-:Y:S01]  /*2550*/  @!P5 IMAD.IADD R37, R37, 0x1, -R0.reuse ;  /* 0x000000012525d824 */ /* 0x100fe200078e0a00 */
[----:B------:R-:W-:Y:S01]  /*2560*/  IADD3 R9, PT, PT, R123, 0x28, RZ ;  /* 0x000000287b097810 */ /* 0x000fe20007ffe0ff */
[----:B------:R-:W-:Y:S01]  /*2570*/  IMAD.MOV R3, RZ, RZ, -R3 ;  /* 0x000000ffff037224 */ /* 0x000fe200078e0a03 */
[C---:B------:R-:W-:Y:S01]  /*2580*/  ISETP.GT.U32.AND P5, PT, R0.reuse, R40, PT ;  /* 0x000000280000720c */ /* 0x040fe20003fa4070 */
[----:B------:R-:W-:Y:S01]  /*2590*/  @!P3 IMAD.MOV R35, RZ, RZ, -R35 ;  /* 0x000000ffff23b224 */ /* 0x000fe200078e0a23 */
[----:B------:R-:W-:Y:S01]  /*25a0*/  IABS R41, R9 ;  /* 0x0000000900297213 */ /* 0x000fe20000000000 */
[C---:B------:R-:W-:Y:S01]  /*25b0*/  IMAD R39, R0.reuse, R3, R39 ;  /* 0x0000000300277224 */ /* 0x040fe200078e0227 */
[----:B------:R-:W-:Y:S01]  /*25c0*/  ISETP.GT.U32.AND P4, PT, R0, R36, PT ;  /* 0x000000240000720c */ /* 0x000fe20003f84070 */
[----:B------:R-:W-:Y:S01]  /*25d0*/  @!P0 IMAD.IADD R38, R38, 0x1, -R0 ;  /* 0x0000000126268824 */ /* 0x000fe200078e0a00 */
[----:B------:R-:W-:Y:S01]  /*25e0*/  IABS R3, R5 ;  /* 0x0000000500037213 */ /* 0x000fe20000000000 */
[----:B------:R-:W-:Y:S01]  /*25f0*/  IMAD.HI.U32 R2, R4, R41, RZ ;  /* 0x0000002904027227 */ /* 0x000fe200078e00ff */
[----:B------:R-:W-:-:S02]  /*2600*/  ISETP.GT.U32.AND P3, PT, R0, R39, PT ;  /* 0x000000270000720c */ /* 0x000fc40003f64070 */
[----:B------:R-:W-:Y:S01]  /*2610*/  ISETP.GE.AND P0, PT, R6, RZ, PT ;  /* 0x000000ff0600720c */ /* 0x000fe20003f06270 */
[----:B------:R-:W-:Y:S01]  /*2620*/  VIADD R6, R123, 0x2a ;  /* 0x0000002a7b067836 */ /* 0x000fe20000000000 */
[----:B------:R-:W-:Y:S01]  /*2630*/  IADD3 R2, PT, PT, -R2, RZ, RZ ;  /* 0x000000ff02027210 */ /* 0x000fe20007ffe1ff */
[----:B------:R-:W-:Y:S01]  /*2640*/  @!P5 IMAD.IADD R40, R40, 0x1, -R0 ;  /* 0x000000012828d824 */ /* 0x000fe200078e0a00 */
[----:B------:R-:W-:Y:S01]  /*2650*/  @!P6 IADD3 R37, PT, PT, -R37, RZ, RZ ;  /* 0x000000ff2525e210 */ /* 0x000fe20007ffe1ff */
[----:B------:R-:W-:Y:S01]  /*2660*/  @!P1 IMAD.MOV R34, RZ, RZ, -R34 ;  /* 0x000000ffff229224 */ /* 0x000fe200078e0a22 */
[----:B------:R-:W-:Y:S01]  /*2670*/  IABS R43, R6 ;  /* 0x00000006002b7213 */ /* 0x000fe20000000000 */
[C---:B------:R-:W-:Y:S01]  /*2680*/  IMAD R41, R0.reuse, R2, R41 ;  /* 0x0000000200297224 */ /* 0x040fe200078e0229 */
[----:B------:R-:W-:Y:S01]  /*2690*/  ISETP.GT.U32.AND P5, PT, R0, R40, PT ;  /* 0x000000280000720c */ /* 0x000fe20003fa4070 */
[----:B------:R-:W-:Y:S01]  /*26a0*/  IMAD.HI.U32 R2, R4, R3, RZ ;  /* 0x0000000304027227 */ /* 0x000fe200078e00ff */
[----:B------:R-:W-:-:S02]  /*26b0*/  ISETP.GE.AND P1, PT, R8, RZ, PT ;  /* 0x000000ff0800720c */ /* 0x000fc40003f26270 */
[----:B------:R-:W-:Y:S01]  /*26c0*/  ISETP.GE.AND P6, PT, R9, RZ, PT ;  /* 0x000000ff0900720c */ /* 0x000fe20003fc6270 */
[----:B------:R-:W-:Y:S01]  /*26d0*/  @!P3 IMAD.IADD R39, R39, 0x1, -R0 ;  /* 0x000000012727b824 */ /* 0x000fe200078e0a00 */
[----:B------:R-:W-:Y:S01]  /*26e0*/  ISETP.GT.U32.AND P3, PT, R0, R38, PT ;  /* 0x000000260000720c */ /* 0x000fe20003f64070 */
[----:B------:R-:W-:Y:S02]  /*26f0*/  IMAD.MOV R2, RZ, RZ, -R2 ;  /* 0x000000ffff027224 */ /* 0x000fe400078e0a02 */
[----:B------:R-:W-:Y:S01]  /*2700*/  @!P4 IMAD.IADD R36, R36, 0x1, -R0 ;  /* 0x000000012424c824 */ /* 0x000fe200078e0a00 */
[----:B------:R-:W-:Y:S01]  /*2710*/  ISETP.GE.AND P4, PT, R10, RZ, PT ;  /* 0x000000ff0a00720c */ /* 0x000fe20003f86270 */
[C---:B------:R-:W-:Y:S02]  /*2720*/  IMAD R42, R0.reuse, R2, R3 ;  /* 0x00000002002a7224 */ /* 0x040fe400078e0203 */
[----:B------:R-:W-:Y:S01]  /*2730*/  @!P2 IMAD.MOV R36, RZ, RZ, -R36 ;  /* 0x000000ffff24a224 */ /* 0x000fe200078e0a24 */
[----:B------:R-:W-:Y:S01]  /*2740*/  ISETP.GT.U32.AND P2, PT, R0, R39, PT ;  /* 0x000000270000720c */ /* 0x000fe20003f44070 */
[----:B------:R-:W-:Y:S01]  /*2750*/  @!P5 IMAD.IADD R40, R40, 0x1, -R0 ;  /* 0x000000012828d824 */ /* 0x000fe200078e0a00 */
[----:B------:R-:W-:Y:S01]  /*2760*/  ISETP.GT.U32.AND P5, PT, R0, R42, PT ;  /* 0x0000002a0000720c */ /* 0x000fe20003fa4070 */
[----:B------:R-:W-:-:S03]  /*2770*/  IMAD.HI.U32 R2, R4, R43, RZ ;  /* 0x0000002b04027227 */ /* 0x000fc600078e00ff */
[----:B------:R-:W-:Y:S01]  /*2780*/  @!P0 IADD3 R40, PT, PT, -R40, RZ, RZ ;  /* 0x000000ff28288210 */ /* 0x000fe20007ffe1ff */
[----:B------:R-:W-:Y:S01]  /*2790*/  @!P3 IMAD.IADD R38, R38, 0x1, -R0 ;  /* 0x000000012626b824 */ /* 0x000fe200078e0a00 */
[----:B------:R-:W-:Y:S01]  /*27a0*/  ISETP.GT.U32.AND P3, PT, R0, R41, PT ;  /* 0x000000290000720c */ /* 0x000fe20003f64070 */
[----:B------:R-:W-:Y:S01]  /*27b0*/  IMAD.MOV R2, RZ, RZ, -R2 ;  /* 0x000000ffff027224 */ /* 0x000fe200078e0a02 */
[----:B------:R-:W-:Y:S01]  /*27c0*/  ISETP.GE.AND P0, PT, R7, RZ, PT ;  /* 0x000000ff0700720c */ /* 0x000fe20003f06270 */
[----:B------:R-:W-:Y:S02]  /*27d0*/  VIADD R8, R123, 0x2c ;  /* 0x0000002c7b087836 */ /* 0x000fe40000000000 */
[--C-:B------:R-:W-:Y:S01]  /*27e0*/  @!P2 IMAD.IADD R39, R39, 0x1, -R0.reuse ;  /* 0x000000012727a824 */ /* 0x100fe200078e0a00 */
[----:B------:R-:W-:Y:S01]  /*27f0*/  ISETP.GE.AND P2, PT, R5, RZ, PT ;  /* 0x000000ff0500720c */ /* 0x000fe20003f46270 */
[----:B------:R-:W-:Y:S01]  /*2800*/  @!P5 IMAD.IADD R42, R42, 0x1, -R0 ;  /* 0x000000012a2ad824 */ /* 0x000fe200078e0a00 */
[----:B------:R-:W-:Y:S01]  /*2810*/  IABS R5, R7 ;  /* 0x0000000700057213 */ /* 0x000fe20000000000 */
[C---:B------:R-:W-:Y:S01]  /*2820*/  IMAD R43, R0.reuse, R2, R43 ;  /* 0x00000002002b7224 */ /* 0x040fe200078e022b */
[----:B------:R-:W-:Y:S01]  /*2830*/  IABS R45, R8 ;  /* 0x00000008002d7213 */ /* 0x000fe20000000000 */
[----:B------:R-:W-:Y:S01]  /*2840*/  @!P1 IMAD.MOV R38, RZ, RZ, -R38 ;  /* 0x000000ffff269224 */ /* 0x000fe200078e0a26 */
[----:B------:R-:W-:Y:S01]  /*2850*/  ISETP.GT.U32.AND P5, PT, R0, R42, PT ;  /* 0x0000002a0000720c */ /* 0x000fe20003fa4070 */
[----:B------:R-:W-:Y:S01]  /*2860*/  IMAD.HI.U32 R2, R4, R5, RZ ;  /* 0x0000000504027227 */ /* 0x000fe200078e00ff */
[----:B------:R-:W-:-:S02]  /*2870*/  @!P3 IADD3 R41, PT, PT, R41, -R0, RZ ;  /* 0x800000002929b210 */ /* 0x000fc40007ffe0ff */
[----:B------:R-:W-:Y:S01]  /*2880*/  ISETP.GE.AND P3, PT, R6, RZ, PT ;  /* 0x000000ff0600720c */ /* 0x000fe20003f66270 */
[----:B------:R-:W-:Y:S01]  /*2890*/  IMAD.MOV R2, RZ, RZ, -R2 ;  /* 0x000000ffff027224 */ /* 0x000fe200078e0a02 */
[----:B------:R-:W-:Y:S01]  /*28a0*/  ISETP.GT.U32.AND P1, PT, R0, R41, PT ;  /* 0x000000290000720c */ /* 0x000fe20003f24070 */
[----:B------:R-:W-:Y:S01]  /*28b0*/  IMAD.HI.U32 R3, R4, R45, RZ ;  /* 0x0000002d04037227 */ /* 0x000fe200078e00ff */
[----:B------:R-:W-:-:S03]  /*28c0*/  IADD3 R6, PT, PT, R123, 0x2d, RZ ;  /* 0x0000002d7b067810 */ /* 0x000fc60007ffe0ff */
[C---:B------:R-:W-:Y:S01]  /*28d0*/  IMAD R44, R0.reuse, R2, R5 ;  /* 0x00000002002c7224 */ /* 0x040fe200078e0205 */
[----:B------:R-:W-:Y:S01]  /*28e0*/  IABS R5, R6 ;  /* 0x0000000600057213 */ /* 0x000fe20000000000 */
[----:B------:R-:W-:Y:S01]  /*28f0*/  @!P4 IMAD.MOV R39, RZ, RZ, -R39 ;  /* 0x000000ffff27c224 */ /* 0x000fe200078e0a27 */
[----:B------:R-:W-:Y:S01]  /*2900*/  ISETP.GT.U32.AND P4, PT, R0, R43, PT ;  /* 0x0000002b0000720c */ /* 0x000fe20003f84070 */
[----:B------:R-:W-:Y:S02]  /*2910*/  IMAD.MOV R3, RZ, RZ, -R3 ;  /* 0x000000ffff037224 */ /* 0x000fe400078e0a03 */
[--C-:B------:R-:W-:Y:S01]  /*2920*/  @!P5 IMAD.IADD R42, R42, 0x1, -R0.reuse ;  /* 0x000000012a2ad824 */ /* 0x100fe200078e0a00 */
[----:B------:R-:W-:Y:S01]  /*2930*/  ISETP.GT.U32.AND P5, PT, R0, R44, PT ;  /* 0x0000002c0000720c */ /* 0x000fe20003fa4070 */
[----:B------:R-:W-:Y:S01]  /*2940*/  @!P1 IMAD.IADD R41, R41, 0x1, -R0 ;  /* 0x0000000129299824 */ /* 0x000fe200078e0a00 */
[----:B------:R-:W-:Y:S01]  /*2950*/  ISETP.GE.AND P1, PT, R8, RZ, PT ;  /* 0x000000ff0800720c */ /* 0x000fe20003f26270 */
[----:B------:R-:W-:Y:S01]  /*2960*/  IMAD R45, R0, R3, R45 ;  /* 0x00000003002d7224 */ /* 0x000fe200078e022d */
[----:B------:R-:W-:Y:S01]  /*2970*/  IADD3 R8, PT, PT, R123, 0x2f, RZ ;  /* 0x0000002f7b087810 */ /* 0x000fe20007ffe0ff */
[----:B------:R-:W-:-:S02]  /*2980*/  @!P6 IMAD.MOV R41, RZ, RZ, -R41 ;  /* 0x000000ffff29e224 */ /* 0x000fc400078e0a29 */
[----:B------:R-:W-:Y:S01]  /*2990*/  IMAD.HI.U32 R2, R4, R5, RZ ;  /* 0x0000000504027227 */ /* 0x000fe200078e00ff */
[----:B------:R-:W-:Y:S02]  /*29a0*/  ISETP.GT.U32.AND P6, PT, R0, R45, PT ;  /* 0x0000002d0000720c */ /* 0x000fe40003fc4070 */
[----:B------:R-:W-:Y:S01]  /*29b0*/  IABS R7, R8 ;  /* 0x0000000800077213 */ /* 0x000fe20000000000 */
[--C-:B------:R-:W-:Y:S01]  /*29c0*/  @!P4 IMAD.IADD R43, R43, 0x1, -R0.reuse ;  /* 0x000000012b2bc824 */ /* 0x100fe200078e0a00 */
[----:B------:R-:W-:Y:S01]  /*29d0*/  IADD3 R46, PT, PT, -R2, RZ, RZ ;  /* 0x000000ff022e7210 */ /* 0x000fe20007ffe1ff */
[----:B------:R-:W-:Y:S02]  /*29e0*/  @!P5 IMAD.IADD R44, R44, 0x1, -R0 ;  /* 0x000000012c2cd824 */ /* 0x000fe400078e0a00 */
[----:B------:R-:W-:Y:S01]  /*29f0*/  VIADD R3, R123, 0x2e ;  /* 0x0000002e7b037836 */ /* 0x000fe20000000000 */
[C---:B------:R-:W-:Y:S01]  /*2a00*/  ISETP.GT.U32.AND P4, PT, R0.reuse, R43, PT ;  /* 0x0000002b0000720c */ /* 0x040fe20003f84070 */
[C---:B------:R-:W-:Y:S01]  /*2a10*/  IMAD R46, R0.reuse, R46, R5 ;  /* 0x0000002e002e7224 */ /* 0x040fe200078e0205 */
[----:B------:R-:W-:Y:S01]  /*2a20*/  ISETP.GT.U32.AND P5, PT, R0, R44, PT ;  /* 0x0000002c0000720c */ /* 0x000fe20003fa4070 */
[----:B------:R-:W-:Y:S01]  /*2a30*/  @!P2 IMAD.MOV R42, RZ, RZ, -R42 ;  /* 0x000000ffff2aa224 */ /* 0x000fe200078e0a2a */
[----:B------:R-:W-:Y:S01]  /*2a40*/  IABS R47, R3 ;  /* 0x00000003002f7213 */ /* 0x000fe20000000000 */
[----:B------:R-:W-:Y:S01]  /*2a50*/  @!P6 IMAD.IADD R45, R45, 0x1, -R0 ;  /* 0x000000012d2de824 */ /* 0x000fe200078e0a00 */
[----:B------:R-:W-:Y:S01]  /*2a60*/  ISETP.GE.AND P2, PT, R6, RZ, PT ;  /* 0x000000ff0600720c */ /* 0x000fe20003f46270 */
[C---:B------:R-:W-:Y:S01]  /*2a70*/  VIADD R10, R123.reuse, 0x33 ;  /* 0x000000337b0a7836 */ /* 0x040fe20000000000 */
[----:B------:R-:W-:Y:S01]  /*2a80*/  IADD3 R6, PT, PT, R123, 0x31, RZ ;  /* 0x000000317b067810 */ /* 0x000fe20007ffe0ff */
[----:B------:R-:W-:Y:S01]  /*2a90*/  IMAD.HI.U32 R2, R4, R47, RZ ;  /* 0x0000002f04027227 */ /* 0x000fe200078e00ff */
[----:B------:R-:W-:-:S02]  /*2aa0*/  ISETP.GT.U32.AND P6, PT, R0, R45, PT ;  /* 0x0000002d0000720c */ /* 0x000fc40003fc4070 */
[----:B------:R-:W-:Y:S01]  /*2ab0*/  IABS R9, R10 ;  /* 0x0000000a00097213 */ /* 0x000fe20000000000 */
[----:B------:R-:W-:Y:S01]  /*2ac0*/  @!P4 IMAD.IADD R43, R43, 0x1, -R0 ;  /* 0x000000012b2bc824 */ /* 0x000fe200078e0a00 */
[----:B------:R-:W-:Y:S01]  /*2ad0*/  ISETP.GE.AND P4, PT, R3, RZ, PT ;  /* 0x000000ff0300720c */ /* 0x000fe20003f86270 */
[----:B------:R-:W-:-:S04]  /*2ae0*/  IMAD.HI.U32 R3, R4, R7, RZ ;  /* 0x0000000704037227 */ /* 0x000fc800078e00ff */
[----:B------:R-:W-:Y:S01]  /*2af0*/  @!P5 IMAD.IADD R44, R44, 0x1, -R0 ;  /* 0x000000012c2cd824 */ /* 0x000fe200078e0a00 */
[C---:B------:R-:W-:Y:S01]  /*2b00*/  ISETP.GT.U32.AND P5, PT, R0.reuse, R46, PT ;  /* 0x0000002e0000720c */ /* 0x040fe20003fa4070 */
[----:B------:R-:W-:Y:S01]  /*2b10*/  IMAD.MOV R2, RZ, RZ, -R2 ;  /* 0x000000ffff027224 */ /* 0x000fe200078e0a02 */
[----:B------:R-:W-:Y:S01]  /*2b20*/  IADD3 R3, PT, PT, -R3, RZ, RZ ;  /* 0x000000ff03037210 */ /* 0x000fe20007ffe1ff */
[----:B------:R-:W-:Y:S01]  /*2b30*/  @!P0 IMAD.MOV R44, RZ, RZ, -R44 ;  /* 0x000000ffff2c8224 */ /* 0x000fe200078e0a2c */
[----:B------:R-:W-:Y:S01]  /*2b40*/  @!P6 IADD3 R45, PT, PT, R45, -R0, RZ ;  /* 0x800000002d2de210 */ /* 0x000fe20007ffe0ff */
[C---:B------:R-:W-:Y:S02]  /*2b50*/  IMAD R47, R0.reuse, R2, R47 ;  /* 0x00000002002f7224 */ /* 0x040fe400078e022f */
[C---:B------:R-:W-:Y:S01]  /*2b60*/  IMAD R48, R0.reuse, R3, R7 ;  /* 0x0000000300307224 */ /* 0x040fe200078e0207 */
[----:B------:R-:W-:Y:S01]  /*2b70*/  IABS R7, R6 ;  /* 0x0000000600077213 */ /* 0x000fe20000000000 */
[----:B------:R-:W-:Y:S01]  /*2b80*/  @!P1 IMAD.MOV R45, RZ, RZ, -R45 ;  /* 0x000000ffff2d9224 */ /* 0x000fe200078e0a2d */
[C---:B------:R-:W-:Y:S01]  /*2b90*/  ISETP.GT.U32.AND P0, PT, R0.reuse, R47, PT ;  /* 0x0000002f0000720c */ /* 0x040fe20003f04070 */
[----:B------:R-:W-:Y:S01]  /*2ba0*/  VIADD R2, R123, 0x30 ;  /* 0x000000307b027836 */ /* 0x000fe20000000000 */
[----:B------:R-:W-:Y:S01]  /*2bb0*/  ISETP.GT.U32.AND P1, PT, R0, R48, PT ;  /* 0x000000300000720c */ /* 0x000fe20003f24070 */
[----:B------:R-:W-:-:S02]  /*2bc0*/  @!P5 IMAD.IADD R46, R46, 0x1, -R0 ;  /* 0x000000012e2ed824 */ /* 0x000fc400078e0a00 */
[----:B------:R-:W-:Y:S01]  /*2bd0*/  IMAD.HI.U32 R3, R4, R7, RZ ;  /* 0x0000000704037227 */ /* 0x000fe200078e00ff */
[----:B------:R-:W-:Y:S02]  /*2be0*/  IABS R49, R2 ;  /* 0x0000000200317213 */ /* 0x000fe40000000000 */
[----:B------:R-:W-:Y:S01]  /*2bf0*/  ISETP.GT.U32.AND P5, PT, R0, R46, PT ;  /* 0x0000002e0000720c */ /* 0x000fe20003fa4070 */
[----:B------:R-:W-:Y:S01]  /*2c00*/  IMAD.MOV R3, RZ, RZ, -R3 ;  /* 0x000000ffff037224 */ /* 0x000fe200078e0a03 */
[----:B------:R-:W-:Y:S01]  /*2c10*/  ISETP.GE.AND P6, PT, R2, RZ, PT ;  /* 0x000000ff0200720c */ /* 0x000fe20003fc6270 */
[----:B------:R-:W-:Y:S01]  /*2c20*/  @!P3 IMAD.MOV R43, RZ, RZ, -R43 ;  /* 0x000000ffff2bb224 */ /* 0x000fe200078e0a2b */
[----:B------:R-:W-:Y:S01]  /*2c30*/  ISETP.GE.AND P3, PT, R8, RZ, PT ;  /* 0x000000ff0800720c */ /* 0x000fe20003f66270 */
[----:B------:R-:W-:Y:S02]  /*2c40*/  IMAD R50, R0, R3, R7 ;  /* 0x0000000300327224 */ /* 0x000fe400078e0207 */
[----:B------:R-:W-:-:S02]  /*2c50*/  @!P1 IMAD.IADD R48, R48, 0x1, -R0 ;  /* 0x0000000130309824 */ /* 0x000fc400078e0a00 */
[----:B------:R-:W-:Y:S02]  /*2c60*/  VIADD R8, R123, 0x32 ;  /* 0x000000327b087836 */ /* 0x000fe40000000000 */
[--C-:B------:R-:W-:Y:S01]  /*2c70*/  @!P0 IMAD.IADD R47, R47, 0x1, -R0.reuse ;  /* 0x000000012f2f8824 */ /* 0x100fe200078e0a00 */
[----:B------:R-:W-:Y:S01]  /*2c80*/  ISETP.GT.U32.AND P1, PT, R0, R48, PT ;  /* 0x000000300000720c */ /* 0x000fe20003f24070 */
[----:B------:R-:W-:Y:S01]  /*2c90*/  @!P5 IMAD.IADD R46, R46, 0x1, -R0 ;  /* 0x000000012e2ed824 */ /* 0x000fe200078e0a00 */
[----:B------:R-:W-:Y:S01]  /*2ca0*/  IABS R51, R8 ;  /* 0x0000000800337213 */ /* 0x000fe20000000000 */
[----:B------:R-:W-:Y:S01]  /*2cb0*/  IMAD.HI.U32 R3, R4, R9, RZ ;  /* 0x0000000904037227 */ /* 0x000fe200078e00ff */
[----:B------:R-:W-:Y:S02]  /*2cc0*/  ISETP.GT.U32.AND P0, PT, R0, R47, PT ;  /* 0x0000002f0000720c */ /* 0x000fe40003f04070 */
[----:B------:R-:W-:Y:S01]  /*2cd0*/  ISETP.GE.AND P5, PT, R6, RZ, PT ;  /* 0x000000ff0600720c */ /* 0x000fe20003fa6270 */
[----:B------:R-:W-:Y:S01]  /*2ce0*/  @!P2 IMAD.MOV R46, RZ, RZ, -R46 ;  /* 0x000000ffff2ea224 */ /* 0x000fe200078e0a2e */
[----:B------:R-:W-:Y:S01]  /*2cf0*/  ISETP.GT.U32.AND P2, PT, R0, R50, PT ;  /* 0x000000320000720c */ /* 0x000fe20003f44070 */
[----:B------:R-:W-:-:S04]  /*2d00*/  IMAD.HI.U32 R2, R4, R49, RZ ;  /* 0x0000003104027227 */ /* 0x000fc800078e00ff */
[----:B------:R-:W-:Y:S01]  /*2d10*/  IMAD.MOV R3, RZ, RZ, -R3 ;  /* 0x000000ffff037224 */ /* 0x000fe200078e0a03 */
[----:B------:R-:W-:Y:S01]  /*2d20*/  IADD3 R5, PT, PT, -R2, RZ, RZ ;  /* 0x000000ff02057210 */ /* 0x000fe20007ffe1ff */
[----:B------:R-:W-:Y:S02]  /*2d30*/  VIADD R6, R123, 0x34 ;  /* 0x000000347b067836 */ /* 0x000fe40000000000 */
[----:B------:R-:W-:Y:S01]  /*2d40*/  IMAD.HI.U32 R2, R4, R51, RZ ;  /* 0x0000003304027227 */ /* 0x000fe200078e00ff */
[----:B------:R-:W-:Y:S02]  /*2d50*/  @!P0 IADD3 R47, PT, PT, R47, -R0, RZ ;  /* 0x800000002f2f8210 */ /* 0x000fe40007ffe0ff */
[----:B------:R-:W-:Y:S01]  /*2d60*/  IABS R53, R6 ;  /* 0x0000000600357213 */ /* 0x000fe20000000000 */
[----:B------:R-:W-:Y:S01]  /*2d70*/  IMAD R52, R0, R3, R9 ;  /* 0x0000000300347224 */ /* 0x000fe200078e0209 */
[----:B------:R-:W-:Y:S01]  /*2d80*/  @!P4 IADD3 R47, PT, PT, -R47, RZ, RZ ;  /* 0x000000ff2f2fc210 */ /* 0x000fe20007ffe1ff */
[----:B------:R-:W-:Y:S01]  /*2d90*/  @!P1 IMAD.IADD R48, R48, 0x1, -R0 ;  /* 0x0000000130309824 */ /* 0x000fe200078e0a00 */
[----:B------:R-:W-:Y:S01]  /*2da0*/  ISETP.GE.AND P4, PT, R8, RZ, PT ;  /* 0x000000ff0800720c */ /* 0x000fe20003f86270 */
[----:B------:R-:W-:Y:S01]  /*2db0*/  IMAD.MOV R2, RZ, RZ, -R2 ;  /* 0x000000ffff027224 */ /* 0x000fe200078e0a02 */
[----:B------:R-:W-:Y:S01]  /*2dc0*/  IADD3 R8, PT, PT, R123, 0x36, RZ ;  /* 0x000000367b087810 */ /* 0x000fe20007ffe0ff */
[----:B------:R-:W-:Y:S01]  /*2dd0*/  @!P3 IMAD.MOV R48, RZ, RZ, -R48 ;  /* 0x000000ffff30b224 */ /* 0x000fe200078e0a30 */
[----:B------:R-:W-:Y:S01]  /*2de0*/  ISETP.GT.U32.AND P3, PT, R0, R52, PT ;  /* 0x000000340000720c */ /* 0x000fe20003f64070 */
[----:B------:R-:W-:Y:S01]  /*2df0*/  @!P2 IMAD.IADD R50, R50, 0x1, -R0 ;  /* 0x000000013232a824 */ /* 0x000fe200078e0a00 */
[----:B------:R-:W-:Y:S01]  /*2e00*/  IABS R55, R8 ;  /* 0x0000000800377213 */ /* 0x000fe20000000000 */
[C---:B------:R-:W-:Y:S01]  /*2e10*/  IMAD R49, R0.reuse, R5, R49 ;  /* 0x0000000500317224 */ /* 0x040fe200078e0231 */
[----:B------:R-:W-:Y:S01]  /*2e20*/  IABS R9, R67 ;  /* 0x0000004300097213 */ /* 0x000fe20000000000 */
[C---:B------:R-:W-:Y:S01]  /*2e30*/  IMAD R51, R0.reuse, R2, R51 ;  /* 0x0000000200337224 */ /* 0x040fe200078e0233 */
[----:B------:R-:W-:Y:S01]  /*2e40*/  ISETP.GT.U32.AND P2, PT, R0, R50, PT ;  /* 0x000000320000720c */ /* 0x000fe20003f44070 */
[----:B------:R-:W-:Y:S01]  /*2e50*/  IMAD.HI.U32 R2, R4, R53, RZ ;  /* 0x0000003504027227 */ /* 0x000fe200078e00ff */
[----:B------:R-:W-:-:S02]  /*2e60*/  ISETP.GT.U32.AND P0, PT, R0, R49, PT ;  /* 0x000000310000720c */ /* 0x000fc40003f04070 */
[----:B------:R-:W-:Y:S01]  /*2e70*/  ISETP.GT.U32.AND P1, PT, R0, R51, PT ;  /* 0x000000330000720c */ /* 0x000fe20003f24070 */
[----:B------:R-:W-:Y:S01]  /*2e80*/  VIADD R7, R123, 0x35 ;  /* 0x000000357b077836 */ /* 0x000fe20000000000 */
[----:B------:R-:W-:Y:S01]  /*2e90*/  IADD3 R2, PT, PT, -R2, RZ, RZ ;  /* 0x000000ff02027210 */ /* 0x000fe20007ffe1ff */
[----:B------:R-:W-:Y:S01]  /*2ea0*/  IMAD.HI.U32 R3, R4, R55, RZ ;  /* 0x0000003704037227 */ /* 0x000fe200078e00ff */
[----:B------:R-:W-:Y:S02]  /*2eb0*/  @!P3 IADD3 R52, PT, PT, R52, -R0, RZ ;  /* 0x800000003434b210 */ /* 0x000fe40007ffe0ff */
[----:B------:R-:W-:Y:S01]  /*2ec0*/  IABS R5, R7 ;  /* 0x0000000700057213 */ /* 0x000fe20000000000 */
[C---:B------:R-:W-:Y:S01]  /*2ed0*/  IMAD R53, R0.reuse, R2, R53 ;  /* 0x0000000200357224 */ /* 0x040fe200078e0235 */
[----:B------:R-:W-:Y:S01]  /*2ee0*/  ISETP.GT.U32.AND P3, PT, R0, R52, PT ;  /* 0x000000340000720c */ /* 0x000fe20003f64070 */
[----:B------:R-:W-:Y:S01]  /*2ef0*/  @!P2 IMAD.IADD R50, R50, 0x1, -R0 ;  /* 0x000000013232a824 */ /* 0x000fe200078e0a00 */
[----:B------:R-:W-:Y:S01]  /*2f00*/  IADD3 R3, PT, PT, -R3, RZ, RZ ;  /* 0x000000ff03037210 */ /* 0x000fe20007ffe1ff */
[----:B------:R-:W-:Y:S01]  /*2f10*/  IMAD.HI.U32 R2, R4, R5, RZ ;  /* 0x0000000504027227 */ /* 0x000fe200078e00ff */
[----:B------:R-:W-:-:S03]  /*2f20*/  ISETP.GT.U32.AND P2, PT, R0, R53, PT ;  /* 0x000000350000720c */ /* 0x000fc60003f44070 */
[----:B------:R-:W-:Y:S02]  /*2f30*/  @!P0 IMAD.IADD R49, R49, 0x1, -R0 ;  /* 0x0000000131318824 */ /* 0x000fe400078e0a00 */
[----:B------:R-:W-:Y:S02]  /*2f40*/  IMAD.MOV R2, RZ, RZ, -R2 ;  /* 0x000000ffff027224 */ /* 0x000fe400078e0a02 */
[--C-:B------:R-:W-:Y:S01]  /*2f50*/  @!P1 IMAD.IADD R51, R51, 0x1, -R0.reuse ;  /* 0x0000000133339824 */ /* 0x100fe200078e0a00 */
[C---:B------:R-:W-:Y:S01]  /*2f60*/  ISETP.GT.U32.AND P0, PT, R0.reuse, R49, PT ;  /* 0x000000310000720c */ /* 0x040fe20003f04070 */
[----:B------:R-:W-:Y:S01]  /*2f70*/  IMAD R54, R0, R2, R5 ;  /* 0x0000000200367224 */ /* 0x000fe200078e0205 */
[----:B------:R-:W-:Y:S01]  /*2f80*/  @!P3 IADD3 R52, PT, PT, R52, -R0, RZ ;  /* 0x800000003434b210 */ /* 0x000fe20007ffe0ff */
[----:B------:R-:W-:Y:S01]  /*2f90*/  VIADD R2, R123, 0x37 ;  /* 0x000000377b027836 */ /* 0x000fe20000000000 */
[C---:B------:R-:W-:Y:S01]  /*2fa0*/  ISETP.GT.U32.AND P1, PT, R0.reuse, R51, PT ;  /* 0x000000330000720c */ /* 0x040fe20003f24070 */
[----:B------:R-:W-:Y:S01]  /*2fb0*/  @!P2 IMAD.IADD R53, R53, 0x1, -R0 ;  /* 0x000000013535a824 */ /* 0x000fe200078e0a00 */
[C---:B------:R-:W-:Y:S01]  /*2fc0*/  ISETP.GT.U32.AND P3, PT, R0.reuse, R54, PT ;  /* 0x000000360000720c */ /* 0x040fe20003f64070 */
[C---:B------:R-:W-:Y:S01]  /*2fd0*/  IMAD R55, R0.reuse, R3, R55 ;  /* 0x0000000300377224 */ /* 0x040fe200078e0237 */
[----:B------:R-:W-:Y:S01]  /*2fe0*/  IABS R5, R2 ;  /* 0x0000000200057213 */ /* 0x000fe20000000000 */
[----:B------:R-:W-:Y:S01]  /*2ff0*/  VIADD R3, R123, 0x38 ;  /* 0x000000387b037836 */ /* 0x000fe20000000000 */
[----:B------:R-:W-:Y:S01]  /*3000*/  ISETP.GT.U32.AND P2, PT, R0, R53, PT ;  /* 0x000000350000720c */ /* 0x000fe20003f44070 */
[----:B------:R-:W-:Y:S01]  /*3010*/  @!P5 IMAD.MOV R50, RZ, RZ, -R50 ;  /* 0x000000ffff32d224 */ /* 0x000fe200078e0a32 */
[----:B------:R-:W-:Y:S01]  /*3020*/  ISETP.GE.AND P5, PT, R7, RZ, PT ;  /* 0x000000ff0700720c */ /* 0x000fe20003fa6270 */
[--C-:B------:R-:W-:Y:S01]  /*3030*/  @!P0 IMAD.IADD R49, R49, 0x1, -R0.reuse ;  /* 0x0000000131318824 */ /* 0x100fe200078e0a00 */
[----:B------:R-:W-:Y:S01]  /*3040*/  ISETP.GE.AND P0, PT, R10, RZ, PT ;  /* 0x000000ff0a00720c */ /* 0x000fe20003f06270 */
[----:B------:R-:W-:Y:S01]  /*3050*/  VIADD R10, R123, 0x3c ;  /* 0x0000003c7b0a7836 */ /* 0x000fe20000000000 */
[----:B------:R-:W-:Y:S01]  /*3060*/  IABS R57, R3 ;  /* 0x0000000300397213 */ /* 0x000fe20000000000 */
[--C-:B------:R-:W-:Y:S01]  /*3070*/  @!P1 IMAD.IADD R51, R51, 0x1, -R0.reuse ;  /* 0x0000000133339824 */ /* 0x100fe200078e0a00 */
[----:B------:R-:W-:Y:S01]  /*3080*/  ISETP.GE.AND P1, PT, R8, RZ, PT ;  /* 0x000000ff0800720c */ /* 0x000fe20003f26270 */
[----:B------:R-:W-:Y:S01]  /*3090*/  @!P3 IMAD.IADD R54, R54, 0x1, -R0 ;  /* 0x000000013636b824 */ /* 0x000fe200078e0a00 */
[----:B------:R-:W-:Y:S01]  /*30a0*/  IABS R61, R10 ;  /* 0x0000000a003d7213 */ /* 0x000fe20000000000 */
[----:B------:R-:W-:Y:S01]  /*30b0*/  @!P4 IMAD.MOV R51, RZ, RZ, -R51 ;  /* 0x000000ffff33c224 */ /* 0x000fe200078e0a33 */
[----:B------:R-:W-:Y:S01]  /*30c0*/  ISETP.GE.AND P4, PT, R2, RZ, PT ;  /* 0x000000ff0200720c */ /* 0x000fe20003f86270 */
[----:B------:R-:W-:Y:S01]  /*30d0*/  IMAD.HI.U32 R2, R4, R5, RZ ;  /* 0x0000000504027227 */ /* 0x000fe200078e00ff */
[----:B------:R-:W-:-:S02]  /*30e0*/  ISETP.GT.U32.AND P3, PT, R0, R54, PT ;  /* 0x000000360000720c */ /* 0x000fc40003f64070 */
[----:B------:R-:W-:Y:S01]  /*30f0*/  @!P2 IADD3 R53, PT, PT, R53, -R0, RZ ;  /* 0x800000003535a210 */ /* 0x000fe20007ffe0ff */
[----:B------:R-:W-:Y:S01]  /*3100*/  @!P6 IMAD.MOV R49, RZ, RZ, -R49 ;  /* 0x000000ffff31e224 */ /* 0x000fe200078e0a31 */
[----:B------:R-:W-:Y:S01]  /*3110*/  ISETP.GT.U32.AND P2, PT, R0, R55, PT ;  /* 0x000000370000720c */ /* 0x000fe20003f44070 */
[----:B------:R-:W-:Y:S01]  /*3120*/  @!P0 IMAD.MOV R52, RZ, RZ, -R52 ;  /* 0x000000ffff348224 */ /* 0x000fe200078e0a34 */
[----:B------:R-:W-:Y:S01]  /*3130*/  ISETP.GE.AND P6, PT, R6, RZ, PT ;  /* 0x000000ff0600720c */ /* 0x000fe20003fc6270 */
[----:B------:R-:W-:Y:S01]  /*3140*/  VIADD R6, R123, 0x39 ;  /* 0x000000397b067836 */ /* 0x000fe20000000000 */
[----:B------:R-:W-:Y:S01]  /*3150*/  ISETP.GE.AND P0, PT, R3, RZ, PT ;  /* 0x000000ff0300720c */ /* 0x000fe20003f06270 */
[----:B------:R-:W-:Y:S01]  /*3160*/  IMAD.HI.U32 R3, R4, R57, RZ ;  /* 0x0000003904037227 */ /* 0x000fe200078e00ff */
[----:B------:R-:W-:Y:S02]  /*3170*/  IADD3 R2, PT, PT, -R2, RZ, RZ ;  /* 0x000000ff02027210 */ /* 0x000fe40007ffe1ff */
[----:B------:R-:W-:Y:S01]  /*3180*/  IABS R7, R6 ;  /* 0x0000000600077213 */ /* 0x000fe20000000000 */
[----:B------:R-:W-:-:S02]  /*3190*/  IMAD.MOV R3, RZ, RZ, -R3 ;  /* 0x000000ffff037224 */ /* 0x000fc400078e0a03 */
[C---:B------:R-:W-:Y:S02]  /*31a0*/  IMAD R56, R0.reuse, R2, R5 ;  /* 0x0000000200387224 */ /* 0x040fe400078e0205 */
[----:B------:R-:W-:Y:S02]  /*31b0*/  IMAD R57, R0, R3, R57 ;  /* 0x0000000300397224 */ /* 0x000fe400078e0239 */
[--C-:B------:R-:W-:Y:S01]  /*31c0*/  @!P3 IMAD.IADD R54, R54, 0x1, -R0.reuse ;  /* 0x000000013636b824 */ /* 0x100fe200078e0a00 */
[C---:B------:R-:W-:Y:S01]  /*31d0*/  ISETP.GT.U32.AND P3, PT, R0.reuse, R56, PT ;  /* 0x000000380000720c */ /* 0x040fe20003f64070 */
[----:B------:R-:W-:Y:S02]  /*31e0*/  @!P2 IMAD.IADD R55, R55, 0x1, -R0 ;  /* 0x000000013737a824 */ /* 0x000fe400078e0a00 */
[----:B------:R-:W-:Y:S01]  /*31f0*/  @!P6 IMAD.MOV R53, RZ, RZ, -R53 ;  /* 0x000000ffff35e224 */ /* 0x000fe200078e0a35 */
[C---:B------:R-:W-:Y:S01]  /*3200*/  ISETP.GT.U32.AND P6, PT, R0.reuse, R57, PT ;  /* 0x000000390000720c */ /* 0x040fe20003fc4070 */
[----:B------:R-:W-:Y:S01]  /*3210*/  VIADD R8, R123, 0x3a ;  /* 0x0000003a7b087836 */ /* 0x000fe20000000000 */
[----:B------:R-:W-:Y:S01]  /*3220*/  ISETP.GT.U32.AND P2, PT, R0, R55, PT ;  /* 0x000000370000720c */ /* 0x000fe20003f44070 */
[----:B------:R-:W-:-:S03]  /*3230*/  IMAD.HI.U32 R2, R4, R7, RZ ;  /* 0x0000000704027227 */ /* 0x000fc600078e00ff */
[----:B------:R-:W-:Y:S01]  /*3240*/  IABS R59, R8 ;  /* 0x00000008003b7213 */ /* 0x000fe20000000000 */
[----:B------:R-:W-:Y:S01]  /*3250*/  @!P5 IMAD.MOV R54, RZ, RZ, -R54 ;  /* 0x000000ffff36d224 */ /* 0x000fe200078e0a36 */
[----:B------:R-:W-:Y:S01]  /*3260*/  IADD3 R2, PT, PT, -R2, RZ, RZ ;  /* 0x000000ff02027210 */ /* 0x000fe20007ffe1ff */
[----:B------:R-:W-:Y:S01]  /*3270*/  @!P3 IMAD.IADD R56, R56, 0x1, -R0 ;  /* 0x000000013838b824 */ /* 0x000fe200078e0a00 */
[----:B------:R-:W-:Y:S01]  /*3280*/  ISETP.GE.AND P5, PT, R6, RZ, PT ;  /* 0x000000ff0600720c */ /* 0x000fe20003fa6270 */
[----:B------:R-:W-:-:S03]  /*3290*/  IMAD.HI.U32 R3, R4, R59, RZ ;  /* 0x0000003b04037227 */ /* 0x000fc600078e00ff */
[----:B------:R-:W-:Y:S01]  /*32a0*/  ISETP.GT.U32.AND P3, PT, R0, R56, PT ;  /* 0x000000380000720c */ /* 0x000fe20003f64070 */
[----:B------:R-:W-:Y:S01]  /*32b0*/  @!P6 IMAD.IADD R57, R57, 0x1, -R0 ;  /* 0x000000013939e824 */ /* 0x000fe200078e0a00 */
[----:B------:R-:W-:Y:S01]  /*32c0*/  @!P2 IADD3 R55, PT, PT, R55, -R0, RZ ;  /* 0x800000003737a210 */ /* 0x000fe20007ffe0ff */
[----:B------:R-:W-:Y:S01]  /*32d0*/  IMAD.MOV R3, RZ, RZ, -R3 ;  /* 0x000000ffff037224 */ /* 0x000fe200078e0a03 */
[----:B------:R-:W-:Y:S01]  /*32e0*/  ISETP.GE.AND P2, PT, R8, RZ, PT ;  /* 0x000000ff0800720c */ /* 0x000fe20003f46270 */
[C---:B------:R-:W-:Y:S01]  /*32f0*/  VIADD R8, R123.reuse, 0x3b ;  /* 0x0000003b7b087836 */ /* 0x040fe20000000000 */
[C---:B------:R-:W-:Y:S01]  /*3300*/  ISETP.GT.U32.AND P6, PT, R0.reuse, R57, PT ;  /* 0x000000390000720c */ /* 0x040fe20003fc4070 */
[C---:B------:R-:W-:Y:S01]  /*3310*/  IMAD R58, R0.reuse, R2, R7 ;  /* 0x00000002003a7224 */ /* 0x040fe200078e0207 */
[----:B------:R-:W-:Y:S01]  /*3320*/  IABS R7, R11 ;  /* 0x0000000b00077213 */ /* 0x000fe20000000000 */
[----:B------:R-:W-:Y:S01]  /*3330*/  IMAD R59, R0, R3, R59 ;  /* 0x00000003003b7224 */ /* 0x000fe200078e023b */
[----:B------:R-:W-:Y:S01]  /*3340*/  IABS R5, R8 ;  /* 0x0000000800057213 */ /* 0x000fe20000000000 */
[----:B------:R-:W-:Y:S01]  /*3350*/  VIADD R13, R123, 0xfa ;  /* 0x000000fa7b0d7836 */ /* 0x000fe20000000000 */
[----:B------:R-:W-:Y:S01]  /*3360*/  @!P1 IADD3 R55, PT, PT, -R55, RZ, RZ ;  /* 0x000000ff37379210 */ /* 0x000fe20007ffe1ff */
[----:B------:R-:W-:Y:S01]  /*3370*/  IMAD.HI.U32 R3, R4, R7, RZ ;  /* 0x0000000704037227 */ /* 0x000fe200078e00ff */
[----:B------:R-:W-:-:S02]  /*3380*/  @!P3 IADD3 R56, PT, PT, R56, -R0, RZ ;  /* 0x800000003838b210 */ /* 0x000fc40007ffe0ff */
[----:B------:R-:W-:Y:S01]  /*3390*/  ISETP.GT.U32.AND P3, PT, R0, R58, PT ;  /* 0x0000003a0000720c */ /* 0x000fe20003f64070 */
[----:B------:R-:W-:Y:S01]  /*33a0*/  IMAD.HI.U32 R2, R4, R5, RZ ;  /* 0x0000000504027227 */ /* 0x000fe200078e00ff */
[----:B------:R-:W-:-:S03]  /*33b0*/  IADD3 R3, PT, PT, -R3, RZ, RZ ;  /* 0x000000ff03037210 */ /* 0x000fc60007ffe1ff */
[----:B------:R-:W-:Y:S01]  /*33c0*/  @!P6 IMAD.IADD R57, R57, 0x1, -R0 ;  /* 0x000000013939e824 */ /* 0x000fe200078e0a00 */
[----:B------:R-:W-:Y:S01]  /*33d0*/  ISETP.GT.U32.AND P6, PT, R0, R59, PT ;  /* 0x0000003b0000720c */ /* 0x000fe20003fc4070 */
[----:B------:R-:W-:Y:S02]  /*33e0*/  IMAD.MOV R60, RZ, RZ, -R2 ;  /* 0x000000ffff3c7224 */ /* 0x000fe400078e0a02 */
[----:B------:R-:W-:-:S04]  /*33f0*/  IMAD.HI.U32 R2, R4, R61, RZ ;  /* 0x0000003d04027227 */ /* 0x000fc800078e00ff */
[----:B------:R-:W-:Y:S02]  /*3400*/  IMAD.MOV R6, RZ, RZ, -R2 ;  /* 0x000000ffff067224 */ /* 0x000fe400078e0a02 */
[C---:B------:R-:W-:Y:S02]  /*3410*/  IMAD R60, R0.reuse, R60, R5 ;  /* 0x0000003c003c7224 */ /* 0x040fe400078e0205 */
[----:B------:R-:W-:Y:S02]  /*3420*/  IMAD R61, R0, R6, R61 ;  /* 0x00000006003d7224 */ /* 0x000fe400078e023d */
[----:B------:R-:W-:Y:S01]  /*3430*/  @!P3 IMAD.IADD R58, R58, 0x1, -R0 ;  /* 0x000000013a3ab824 */ /* 0x000fe200078e0a00 */
[----:B------:R-:W-:Y:S01]  /*3440*/  ISETP.GT.U32.AND P3, PT, R0, R60, PT ;  /* 0x0000003c0000720c */ /* 0x000fe20003f64070 */
[----:B------:R-:W-:Y:S01]  /*3450*/  IMAD.HI.U32 R5, R4, R63, RZ ;  /* 0x0000003f04057227 */ /* 0x000fe200078e00ff */
[----:B------:R-:W-:Y:S02]  /*3460*/  @!P6 IADD3 R59, PT, PT, R59, -R0, RZ ;  /* 0x800000003b3be210 */ /* 0x000fe40007ffe0ff */
[----:B------:R-:W-:Y:S01]  /*3470*/  ISETP.GT.U32.AND P6, PT, R0, R61, PT ;  /* 0x0000003d0000720c */ /* 0x000fe20003fc4070 */
[----:B------:R-:W-:Y:S01]  /*3480*/  IMAD.HI.U32 R2, R4, R9, RZ ;  /* 0x0000000904027227 */ /* 0x000fe200078e00ff */
[----:B------:R-:W-:-:S03]  /*3490*/  ISETP.GT.U32.AND P1, PT, R0, R59, PT ;  /* 0x0000003b0000720c */ /* 0x000fc60003f24070 */
[----:B------:R-:W-:Y:S02]  /*34a0*/  @!P4 IMAD.MOV R56, RZ, RZ, -R56 ;  /* 0x000000ffff38c224 */ /* 0x000fe400078e0a38 */
[----:B------:R-:W-:Y:S02]  /*34b0*/  IMAD.MOV R5, RZ, RZ, -R5 ;  /* 0x000000ffff057224 */ /* 0x000fe400078e0a05 */
[----:B------:R-:W-:Y:S01]  /*34c0*/  @!P3 IMAD.IADD R60, R60, 0x1, -R0 ;  /* 0x000000013c3cb824 */ /* 0x000fe200078e0a00 */
[C---:B------:R-:W-:Y:S01]  /*34d0*/  ISETP.GT.U32.AND P3, PT, R0.reuse, R58, PT ;  /* 0x0000003a0000720c */ /* 0x040fe20003f64070 */
[----:B------:R-:W-:Y:S02]  /*34e0*/  IMAD.MOV R2, RZ, RZ, -R2 ;  /* 0x000000ffff027224 */ /* 0x000fe400078e0a02 */
[----:B------:R-:W-:Y:S01]  /*34f0*/  @!P6 IMAD.IADD R61, R61, 0x1, -R0 ;  /* 0x000000013d3de824 */ /* 0x000fe200078e0a00 */
[C---:B------:R-:W-:Y:S01]  /*3500*/  ISETP.GT.U32.AND P6, PT, R0.reuse, R60, PT ;  /* 0x0000003c0000720c */ /* 0x040fe20003fc4070 */
[----:B------:R-:W-:-:S02]  /*3510*/  IMAD R63, R0, R5, R63 ;  /* 0x00000005003f7224 */ /* 0x000fc400078e023f */
[C---:B------:R-:W-:Y:S01]  /*3520*/  IMAD R62, R0.reuse, R3, R7 ;  /* 0x00000003003e7224 */ /* 0x040fe200078e0207 */
[C---:B------:R-:W-:Y:S01]  /*3530*/  ISETP.GT.U32.AND P4, PT, R0.reuse, R61, PT ;  /* 0x0000003d0000720c */ /* 0x040fe20003f84070 */
[----:B------:R-:W-:Y:S01]  /*3540*/  IMAD R64, R0, R2, R9 ;  /* 0x0000000200407224 */ /* 0x000fe200078e0209 */
[C---:B------:R-:W-:Y:S01]  /*3550*/  IADD3 R9, PT, PT, R123.reuse, 0x49, RZ ;  /* 0x000000497b097810 */ /* 0x040fe20007ffe0ff */
[C---:B------:R-:W-:Y:S02]  /*3560*/  VIADD R7, R123.reuse, 0x41 ;  /* 0x000000417b077836 */ /* 0x040fe40000000000 */
[----:B------:R-:W-:Y:S01]  /*3570*/  @!P3 IADD3 R58, PT, PT, R58, -R0, RZ ;  /* 0x800000003a3ab210 */ /* 0x000fe20007ffe0ff */
[----:B------:R-:W-:Y:S01]  /*3580*/  VIADD R6, R123, 0x40 ;  /* 0x000000407b067836 */ /* 0x000fe20000000000 */
[----:B------:R-:W-:Y:S01]  /*3590*/  ISETP.GT.U32.AND P3, PT, R0, R63, PT ;  /* 0x0000003f0000720c */ /* 0x000fe20003f64070 */
[----:B------:R-:W-:Y:S01]  /*35a0*/  @!P0 IMAD.MOV R57, RZ, RZ, -R57 ;  /* 0x000000ffff398224 */ /* 0x000fe200078e0a39 */
[----:B------:R-:W-:Y:S01]  /*35b0*/  IABS R5, R7 ;  /* 0x0000000700057213 */ /* 0x000fe20000000000 */
[--C-:B------:R-:W-:Y:S01]  /*35c0*/  @!P6 IMAD.IADD R60, R60, 0x1, -R0.reuse ;  /* 0x000000013c3ce824 */ /* 0x100fe200078e0a00 */
[----:B------:R-:W-:Y:S01]  /*35d0*/  ISETP.GT.U32.AND P6, PT, R0, R64, PT ;  /* 0x000000400000720c */ /* 0x000fe20003fc4070 */
[--C-:B------:R-:W-:Y:S01]  /*35e0*/  @!P1 IMAD.IADD R59, R59, 0x1, -R0.reuse ;  /* 0x000000013b3b9824 */ /* 0x100fe200078e0a00 */
[----:B------:R-:W-:Y:S01]  /*35f0*/  IABS R65, R6 ;  /* 0x0000000600417213 */ /* 0x000fe20000000000 */
[----:B------:R-:W-:Y:S01]  /*3600*/  @!P4 IMAD.IADD R61, R61, 0x1, -R0 ;  /* 0x000000013d3dc824 */ /* 0x000fe200078e0a00 */
[----:B------:R-:W-:Y:S01]  /*3610*/  ISETP.GE.AND P4, PT, R10, RZ, PT ;  /* 0x000000ff0a00720c */ /* 0x000fe20003f86270 */
[----:B------:R-:W-:Y:S01]  /*3620*/  IMAD.HI.U32 R3, R4, R5, RZ ;  /* 0x0000000504037227 */ /* 0x000fe200078e00ff */
[----:B------:R-:W-:-:S02]  /*3630*/  ISETP.GT.U32.AND P0, PT, R0, R62, PT ;  /* 0x0000003e0000720c */ /* 0x000fc40003f04070 */
[----:B------:R-:W-:Y:S01]  /*3640*/  ISETP.GE.AND P1, PT, R8, RZ, PT ;  /* 0x000000ff0800720c */ /* 0x000fe20003f26270 */
[----:B------:R-:W-:Y:S01]  /*3650*/  IMAD.MOV R3, RZ, RZ, -R3 ;  /* 0x000000ffff037224 */ /* 0x000fe200078e0a03 */
[----:B------:R-:W-:Y:S01]  /*3660*/  IADD3 R8, PT, PT, R123, 0x43, RZ ;  /* 0x000000437b087810 */ /* 0x000fe20007ffe0ff */
[----:B------:R-:W-:Y:S01]  /*3670*/  @!P3 IMAD.IADD R63, R63, 0x1, -R0 ;  /* 0x000000013f3fb824 */ /* 0x000fe200078e0a00 */
[----:B------:R-:W-:Y:S01]  /*3680*/  ISETP.GE.AND P3, PT, R66, RZ, PT ;  /* 0x000000ff4200720c */ /* 0x000fe20003f66270 */
[----:B------:R-:W-:-:S04]  /*3690*/  IMAD.HI.U32 R2, R4, R65, RZ ;  /* 0x0000004104027227 */ /* 0x000fc800078e00ff */
[----:B------:R-:W-:Y:S01]  /*36a0*/  IMAD R66, R0, R3, R5 ;  /* 0x0000000300427224 */ /* 0x000fe200078e0205 */
[----:B------:R-:W-:Y:S01]  /*36b0*/  IADD3 R3, PT, PT, R123, 0x42, RZ ;  /* 0x000000427b037810 */ /* 0x000fe20007ffe0ff */
[--C-:B------:R-:W-:Y:S01]  /*36c0*/  @!P6 IMAD.IADD R64, R64, 0x1, -R0.reuse ;  /* 0x000000014040e824 */ /* 0x100fe200078e0a00 */
[----:B------:R-:W-:Y:S01]  /*36d0*/  IADD3 R2, PT, PT, -R2, RZ, RZ ;  /* 0x000000ff02027210 */ /* 0x000fe20007ffe1ff */
[----:B------:R-:W-:Y:S01]  /*36e0*/  @!P4 IMAD.MOV R61, RZ, RZ, -R61 ;  /* 0x000000ffff3dc224 */ /* 0x000fe200078e0a3d */
[----:B------:R-:W-:Y:S01]  /*36f0*/  ISETP.GE.AND P4, PT, R67, RZ, PT ;  /* 0x000000ff4300720c */ /* 0x000fe20003f86270 */
[----:B------:R-:W-:Y:S01]  /*3700*/  @!P0 IMAD.IADD R62, R62, 0x1, -R0 ;  /* 0x000000013e3e8824 */ /* 0x000fe200078e0a00 */
[C---:B------:R-:W-:Y:S01]  /*3710*/  ISETP.GT.U32.AND P6, PT, R0.reuse, R64, PT ;  /* 0x000000400000720c */ /* 0x040fe20003fc4070 */
[C---:B------:R-:W-:Y:S01]  /*3720*/  IMAD R65, R0.reuse, R2, R65 ;  /* 0x0000000200417224 */ /* 0x040fe200078e0241 */
[----:B------:R-:W-:Y:S01]  /*3730*/  IABS R67, R3 ;  /* 0x0000000300437213 */ /* 0x000fe20000000000 */
[----:B------:R-:W-:Y:S01]  /*3740*/  @!P5 IMAD.MOV R58, RZ, RZ, -R58 ;  /* 0x000000ffff3ad224 */ /* 0x000fe200078e0a3a */
[C---:B------:R-:W-:Y:S01]  /*3750*/  ISETP.GT.U32.AND P5, PT, R0.reuse, R62, PT ;  /* 0x0000003e0000720c */ /* 0x040fe20003fa4070 */
[----:B------:R-:W-:Y:S01]  /*3760*/  @!P1 IMAD.MOV R60, RZ, RZ, -R60 ;  /* 0x000000ffff3c9224 */ /* 0x000fe200078e0a3c */
[----:B------:R-:W-:Y:S01]  /*3770*/  ISETP.GT.U32.AND P1, PT, R0, R65, PT ;  /* 0x000000410000720c */ /* 0x000fe20003f24070 */
[----:B------:R-:W-:Y:S01]  /*3780*/  IMAD.HI.U32 R2, R4, R67, RZ ;  /* 0x0000004304027227 */ /* 0x000fe200078e00ff */
[----:B------:R-:W-:-:S02]  /*3790*/  ISETP.GE.AND P0, PT, R11, RZ, PT ;  /* 0x000000ff0b00720c */ /* 0x000fc40003f06270 */
[----:B------:R-:W-:Y:S01]  /*37a0*/  IABS R5, R8 ;  /* 0x0000000800057213 */ /* 0x000fe20000000000 */
[----:B------:R-:W-:Y:S02]  /*37b0*/  IMAD.MOV R2, RZ, RZ, -R2 ;  /* 0x000000ffff027224 */ /* 0x000fe400078e0a02 */
[----:B------:R-:W-:Y:S01]  /*37c0*/  @!P6 IMAD.IADD R64, R64, 0x1, -R0 ;  /* 0x000000014040e824 */ /* 0x000fe200078e0a00 */
[----:B------:R-:W-:Y:S01]  /*37d0*/  ISETP.GE.AND P6, PT, R7, RZ, PT ;  /* 0x000000ff0700720c */ /* 0x000fe20003fc6270 */
[C---:B------:R-:W-:Y:S01]  /*37e0*/  IMAD R67, R0.reuse, R2, R67 ;  /* 0x0000000200437224 */ /* 0x040fe200078e0243 */
[----:B------:R-:W-:Y:S01]  /*37f0*/  IADD3 R2, PT, PT, R123, 0x44, RZ ;  /* 0x000000447b027810 */ /* 0x000fe20007ffe0ff */
[----:B------:R-:W-:Y:S01]  /*3800*/  @!P2 IMAD.MOV R59, RZ, RZ, -R59 ;  /* 0x000000ffff3ba224 */ /* 0x000fe200078e0a3b */
[C---:B------:R-:W-:Y:S01]  /*3810*/  ISETP.GT.U32.AND P2, PT, R0.reuse, R63, PT ;  /* 0x0000003f0000720c */ /* 0x040fe20003f44070 */
[----:B------:R-:W-:Y:S01]  /*3820*/  @!P4 IMAD.MOV R64, RZ, RZ, -R64 ;  /* 0x000000ffff40c224 */ /* 0x000fe200078e0a40 */
[----:B------:R-:W-:Y:S01]  /*3830*/  ISETP.GT.U32.AND P4, PT, R0, R67, PT ;  /* 0x000000430000720c */ /* 0x000fe20003f84070 */
[--C-:B------:R-:W-:Y:S01]  /*3840*/  @!P5 IMAD.IADD R62, R62, 0x1, -R0.reuse ;  /* 0x000000013e3ed824 */ /* 0x100fe200078e0a00 */
[----:B------:R-:W-:Y:S01]  /*3850*/  ISETP.GT.U32.AND P5, PT, R0, R66, PT ;  /* 0x000000420000720c */ /* 0x000fe20003fa4070 */
[----:B------:R-:W-:Y:S01]  /*3860*/  @!P1 IMAD.IADD R65, R65, 0x1, -R0 ;  /* 0x0000000141419824 */ /* 0x000fe200078e0a00 */
[----:B------:R-:W-:Y:S01]  /*3870*/  ISETP.GE.AND P1, PT, R3, RZ, PT ;  /* 0x000000ff0300720c */ /* 0x000fe20003f26270 */
[----:B------:R-:W-:Y:S01]  /*3880*/  @!P0 IMAD.MOV R62, RZ, RZ, -R62 ;  /* 0x000000ffff3e8224 */ /* 0x000fe200078e0a3e */
[----:B------:R-:W-:Y:S01]  /*3890*/  IABS R69, R2 ;  /* 0x0000000200457213 */ /* 0x000fe20000000000 */
[----:B------:R-:W-:Y:S01]  /*38a0*/  IMAD.HI.U32 R3, R4, R5, RZ ;  /* 0x0000000504037227 */ /* 0x000fe200078e00ff */
[----:B------:R-:W-:-:S03]  /*38b0*/  ISETP.GT.U32.AND P0, PT, R0, R65, PT ;  /* 0x000000410000720c */ /* 0x000fc60003f04070 */
[-C--:B------:R-:W-:Y:S01]  /*38c0*/  @!P2 IADD3 R63, PT, PT, R63, -R0.reuse, RZ ;  /* 0x800000003f3fa210 */ /* 0x080fe20007ffe0ff */
[----:B------:R-:W-:Y:S01]  /*38d0*/  IMAD.MOV R3, RZ, RZ, -R3 ;  /* 0x000000ffff037224 */ /* 0x000fe200078e0a03 */
[----:B------:R-:W-:Y:S01]  /*38e0*/  ISETP.GE.AND P2, PT, R6, RZ, PT ;  /* 0x000000ff0600720c */ /* 0x000fe20003f46270 */
[----:B------:R-:W-:Y:S01]  /*38f0*/  VIADD R6, R123, 0x46 ;  /* 0x000000467b067836 */ /* 0x000fe20000000000 */
[----:B------:R-:W-:Y:S01]  /*3900*/  @!P5 IADD3 R66, PT, PT, R66, -R0, RZ ;  /* 0x800000004242d210 */ /* 0x000fe20007ffe0ff */
[----:B------:R-:W-:Y:S02]  /*3910*/  @!P4 IMAD.IADD R67, R67, 0x1, -R0 ;  /* 0x000000014343c824 */ /* 0x000fe400078e0a00 */
[C---:B------:R-:W-:Y:S01]  /*3920*/  IMAD R68, R0.reuse, R3, R5 ;  /* 0x0000000300447224 */ /* 0x040fe200078e0205 */
[----:B------:R-:W-:Y:S01]  /*3930*/  IABS R71, R6 ;  /* 0x0000000600477213 */ /* 0x000fe20000000000 */
[C---:B------:R-:W-:Y:S01]  /*3940*/  VIADD R3, R123.reuse, 0x45 ;  /* 0x000000457b037836 */ /* 0x040fe20000000000 */
[C---:B------:R-:W-:Y:S01]  /*3950*/  ISETP.GT.U32.AND P4, PT, R0.reuse, R67, PT ;  /* 0x000000430000720c */ /* 0x040fe20003f84070 */
[----:B------:R-:W-:Y:S01]  /*3960*/  VIADD R10, R123, 0x4a ;  /* 0x0000004a7b0a7836 */ /* 0x000fe20000000000 */
[----:B------:R-:W-:Y:S01]  /*3970*/  ISETP.GT.U32.AND P5, PT, R0, R66, PT ;  /* 0x000000420000720c */ /* 0x000fe20003fa4070 */
[----:B------:R-:W-:Y:S01]  /*3980*/  IMAD.HI.U32 R5, R4, R71, RZ ;  /* 0x0000004704057227 */ /* 0x000fe200078e00ff */
[----:B------:R-:W-:-:S02]  /*3990*/  @!P0 IADD3 R65, PT, PT, R65, -R0, RZ ;  /* 0x8000000041418210 */ /* 0x000fc40007ffe0ff */
[----:B------:R-:W-:Y:S01]  /*39a0*/  ISETP.GE.AND P0, PT, R2, RZ, PT ;  /* 0x000000ff0200720c */ /* 0x000fe20003f06270 */
[----:B------:R-:W-:Y:S01]  /*39b0*/  IMAD.HI.U32 R2, R4, R69, RZ ;  /* 0x0000004504027227 */ /* 0x000fe200078e00ff */
[----:B------:R-:W-:Y:S02]  /*39c0*/  IADD3 R5, PT, PT, -R5, RZ, RZ ;  /* 0x000000ff05057210 */ /* 0x000fe40007ffe1ff */
[----:B------:R-:W-:Y:S01]  /*39d0*/  IABS R7, R3 ;  /* 0x0000000300077213 */ /* 0x000fe20000000000 */
[----:B------:R-:W-:Y:S01]  /*39e0*/  IMAD.MOV R2, RZ, RZ, -R2 ;  /* 0x000000ffff027224 */ /* 0x000fe200078e0a02 */
[----:B------:R-:W-:Y:S01]  /*39f0*/  IABS R75, R10 ;  /* 0x0000000a004b7213 */ /* 0x000fe20000000000 */
[--C-:B------:R-:W-:Y:S02]  /*3a00*/  @!P4 IMAD.IADD R67, R67, 0x1, -R0.reuse ;  /* 0x000000014343c824 */ /* 0x100fe400078e0a00 */
[----:B------:R-:W-:Y:S02]  /*3a10*/  IMAD R71, R0, R5, R71 ;  /* 0x0000000500477224 */ /* 0x000fe400078e0247 */
[----:B------:R-:W-:Y:S01]  /*3a20*/  @!P5 IMAD.IADD R66, R66, 0x1, -R0 ;  /* 0x000000014242d824 */ /* 0x000fe200078e0a00 */
[C---:B------:R-:W-:Y:S01]  /*3a30*/  ISETP.GT.U32.AND P5, PT, R0.reuse, R68, PT ;  /* 0x000000440000720c */ /* 0x040fe20003fa4070 */
[----:B------:R-:W-:Y:S01]  /*3a40*/  @!P2 IMAD.MOV R65, RZ, RZ, -R65 ;  /* 0x000000ffff41a224 */ /* 0x000fe200078e0a41 */
[----:B------:R-:W-:Y:S01]  /*3a50*/  ISETP.GE.AND P2, PT, R3, RZ, PT ;  /* 0x000000ff0300720c */ /* 0x000fe20003f46270 */
[----:B------:R-:W-:Y:S01]  /*3a60*/  IMAD R69, R0, R2, R69 ;  /* 0x0000000200457224 */ /* 0x000fe200078e0245 */
[----:B------:R-:W-:Y:S01]  /*3a70*/  @!P1 IADD3 R67, PT, PT, -R67, RZ, RZ ;  /* 0x000000ff43439210 */ /* 0x000fe20007ffe1ff */
[----:B------:R-:W-:Y:S01]  /*3a80*/  IMAD.HI.U32 R3, R4, R7, RZ ;  /* 0x0000000704037227 */ /* 0x000fe200078e00ff */
[----:B------:R-:W-:-:S02]  /*3a90*/  ISETP.GT.U32.AND P1, PT, R0, R71, PT ;  /* 0x000000470000720c */ /* 0x000fc40003f24070 */
[----:B------:R-:W-:Y:S01]  /*3aa0*/  ISETP.GT.U32.AND P4, PT, R0, R69, PT ;  /* 0x000000450000720c */ /* 0x000fe20003f84070 */
[----:B------:R-:W-:Y:S01]  /*3ab0*/  @!P6 IMAD.MOV R66, RZ, RZ, -R66 ;  /* 0x000000ffff42e224 */ /* 0x000fe200078e0a42 */
[----:B------:R-:W-:Y:S01]  /*3ac0*/  ISETP.GE.AND P6, PT, R6, RZ, PT ;  /* 0x000000ff0600720c */ /* 0x000fe20003fc6270 */
[----:B------:R-:W-:Y:S02]  /*3ad0*/  IMAD.MOV R3, RZ, RZ, -R3 ;  /* 0x000000ffff037224 */ /* 0x000fe400078e0a03 */
[----:B------:R-:W-:Y:S01]  /*3ae0*/  VIADD R6, R123, 0x47 ;  /* 0x000000477b067836 */ /* 0x000fe20000000000 */
[----:B------:R-:W-:Y:S01]  /*3af0*/  @!P5 IADD3 R68, PT, PT, R68, -R0, RZ ;  /* 0x800000004444d210 */ /* 0x000fe20007ffe0ff */
[C---:B------:R-:W-:Y:S01]  /*3b00*/  IMAD R70, R0.reuse, R3, R7 ;  /* 0x0000000300467224 */ /* 0x040fe200078e0207 */
[----:B------:R-:W-:Y:S01]  /*3b10*/  IABS R7, R9 ;  /* 0x0000000900077213 */ /* 0x000fe20000000000 */
[----:B------:R-:W-:Y:S01]  /*3b20*/  @!P3 IMAD.MOV R63, RZ, RZ, -R63 ;  /* 0x000000ffff3fb224 */ /* 0x000fe200078e0a3f */
[----:B------:R-:W-:Y:S01]  /*3b30*/  IABS R3, R6 ;  /* 0x0000000600037213 */ /* 0x000fe20000000000 */
[--C-:B------:R-:W-:Y:S01]  /*3b40*/  @!P1 IMAD.IADD R71, R71, 0x1, -R0.reuse ;  /* 0x0000000147479824 */ /* 0x100fe200078e0a00 */
[----:B------:R-:W-:Y:S01]  /*3b50*/  ISETP.GT.U32.AND P5, PT, R0, R68, PT ;  /* 0x000000440000720c */ /* 0x000fe20003fa4070 */
[----:B------:R-:W-:Y:S01]  /*3b60*/  @!P4 IMAD.IADD R69, R69, 0x1, -R0 ;  /* 0x000000014545c824 */ /* 0x000fe200078e0a00 */
[----:B------:R-:W-:Y:S01]  /*3b70*/  ISETP.GE.AND P3, PT, R8, RZ, PT ;  /* 0x000000ff0800720c */ /* 0x000fe20003f66270 */
[----:B------:R-:W-:Y:S01]  /*3b80*/  IMAD.HI.U32 R2, R4, R3, RZ ;  /* 0x0000000304027227 */ /* 0x000fe200078e00ff */
[----:B------:R-:W-:-:S02]  /*3b90*/  ISETP.GT.U32.AND P1, PT, R0, R71, PT ;  /* 0x000000470000720c */ /* 0x000fc40003f24070 */
[C---:B------:R-:W-:Y:S01]  /*3ba0*/  ISETP.GT.U32.AND P4, PT, R0.reuse, R69, PT ;  /* 0x000000450000720c */ /* 0x040fe20003f84070 */
[----:B------:R-:W-:Y:S02]  /*3bb0*/  IMAD.MOV R2, RZ, RZ, -R2 ;  /* 0x000000ffff027224 */ /* 0x000fe400078e0a02 */
[----:B------:R-:W-:Y:S02]  /*3bc0*/  VIADD R8, R123, 0x48 ;  /* 0x000000487b087836 */ /* 0x000fe40000000000 */
[----:B------:R-:W-:Y:S02]  /*3bd0*/  IMAD R72, R0, R2, R3 ;  /* 0x0000000200487224 */ /* 0x000fe400078e0203 */
[----:B------:R-:W-:Y:S01]  /*3be0*/  IMAD.HI.U32 R3, R4, R7, RZ ;  /* 0x0000000704037227 */ /* 0x000fe200078e00ff */
[----:B------:R-:W-:-:S03]  /*3bf0*/  IABS R73, R8 ;  /* 0x0000000800497213 */ /* 0x000fc60000000000 */
[----:B------:R-:W-:Y:S02]  /*3c00*/  IMAD.HI.U32 R5, R4, R75, RZ ;  /* 0x0000004b04057227 */ /* 0x000fe400078e00ff */
[----:B------:R-:W-:Y:S02]  /*3c10*/  @!P4 IADD3 R69, PT, PT, R69, -R0, RZ ;  /* 0x800000004545c210 */ /* 0x000fe40007ffe0ff */
[----:B------:R-:W-:Y:S01]  /*3c20*/  IMAD.MOV R3, RZ, RZ, -R3 ;  /* 0x000000ffff037224 */ /* 0x000fe200078e0a03 */
[----:B------:R-:W-:Y:S01]  /*3c30*/  ISETP.GT.U32.AND P4, PT, R0, R72, PT ;  /* 0x000000480000720c */ /* 0x000fe20003f84070 */
[----:B------:R-:W-:Y:S01]  /*3c40*/  @!P5 IMAD.IADD R68, R68, 0x1, -R0 ;  /* 0x000000014444d824 */ /* 0x000fe200078e0a00 */
[C---:B------:R-:W-:Y:S01]  /*3c50*/  ISETP.GT.U32.AND P5, PT, R0.reuse, R70, PT ;  /* 0x000000460000720c */ /* 0x040fe20003fa4070 */
[----:B------:R-:W-:Y:S01]  /*3c60*/  IMAD.MOV R5, RZ, RZ, -R5 ;  /* 0x000000ffff057224 */ /* 0x000fe200078e0a05 */
[----:B------:R-:W-:Y:S01]  /*3c70*/  @!P0 IADD3 R69, PT, PT, -R69, RZ, RZ ;  /* 0x000000ff45458210 */ /* 0x000fe20007ffe1ff */
[----:B------:R-:W-:-:S02]  /*3c80*/  IMAD R74, R0, R3, R7 ;  /* 0x00000003004a7224 */ /* 0x000fc400078e0207 */
[----:B------:R-:W-:Y:S01]  /*3c90*/  @!P3 IMAD.MOV R68, RZ, RZ, -R68 ;  /* 0x000000ffff44b224 */ /* 0x000fe200078e0a44 */
[----:B------:R-:W-:Y:S01]  /*3ca0*/  ISETP.GE.AND P3, PT, R6, RZ, PT ;  /* 0x000000ff0600720c */ /* 0x000fe20003f66270 */
[----:B------:R-:W-:Y:S01]  /*3cb0*/  @!P1 IMAD.IADD R71, R71, 0x1, -R0 ;  /* 0x0000000147479824 */ /* 0x000fe200078e0a00 */
[C---:B------:R-:W-:Y:S01]  /*3cc0*/  ISETP.GT.U32.AND P1, PT, R0.reuse, R74, PT ;  /* 0x0000004a0000720c */ /* 0x040fe20003f24070 */
[----:B------:R-:W-:Y:S02]  /*3cd0*/  IMAD R75, R0, R5, R75 ;  /* 0x00000005004b7224 */ /* 0x000fe400078e024b */
[----:B------:R-:W-:Y:S01]  /*3ce0*/  VIADD R6, R123, 0x4b ;  /* 0x0000004b7b067836 */ /* 0x000fe20000000000 */
[----:B------:R-:W-:Y:S01]  /*3cf0*/  @!P6 IADD3 R71, PT, PT, -R71, RZ, RZ ;  /* 0x000000ff4747e210 */ /* 0x000fe20007ffe1ff */
[----:B------:R-:W-:Y:S01]  /*3d00*/  IMAD.HI.U32 R2, R4, R73, RZ ;  /* 0x0000004904027227 */ /* 0x000fe200078e00ff */
[----:B------:R-:W-:Y:S02]  /*3d10*/  ISETP.GT.U32.AND P6, PT, R0, R75, PT ;  /* 0x0000004b0000720c */ /* 0x000fe40003fc4070 */
[----:B------:R-:W-:Y:S01]  /*3d20*/  IABS R3, R6 ;  /* 0x0000000600037213 */ /* 0x000fe20000000000 */
[----:B------:R-:W-:-:S02]  /*3d30*/  IMAD.MOV R2, RZ, RZ, -R2 ;  /* 0x000000ffff027224 */ /* 0x000fc400078e0a02 */
[----:B------:R-:W-:Y:S02]  /*3d40*/  VIADD R5, R123, 0x4c ;  /* 0x0000004c7b057836 */ /* 0x000fe40000000000 */
[----:B------:R-:W-:Y:S01]  /*3d50*/  IMAD R73, R0, R2, R73 ;  /* 0x0000000200497224 */ /* 0x000fe200078e0249 */
[----:B------:R-:W-:Y:S01]  /*3d60*/  @!P1 IADD3 R74, PT, PT, R74, -R0, RZ ;  /* 0x800000004a4a9210 */ /* 0x000fe20007ffe0ff */
[----:B------:R-:W-:Y:S01]  /*3d70*/  IMAD.HI.U32 R2, R4, R3, RZ ;  /* 0x0000000304027227 */ /* 0x000fe200078e00ff */
[----:B------:R-:W-:Y:S02]  /*3d80*/  IABS R77, R5 ;  /* 0x00000005004d7213 */ /* 0x000fe40000000000 */
[----:B------:R-:W-:Y:S01]  /*3d90*/  ISETP.GT.U32.AND P0, PT, R0, R73, PT ;  /* 0x000000490000720c */ /* 0x000fe20003f04070 */
[----:B------:R-:W-:Y:S02]  /*3da0*/  @!P4 IMAD.IADD R72, R72, 0x1, -R0 ;  /* 0x000000014848c824 */ /* 0x000fe400078e0a00 */
[----:B------:R-:W-:-:S02]  /*3db0*/  IMAD.MOV R2, RZ, RZ, -R2 ;  /* 0x000000ffff027224 */ /* 0x000fc400078e0a02 */
[--C-:B------:R-:W-:Y:S01]  /*3dc0*/  @!P5 IMAD.IADD R70, R70, 0x1, -R0.reuse ;  /* 0x000000014646d824 */ /* 0x100fe200078e0a00 */
[C---:B------:R-:W-:Y:S01]  /*3dd0*/  ISETP.GT.U32.AND P4, PT, R0.reuse, R72, PT ;  /* 0x000000480000720c */ /* 0x040fe20003f84070 */
[----:B------:R-:W-:Y:S01]  /*3de0*/  @!P6 IMAD.IADD R75, R75, 0x1, -R0 ;  /* 0x000000014b4be824 */ /* 0x000fe200078e0a00 */
[C---:B------:R-:W-:Y:S01]  /*3df0*/  ISETP.GT.U32.AND P6, PT, R0.reuse, R74, PT ;  /* 0x0000004a0000720c */ /* 0x040fe20003fc4070 */
[C---:B------:R-:W-:Y:S01]  /*3e00*/  IMAD R76, R0.reuse, R2, R3 ;  /* 0x00000002004c7224 */ /* 0x040fe200078e0203 */
[----:B------:R-:W-:Y:S01]  /*3e10*/  ISETP.GT.U32.AND P5, PT, R0, R70, PT ;  /* 0x000000460000720c */ /* 0x000fe20003fa4070 */
[----:B------:R-:W-:-:S04]  /*3e20*/  IMAD.HI.U32 R2, R4, R77, RZ ;  /* 0x0000004d04027227 */ /* 0x000fc800078e00ff */
[----:B------:R-:W-:Y:S02]  /*3e30*/  IMAD.MOV R2, RZ, RZ, -R2 ;  /* 0x000000ffff027224 */ /* 0x000fe400078e0a02 */
[--C-:B------:R-:W-:Y:S01]  /*3e40*/  @!P0 IMAD.IADD R73, R73, 0x1, -R0.reuse ;  /* 0x0000000149498824 */ /* 0x100fe200078e0a00 */
[----:B------:R-:W-:Y:S01]  /*3e50*/  ISETP.GE.AND P0, PT, R6, RZ, PT ;  /* 0x000000ff0600720c */ /* 0x000fe20003f06270 */
[----:B------:R-:W-:Y:S02]  /*3e60*/  IMAD R77, R0, R2, R77 ;  /* 0x00000002004d7224 */ /* 0x000fe400078e024d */
[----:B------:R-:W-:Y:S01]  /*3e70*/  @!P4 IMAD.IADD R72, R72, 0x1, -R0 ;  /* 0x000000014848c824 */ /* 0x000fe200078e0a00 */
[-C--:B------:R-:W-:Y:S01]  /*3e80*/  @!P6 IADD3 R74, PT, PT, R74, -R0.reuse, RZ ;  /* 0x800000004a4ae210 */ /* 0x080fe20007ffe0ff */
[C---:B------:R-:W-:Y:S01]  /*3e90*/  VIADD R6, R123.reuse, 0x4d ;  /* 0x0000004d7b067836 */ /* 0x040fe20000000000 */
[C---:B------:R-:W-:Y:S01]  /*3ea0*/  ISETP.GT.U32.AND P6, PT, R0.reuse, R77, PT ;  /* 0x0000004d0000720c */ /* 0x040fe20003fc4070 */
[----:B------:R-:W-:Y:S01]  /*3eb0*/  @!P3 IMAD.MOV R72, RZ, RZ, -R72 ;  /* 0x000000ffff48b224 */ /* 0x000fe200078e0a48 */
[----:B------:R-:W-:Y:S01]  /*3ec0*/  ISETP.GT.U32.AND P1, PT, R0, R73, PT ;  /* 0x000000490000720c */ /* 0x000fe20003f24070 */
[C---:B------:R-:W-:Y:S01]  /*3ed0*/  VIADD R11, R123.reuse, 0x5c ;  /* 0x0000005c7b0b7836 */ /* 0x040fe20000000000 */
[----:B------:R-:W-:Y:S01]  /*3ee0*/  @!P5 IADD3 R70, PT, PT, R70, -R0, RZ ;  /* 0x800000004646d210 */ /* 0x000fe20007ffe0ff */
[C---:B------:R-:W-:Y:S01]  /*3ef0*/  VIADD R250, R123.reuse, 0xfb ;  /* 0x000000fb7bfa7836 */ /* 0x040fe20000000000 */
[----:B------:R-:W-:Y:S01]  /*3f00*/  ISETP.GE.AND P5, PT, R8, RZ, PT ;  /* 0x000000ff0800720c */ /* 0x000fe20003fa6270 */
[C---:B------:R-:W-:Y:S01]  /*3f10*/  VIADD R251, R123.reuse, 0xfc ;  /* 0x000000fc7bfb7836 */ /* 0x040fe20000000000 */
[C---:B------:R-:W-:Y:S01]  /*3f20*/  IADD3 R8, PT, PT, R123.reuse, 0x4e, RZ ;  /* 0x0000004e7b087810 */ /* 0x040fe20007ffe0ff */
[----:B------:R-:W-:Y:S01]  /*3f30*/  @!P2 IMAD.MOV R70, RZ, RZ, -R70 ;  /* 0x000000ffff46a224 */ /* 0x000fe200078e0a46 */
[----:B------:R-:W-:Y:S01]  /*3f40*/  ISETP.GT.U32.AND P3, PT, R0, R75, PT ;  /* 0x0000004b0000720c */ /* 0x000fe20003f64070 */
[----:B------:R-:W-:Y:S01]  /*3f50*/  VIADD R12, R123, 0xfe ;  /* 0x000000fe7b0c7836 */ /* 0x000fe20000000000 */
[----:B------:R-:W-:Y:S01]  /*3f60*/  IABS R7, R6 ;  /* 0x0000000600077213 */ /* 0x000fe20000000000 */
[----:B------:R-:W-:Y:S01]  /*3f70*/  @!P6 IMAD.IADD R77, R77, 0x1, -R0 ;  /* 0x000000014d4de824 */ /* 0x000fe200078e0a00 */
[----:B------:R-:W-:Y:S01]  /*3f80*/  ISETP.GE.AND P4, PT, R10, RZ, PT ;  /* 0x000000ff0a00720c */ /* 0x000fe20003f86270 */
[----:B------:R-:W-:Y:S01]  /*3f90*/  VIADD R10, R123, 0x4f ;  /* 0x0000004f7b0a7836 */ /* 0x000fe20000000000 */
[----:B------:R-:W-:Y:S01]  /*3fa0*/  IABS R79, R8 ;  /* 0x00000008004f7213 */ /* 0x000fe20000000000 */
[----:B------:R-:W-:Y:S01]  /*3fb0*/  IMAD.HI.U32 R2, R4, R7, RZ ;  /* 0x0000000704027227 */ /* 0x000fe200078e00ff */
[----:B------:R-:W-:-:S02]  /*3fc0*/  ISETP.GE.AND P2, PT, R9, RZ, PT ;  /* 0x000000ff0900720c */ /* 0x000fc40003f46270 */
[----:B------:R-:W-:Y:S01]  /*3fd0*/  IABS R9, R10 ;  /* 0x0000000a00097213 */ /* 0x000fe20000000000 */
[----:B------:R-:W-:Y:S01]  /*3fe0*/  IMAD.HI.U32 R3, R4, R79, RZ ;  /* 0x0000004f04037227 */ /* 0x000fe200078e00ff */
[C---:B------:R-:W-:Y:S02]  /*3ff0*/  ISETP.GT.U32.AND P6, PT, R0.reuse, R77, PT ;  /* 0x0000004d0000720c */ /* 0x040fe40003fc4070 */
[----:B------:R-:W-:Y:S01]  /*4000*/  IABS R93, R11 ;  /* 0x0000000b005d7213 */ /* 0x000fe20000000000 */
[----:B------:R-:W-:Y:S01]  /*4010*/  @!P1 IMAD.IADD R73, R73, 0x1, -R0 ;  /* 0x0000000149499824 */ /* 0x000fe200078e0a00 */
[----:B------:R-:W-:Y:S01]  /*4020*/  ISETP.GT.U32.AND P1, PT, R0, R76, PT ;  /* 0x0000004c0000720c */ /* 0x000fe20003f24070 */
[----:B------:R-:W-:Y:S01]  /*4030*/  IMAD.MOV R2, RZ, RZ, -R2 ;  /* 0x000000ffff027224 */ /* 0x000fe200078e0a02 */
[----:B------:R-:W-:Y:S01]  /*4040*/  IADD3 R3, PT, PT, -R3, RZ, RZ ;  /* 0x000000ff03037210 */ /* 0x000fe20007ffe1ff */
[----:B------:R-:W-:Y:S01]  /*4050*/  @!P3 IMAD.IADD R75, R75, 0x1, -R0 ;  /* 0x000000014b4bb824 */ /* 0x000fe200078e0a00 */
[----:B------:R-:W-:Y:S01]  /*4060*/  ISETP.GE.AND P3, PT, R5, RZ, PT ;  /* 0x000000ff0500720c */ /* 0x000fe20003f66270 */
[----:B------:R-:W-:Y:S01]  /*4070*/  IMAD.HI.U32 R5, R4, R9, RZ ;  /* 0x0000000904057227 */ /* 0x000fe200078e00ff */
[----:B------:R-:W-:-:S03]  /*4080*/  @!P2 IADD3 R74, PT, PT, -R74, RZ, RZ ;  /* 0x000000ff4a4aa210 */ /* 0x000fc60007ffe1ff */
[C---:B------:R-:W-:Y:S01]  /*4090*/  IMAD R78, R0.reuse, R2, R7 ;  /* 0x00000002004e7224 */ /* 0x040fe200078e0207 */
[C---:B------:R-:W-:Y:S01]  /*40a0*/  IADD3 R7, PT, PT, R123.reuse, 0x51, RZ ;  /* 0x000000517b077810 */ /* 0x040fe20007ffe0ff */
[----:B------:R-:W-:Y:S02]  /*40b0*/  IMAD.MOV R5, RZ, RZ, -R5 ;  /* 0x000000ffff057224 */ /* 0x000fe400078e0a05 */
[C---:B------:R-:W-:Y:S01]  /*40c0*/  IMAD R79, R0.reuse, R3, R79 ;  /* 0x00000003004f7224 */ /* 0x040fe200078e024f */
[C---:B------:R-:W-:Y:S01]  /*40d0*/  ISETP.GT.U32.AND P2, PT, R0.reuse, R78, PT ;  /* 0x0000004e0000720c */ /* 0x040fe20003f44070 */
[C---:B------:R-:W-:Y:S01]  /*40e0*/  IMAD R80, R0.reuse, R5, R9 ;  /* 0x0000000500507224 */ /* 0x040fe200078e0209 */
[----:B------:R-:W-:Y:S01]  /*40f0*/  IABS R5, R7 ;  /* 0x0000000700057213 */ /* 0x000fe20000000000 */
[----:B------:R-:W-:Y:S01]  /*4100*/  @!P4 IMAD.MOV R75, RZ, RZ, -R75 ;  /* 0x000000ffff4bc224 */ /* 0x000fe200078e0a4b */
[----:B------:R-:W-:Y:S01]  /*4110*/  ISETP.GT.U32.AND P4, PT, R0, R79, PT ;  /* 0x0000004f0000720c */ /* 0x000fe20003f84070 */
[----:B------:R-:W-:Y:S01]  /*4120*/  @!P1 IMAD.IADD R76, R76, 0x1, -R0 ;  /* 0x000000014c4c9824 */ /* 0x000fe200078e0a00 */
[----:B------:R-:W-:Y:S01]  /*4130*/  ISETP.GE.AND P1, PT, R6, RZ, PT ;  /* 0x000000ff0600720c */ /* 0x000fe20003f26270 */
[----:B------:R-:W-:-:S02]  /*4140*/  VIADD R6, R123, 0x50 ;  /* 0x000000507b067836 */ /* 0x000fc40000000000 */
[--C-:B------:R-:W-:Y:S01]  /*4150*/  @!P6 IMAD.IADD R77, R77, 0x1, -R0.reuse ;  /* 0x000000014d4de824 */ /* 0x100fe200078e0a00 */
[----:B------:R-:W-:Y:S01]  /*4160*/  ISETP.GT.U32.AND P6, PT, R0, R80, PT ;  /* 0x000000500000720c */ /* 0x000fe20003fc4070 */
[----:B------:R-:W-:Y:S01]  /*4170*/  @!P5 IMAD.MOV R73, RZ, RZ, -R73 ;  /* 0x000000ffff49d224 */ /* 0x000fe200078e0a49 */
[----:B------:R-:W-:Y:S01]  /*4180*/  IABS R81, R6 ;  /* 0x0000000600517213 */ /* 0x000fe20000000000 */
[----:B------:R-:W-:Y:S01]  /*4190*/  @!P2 IMAD.IADD R78, R78, 0x1, -R0 ;  /* 0x000000014e4ea824 */ /* 0x000fe200078e0a00 */
[----:B------:R-:W-:Y:S01]  /*41a0*/  ISETP.GT.U32.AND P5, PT, R0, R76, PT ;  /* 0x0000004c0000720c */ /* 0x000fe20003fa4070 */
[----:B------:R-:W-:Y:S01]  /*41b0*/  VIADD R9, R123, 0x53 ;  /* 0x000000537b097836 */ /* 0x000fe20000000000 */
[----:B------:R-:W-:Y:S01]  /*41c0*/  ISETP.GE.AND P2, PT, R10, RZ, PT ;  /* 0x000000ff0a00720c */ /* 0x000fe20003f46270 */
[----:B------:R-:W-:Y:S01]  /*41d0*/  IMAD.HI.U32 R2, R4, R81, RZ ;  /* 0x0000005104027227 */ /* 0x000fe200078e00ff */
[----:B------:R-:W-:Y:S02]  /*41e0*/  @!P4 IADD3 R79, PT, PT, R79, -R0, RZ ;  /* 0x800000004f4fc210 */ /* 0x000fe40007ffe0ff */
[----:B------:R-:W-:Y:S01]  /*41f0*/  ISETP.GT.U32.AND P4, PT, R0, R78, PT ;  /* 0x0000004e0000720c */ /* 0x000fe20003f84070 */
[----:B------:R-:W-:-:S02]  /*4200*/  IMAD.MOV R3, RZ, RZ, -R2 ;  /* 0x000000ffff037224 */ /* 0x000fc400078e0a02 */
[----:B------:R-:W-:-:S04]  /*4210*/  IMAD.HI.U32 R2, R4, R5, RZ ;  /* 0x0000000504027227 */ /* 0x000fc800078e00ff */
[--C-:B------:R-:W-:Y:S01]  /*4220*/  @!P6 IMAD.IADD R80, R80, 0x1, -R0.reuse ;  /* 0x000000015050e824 */ /* 0x100fe200078e0a00 */
[C---:B------:R-:W-:Y:S01]  /*4230*/  ISETP.GT.U32.AND P6, PT, R0.reuse, R79, PT ;  /* 0x0000004f0000720c */ /* 0x040fe20003fc4070 */
[----:B------:R-:W-:Y:S01]  /*4240*/  IMAD R81, R0, R3, R81 ;  /* 0x0000000300517224 */ /* 0x000fe200078e0251 */
[----:B------:R-:W-:Y:S01]  /*4250*/  IADD3 R2, PT, PT, -R2, RZ, RZ ;  /* 0x000000ff02027210 */ /* 0x000fe20007ffe1ff */
[--C-:B------:R-:W-:Y:S01]  /*4260*/  @!P5 IMAD.IADD R76, R76, 0x1, -R0.reuse ;  /* 0x000000014c4cd824 */ /* 0x100fe200078e0a00 */
[----:B------:R-:W-:Y:S01]  /*4270*/  ISETP.GE.AND P5, PT, R8, RZ, PT ;  /* 0x000000ff0800720c */ /* 0x000fe20003fa6270 */
[----:B------:R-:W-:Y:S01]  /*4280*/  @!P4 IMAD.IADD R78, R78, 0x1, -R0 ;  /* 0x000000014e4ec824 */ /* 0x000fe200078e0a00 */
[C---:B------:R-:W-:Y:S01]  /*4290*/  ISETP.GT.U32.AND P4, PT, R0.reuse, R81, PT ;  /* 0x000000510000720c */ /* 0x040fe20003f84070 */
[----:B------:R-:W-:Y:S01]  /*42a0*/  IMAD R82, R0, R2, R5 ;  /* 0x0000000200527224 */ /* 0x000fe200078e0205 */
[----:B------:R-:W-:Y:S01]  /*42b0*/  IABS R5, R9 ;  /* 0x0000000900057213 */ /* 0x000fe20000000000 */
[----:B------:R-:W-:-:S02]  /*42c0*/  VIADD R8, R123, 0x52 ;  /* 0x000000527b087836 */ /* 0x000fc40000000000 */
[----:B------:R-:W-:Y:S02]  /*42d0*/  VIADD R10, R123, 0x54 ;  /* 0x000000547b0a7836 */ /* 0x000fe40000000000 */
[----:B------:R-:W-:Y:S01]  /*42e0*/  @!P6 IADD3 R79, PT, PT, R79, -R0, RZ ;  /* 0x800000004f4fe210 */ /* 0x000fe20007ffe0ff */
[----:B------:R-:W-:Y:S01]  /*42f0*/  @!P3 IMAD.MOV R77, RZ, RZ, -R77 ;  /* 0x000000ffff4db224 */ /* 0x000fe200078e0a4d */
[C---:B------:R-:W-:Y:S01]  /*4300*/  ISETP.GT.U32.AND P6, PT, R0.reuse, R82, PT ;  /* 0x000000520000720c */ /* 0x040fe20003fc4070 */
[----:B------:R-:W-:Y:S01]  /*4310*/  @!P0 IMAD.MOV R76, RZ, RZ, -R76 ;  /* 0x000000ffff4c8224 */ /* 0x000fe200078e0a4c */
[----:B------:R-:W-:Y:S01]  /*4320*/  IABS R83, R8 ;  /* 0x0000000800537213 */ /* 0x000fe20000000000 */
[----:B------:R-:W-:Y:S01]  /*4330*/  @!P1 IMAD.MOV R78, RZ, RZ, -R78 ;  /* 0x000000ffff4e9224 */ /* 0x000fe200078e0a4e */
[----:B------:R-:W-:Y:S01]  /*4340*/  ISETP.GT.U32.AND P0, PT, R0, R80, PT ;  /* 0x000000500000720c */ /* 0x000fe20003f04070 */
[----:B------:R-:W-:Y:S01]  /*4350*/  @!P4 IMAD.IADD R81, R81, 0x1, -R0 ;  /* 0x000000015151c824 */ /* 0x000fe200078e0a00 */
[----:B------:R-:W-:Y:S01]  /*4360*/  IABS R85, R10 ;  /* 0x0000000a00557213 */ /* 0x000fe20000000000 */
[----:B------:R-:W-:Y:S01]  /*4370*/  IMAD.HI.U32 R2, R4, R83, RZ ;  /* 0x0000005304027227 */ /* 0x000fe200078e00ff */
[----:B------:R-:W-:-:S02]  /*4380*/  ISETP.GE.AND P4, PT, R7, RZ, PT ;  /* 0x000000ff0700720c */ /* 0x000fc40003f86270 */
[----:B------:R-:W-:Y:S01]  /*4390*/  @!P5 IADD3 R79, PT, PT, -R79, RZ, RZ ;  /* 0x000000ff4f4fd210 */ /* 0x000fe20007ffe1ff */
[----:B------:R-:W-:Y:S01]  /*43a0*/  IMAD.MOV R3, RZ, RZ, -R2 ;  /* 0x000000ffff037224 */ /* 0x000fe200078e0a02 */
[----:B------:R-:W-:Y:S01]  /*43b0*/  ISETP.GE.AND P5, PT, R8, RZ, PT ;  /* 0x000000ff0800720c */ /* 0x000fe20003fa6270 */
[----:B------:R-:W-:-:S04]  /*43c0*/  IMAD.HI.U32 R2, R4, R5, RZ ;  /* 0x0000000504027227 */ /* 0x000fc800078e00ff */
[----:B------:R-:W-:Y:S01]  /*43d0*/  @!P6 IMAD.IADD R82, R82, 0x1, -R0 ;  /* 0x000000015252e824 */ /* 0x000fe200078e0a00 */
[C---:B------:R-:W-:Y:S01]  /*43e0*/  ISETP.GT.U32.AND P6, PT, R0.reuse, R81, PT ;  /* 0x000000510000720c */ /* 0x040fe20003fc4070 */
[----:B------:R-:W-:Y:S01]  /*43f0*/  IMAD R83, R0, R3, R83 ;  /* 0x0000000300537224 */ /* 0x000fe200078e0253 */
[----:B------:R-:W-:Y:S01]  /*4400*/  IADD3 R84, PT, PT, -R2, RZ, RZ ;  /* 0x000000ff02547210 */ /* 0x000fe20007ffe1ff */
[----:B------:R-:W-:Y:S01]  /*4410*/  IMAD.HI.U32 R2, R4, R85, RZ ;  /* 0x0000005504027227 */ /* 0x000fe200078e00ff */
[C---:B------:R-:W-:Y:S02]  /*4420*/  ISETP.GT.U32.AND P1, PT, R0.reuse, R82, PT ;  /* 0x000000520000720c */ /* 0x040fe40003f24070 */
[C---:B------:R-:W-:Y:S01]  /*4430*/  ISETP.GT.U32.AND P3, PT, R0.reuse, R83, PT ;  /* 0x000000530000720c */ /* 0x040fe20003f64070 */
[----:B------:R-:W-:Y:S02]  /*4440*/  IMAD R84, R0, R84, R5 ;  /* 0x0000005400547224 */ /* 0x000fe400078e0205 */
[----:B------:R-:W-:-:S02]  /*4450*/  VIADD R5, R123, 0x55 ;  /* 0x000000557b057836 */ /* 0x000fc40000000000 */
[----:B------:R-:W-:Y:S02]  /*4460*/  IMAD.MOV R2, RZ, RZ, -R2 ;  /* 0x000000ffff027224 */ /* 0x000fe400078e0a02 */
[----:B------:R-:W-:Y:S01]  /*4470*/  @!P6 IADD3 R81, PT, PT, R81, -R0, RZ ;  /* 0x800000005151e210 */ /* 0x000fe20007ffe0ff */
[--C-:B------:R-:W-:Y:S01]  /*4480*/  @!P0 IMAD.IADD R80, R80, 0x1, -R0.reuse ;  /* 0x0000000150508824 */ /* 0x100fe200078e0a00 */
[C---:B------:R-:W-:Y:S01]  /*4490*/  ISETP.GT.U32.AND P6, PT, R0.reuse, R84, PT ;  /* 0x000000540000720c */ /* 0x040fe20003fc4070 */
[----:B------:R-:W-:Y:S01]  /*44a0*/  IMAD R85, R0, R2, R85 ;  /* 0x0000000200557224 */ /* 0x000fe200078e0255 */
[----:B------:R-:W-:Y:S01]  /*44b0*/  IABS R3, R5 ;  /* 0x0000000500037213 */ /* 0x000fe20000000000 */
[--C-:B------:R-:W-:Y:S01]  /*44c0*/  @!P1 IMAD.IADD R82, R82, 0x1, -R0.reuse ;  /* 0x0000000152529824 */ /* 0x100fe200078e0a00 */
[----:B------:R-:W-:Y:S01]  /*44d0*/  ISETP.GE.AND P0, PT, R6, RZ, PT ;  /* 0x000000ff0600720c */ /* 0x000fe20003f06270 */
[----:B------:R-:W-:Y:S01]  /*44e0*/  @!P3 IMAD.IADD R83, R83, 0x1, -R0 ;  /* 0x000000015353b824 */ /* 0x000fe200078e0a00 */
[----:B------:R-:W-:Y:S01]  /*44f0*/  ISETP.GE.AND P3, PT, R5, RZ, PT ;  /* 0x000000ff0500720c */ /* 0x000fe20003f66270 */
[----:B------:R-:W-:Y:S01]  /*4500*/  IMAD.HI.U32 R2, R4, R3, RZ ;  /* 0x0000000304027227 */ /* 0x000fe200078e00ff */
[----:B------:R-:W-:-:S02]  /*4510*/  IADD3 R6, PT, PT, R123, 0x57, RZ ;  /* 0x000000577b067810 */ /* 0x000fc40007ffe0ff */
[----:B------:R-:W-:Y:S01]  /*4520*/  ISETP.GE.AND P1, PT, R10, RZ, PT ;  /* 0x000000ff0a00720c */ /* 0x000fe20003f26270 */
[----:B------:R-:W-:Y:S01]  /*4530*/  @!P4 IMAD.MOV R82, RZ, RZ, -R82 ;  /* 0x000000ffff52c224 */ /* 0x000fe200078e0a52 */
[----:B------:R-:W-:Y:S01]  /*4540*/  IADD3 R2, PT, PT, -R2, RZ, RZ ;  /* 0x000000ff02027210 */ /* 0x000fe20007ffe1ff */
[----:B------:R-:W-:Y:S01]  /*4550*/  @!P6 IMAD.IADD R84, R84, 0x1, -R0 ;  /* 0x000000015454e824 */ /* 0x000fe200078e0a00 */
[C---:B------:R-:W-:Y:S01]  /*4560*/  ISETP.GT.U32.AND P6, PT, R0.reuse, R83, PT ;  /* 0x000000530000720c */ /* 0x040fe20003fc4070 */
[C---:B------:R-:W-:Y:S01]  /*4570*/  VIADD R5, R123.reuse, 0x56 ;  /* 0x000000567b057836 */ /* 0x040fe20000000000 */
[C---:B------:R-:W-:Y:S01]  /*4580*/  ISETP.GT.U32.AND P4, PT, R0.reuse, R85, PT ;  /* 0x000000550000720c */ /* 0x040fe20003f84070 */
[C---:B------:R-:W-:Y:S01]  /*4590*/  IMAD R86, R0.reuse, R2, R3 ;  /* 0x0000000200567224 */ /* 0x040fe200078e0203 */
[----:B------:R-:W-:Y:S01]  /*45a0*/  IABS R7, R6 ;  /* 0x0000000600077213 */ /* 0x000fe20000000000 */
[----:B------:R-:W-:Y:S01]  /*45b0*/  @!P0 IMAD.MOV R81, RZ, RZ, -R81 ;  /* 0x000000ffff518224 */ /* 0x000fe200078e0a51 */
[----:B------:R-:W-:Y:S01]  /*45c0*/  ISETP.GT.U32.AND P0, PT, R0, R84, PT ;  /* 0x000000540000720c */ /* 0x000fe20003f04070 */
[----:B------:R-:W-:Y:S01]  /*45d0*/  VIADD R8, R123, 0x58 ;  /* 0x000000587b087836 */ /* 0x000fe20000000000 */
[----:B------:R-:W-:Y:S01]  /*45e0*/  IABS R87, R5 ;  /* 0x0000000500577213 */ /* 0x000fe20000000000 */
[----:B------:R-:W-:Y:S01]  /*45f0*/  @!P2 IMAD.MOV R80, RZ, RZ, -R80 ;  /* 0x000000ffff50a224 */ /* 0x000fe200078e0a50 */
[----:B------:R-:W-:Y:S01]  /*4600*/  ISETP.GE.AND P2, PT, R9, RZ, PT ;  /* 0x000000ff0900720c */ /* 0x000fe20003f46270 */
[----:B------:R-:W-:Y:S01]  /*4610*/  IMAD.HI.U32 R3, R4, R7, RZ ;  /* 0x0000000704037227 */ /* 0x000fe200078e00ff */
[----:B------:R-:W-:-:S02]  /*4620*/  IABS R89, R8 ;  /* 0x0000000800597213 */ /* 0x000fc40000000000 */
[----:B------:R-:W-:Y:S01]  /*4630*/  IADD3 R10, PT, PT, R123, 0x5b, RZ ;  /* 0x0000005b7b0a7810 */ /* 0x000fe20007ffe0ff */
[--C-:B------:R-:W-:Y:S01]  /*4640*/  @!P6 IMAD.IADD R83, R83, 0x1, -R0.reuse ;  /* 0x000000015353e824 */ /* 0x100fe200078e0a00 */
[----:B------:R-:W-:Y:S01]  /*4650*/  ISETP.GT.U32.AND P6, PT, R0, R86, PT ;  /* 0x000000560000720c */ /* 0x000fe20003fc4070 */
[----:B------:R-:W-:Y:S01]  /*4660*/  @!P4 IMAD.IADD R85, R85, 0x1, -R0 ;  /* 0x000000015555c824 */ /* 0x000fe200078e0a00 */
[----:B------:R-:W-:Y:S01]  /*4670*/  ISETP.GE.AND P4, PT, R6, RZ, PT ;  /* 0x000000ff0600720c */ /* 0x000fe20003f86270 */
[----:B------:R-:W-:-:S04]  /*4680*/  IMAD.HI.U32 R2, R4, R87, RZ ;  /* 0x0000005704027227 */ /* 0x000fc800078e00ff */
[----:B------:R-:W-:Y:S01]  /*4690*/  @!P0 IMAD.IADD R84, R84, 0x1, -R0 ;  /* 0x0000000154548824 */ /* 0x000fe200078e0a00 */
[----:B------:R-:W-:Y:S01]  /*46a0*/  ISETP.GE.AND P0, PT, R5, RZ, PT ;  /* 0x000000ff0500720c */ /* 0x000fe20003f06270 */
[----:B------:R-:W-:Y:S01]  /*46b0*/  @!P5 IMAD.MOV R83, RZ, RZ, -R83 ;  /* 0x000000ffff53d224 */ /* 0x000fe200078e0a53 */
[----:B------:R-:W-:Y:S01]  /*46c0*/  ISETP.GT.U32.AND P5, PT, R0, R85, PT ;  /* 0x000000550000720c */ /* 0x000fe20003fa4070 */
[----:B------:R-:W-:Y:S01]  /*46d0*/  IMAD.MOV R3, RZ, RZ, -R3 ;  /* 0x000000ffff037224 */ /* 0x000fe200078e0a03 */
[----:B------:R-:W-:Y:S01]  /*46e0*/  IADD3 R5, PT, PT, -R2, RZ, RZ ;  /* 0x000000ff02057210 */ /* 0x000fe20007ffe1ff */
[----:B------:R-:W-:Y:S01]  /*46f0*/  IMAD.HI.U32 R2, R4, R89, RZ ;  /* 0x0000005904027227 */ /* 0x000fe200078e00ff */
[----:B------:R-:W-:-:S03]  /*4700*/  @!P6 IADD3 R86, PT, PT, R86, -R0, RZ ;  /* 0x800000005656e210 */ /* 0x000fc60007ffe0ff */
[C---:B------:R-:W-:Y:S01]  /*4710*/  IMAD R87, R0.reuse, R5, R87 ;  /* 0x0000000500577224 */ /* 0x040fe200078e0257 */
[C---:B------:R-:W-:Y:S01]  /*4720*/  ISETP.GT.U32.AND P6, PT, R0.reuse, R86, PT ;  /* 0x000000560000720c */ /* 0x040fe20003fc4070 */
[----:B------:R-:W-:Y:S02]  /*4730*/  IMAD.MOV R2, RZ, RZ, -R2 ;  /* 0x000000ffff027224 */ /* 0x000fe400078e0a02 */
[C---:B------:R-:W-:Y:S01]  /*4740*/  IMAD R88, R0.reuse, R3, R7 ;  /* 0x0000000300587224 */ /* 0x040fe200078e0207 */
[----:B------:R-:W-:Y:S01]  /*4750*/  IABS R7, R10 ;  /* 0x0000000a00077213 */ /* 0x000fe20000000000 */
[----:B------:R-:W-:Y:S01]  /*4760*/  @!P2 IMAD.MOV R84, RZ, RZ, -R84 ;  /* 0x000000ffff54a224 */ /* 0x000fe200078e0a54 */
[C---:B------:R-:W-:Y:S01]  /*4770*/  ISETP.GT.U32.AND P2, PT, R0.reuse, R87, PT ;  /* 0x000000570000720c */ /* 0x040fe20003f44070 */
[C---:B------:R-:W-:Y:S02]  /*4780*/  IMAD R89, R0.reuse, R2, R89 ;  /* 0x0000000200597224 */ /* 0x040fe400078e0259 */
[----:B------:R-:W-:Y:S01]  /*4790*/  @!P5 IMAD.IADD R85, R85, 0x1, -R0 ;  /* 0x000000015555d824 */ /* 0x000fe200078e0a00 */
[----:B------:R-:W-:Y:S01]  /*47a0*/  ISETP.GT.U32.AND P5, PT, R0, R88, PT ;  /* 0x000000580000720c */ /* 0x000fe20003fa4070 */
[----:B------:R-:W-:-:S02]  /*47b0*/  VIADD R6, R123, 0x59 ;  /* 0x000000597b067836 */ /* 0x000fc40000000000 */
[----:B------:R-:W-:Y:S01]  /*47c0*/  @!P6 IADD3 R86, PT, PT, R86, -R0, RZ ;  /* 0x800000005656e210 */ /* 0x000fe20007ffe0ff */
[----:B------:R-:W-:Y:S01]  /*47d0*/  VIADD R9, R123, 0x5a ;  /* 0x0000005a7b097836 */ /* 0x000fe20000000000 */
[----:B------:R-:W-:Y:S01]  /*47e0*/  ISETP.GT.U32.AND P6, PT, R0, R89, PT ;  /* 0x000000590000720c */ /* 0x000fe20003fc4070 */
[----:B------:R-:W-:Y:S01]  /*47f0*/  @!P1 IMAD.MOV R85, RZ, RZ, -R85 ;  /* 0x000000ffff559224 */ /* 0x000fe200078e0a55 */
[----:B------:R-:W-:Y:S01]  /*4800*/  IABS R5, R6 ;  /* 0x0000000600057213 */ /* 0x000fe20000000000 */
[----:B------:R-:W-:Y:S01]  /*4810*/  @!P3 IMAD.MOV R86, RZ, RZ, -R86 ;  /* 0x000000ffff56b224 */ /* 0x000fe200078e0a56 */
[----:B------:R-:W-:Y:S01]  /*4820*/  IABS R91, R9 ;  /* 0x00000009005b7213 */ /* 0x000fe20000000000 */
[----:B------:R-:W-:Y:S01]  /*4830*/  @!P2 IMAD.IADD R87, R87, 0x1, -R0 ;  /* 0x000000015757a824 */ /* 0x000fe200078e0a00 */
[----:B------:R-:W-:Y:S01]  /*4840*/  ISETP.GE.AND P3, PT, R6, RZ, PT ;  /* 0x000000ff0600720c */ /* 0x000fe20003f66270 */
[----:B------:R-:W-:Y:S01]  /*4850*/  IMAD.HI.U32 R2, R4, R5, RZ ;  /* 0x0000000504027227 */ /* 0x000fe200078e00ff */
[----:B------:R-:W-:-:S02]  /*4860*/  ISETP.GE.AND P2, PT, R8, RZ, PT ;  /* 0x000000ff0800720c */ /* 0x000fc40003f46270 */
[----:B------:R-:W-:Y:S01]  /*4870*/  IADD3 R8, PT, PT, R123, 0x64, RZ ;  /* 0x000000647b087810 */ /* 0x000fe20007ffe0ff */
[----:B------:R-:W-:Y:S01]  /*4880*/  @!P5 IMAD.IADD R88, R88, 0x1, -R0 ;  /* 0x000000015858d824 */ /* 0x000fe200078e0a00 */
[----:B------:R-:W-:Y:S01]  /*4890*/  ISETP.GT.U32.AND P5, PT, R0, R87, PT ;  /* 0x000000570000720c */ /* 0x000fe20003fa4070 */
[----:B------:R-:W-:Y:S01]  /*48a0*/  IMAD.HI.U32 R3, R4, R91, RZ ;  /* 0x0000005b04037227 */ /* 0x000fe200078e00ff */
[----:B------:R-:W-:-:S03]  /*48b0*/  IABS R101, R8 ;  /* 0x0000000800657213 */ /* 0x000fc60000000000 */
[----:B------:R-:W-:Y:S01]  /*48c0*/  @!P6 IMAD.IADD R89, R89, 0x1, -R0 ;  /* 0x000000015959e824 */ /* 0x000fe200078e0a00 */
[C---:B------:R-:W-:Y:S01]  /*48d0*/  ISETP.GT.U32.AND P6, PT, R0.reuse, R88, PT ;  /* 0x000000580000720c */ /* 0x040fe20003fc4070 */
[----:B------:R-:W-:Y:S01]  /*48e0*/  IMAD.MOV R2, RZ, RZ, -R2 ;  /* 0x000000ffff027224 */ /* 0x000fe200078e0a02 */
[----:B------:R-:W-:Y:S01]  /*48f0*/  IADD3 R3, PT, PT, -R3, RZ, RZ ;  /* 0x000000ff03037210 */ /* 0x000fe20007ffe1ff */
[----:B------:R-:W-:Y:S01]  /*4900*/  VIADD R6, R123, 0x5d ;  /* 0x0000005d7b067836 */ /* 0x000fe20000000000 */
[C---:B------:R-:W-:Y:S01]  /*4910*/  ISETP.GT.U32.AND P1, PT, R0.reuse, R89, PT ;  /* 0x000000590000720c */ /* 0x040fe20003f24070 */
[C---:B------:R-:W-:Y:S02]  /*4920*/  IMAD R90, R0.reuse, R2, R5 ;  /* 0x00000002005a7224 */ /* 0x040fe400078e0205 */
[----:B------:R-:W-:Y:S01]  /*4930*/  IMAD R91, R0, R3, R91 ;  /* 0x00000003005b7224 */ /* 0x000fe200078e025b */
[----:B------:R-:W-:Y:S01]  /*4940*/  @!P5 IADD3 R87, PT, PT, R87, -R0, RZ ;  /* 0x800000005757d210 */ /* 0x000fe20007ffe0ff */
[----:B------:R-:W-:Y:S01]  /*4950*/  IMAD.HI.U32 R3, R4, R93, RZ ;  /* 0x0000005d04037227 */ /* 0x000fe200078e00ff */
[----:B------:R-:W-:-:S02]  /*4960*/  ISETP.GT.U32.AND P5, PT, R0, R90, PT ;  /* 0x0000005a0000720c */ /* 0x000fc40003fa4070 */
[----:B------:R-:W-:Y:S01]  /*4970*/  IABS R5, R6 ;  /* 0x0000000600057213 */ /* 0x000fe20000000000 */
[----:B------:R-:W-:Y:S01]  /*4980*/  IMAD.MOV R3, RZ, RZ, -R3 ;  /* 0x000000ffff037224 */ /* 0x000fe200078e0a03 */
[-C--:B------:R-:W-:Y:S01]  /*4990*/  @!P6 IADD3 R88, PT, PT, R88, -R0.reuse, RZ ;  /* 0x800000005858e210 */ /* 0x080fe20007ffe0ff */
[----:B------:R-:W-:Y:S01]  /*49a0*/  IMAD.HI.U32 R2, R4, R7, RZ ;  /* 0x0000000704027227 */ /* 0x000fe200078e00ff */
[----:B------:R-:W-:Y:S02]  /*49b0*/  ISETP.GT.U32.AND P6, PT, R0, R91, PT ;  /* 0x0000005b0000720c */ /* 0x000fe40003fc4070 */
[----:B------:R-:W-:Y:S01]  /*49c0*/  @!P4 IADD3 R88, PT, PT, -R88, RZ, RZ ;  /* 0x000000ff5858c210 */ /* 0x000fe20007ffe1ff */
[----:B------:R-:W-:Y:S02]  /*49d0*/  IMAD R93, R0, R3, R93 ;  /* 0x00000003005d7224 */ /* 0x000fe400078e025d */
[----:B------:R-:W-:Y:S02]  /*49e0*/  @!P0 IMAD.MOV R87, RZ, RZ, -R87 ;  /* 0x000000ffff578224 */ /* 0x000fe400078e0a57 */
[----:B------:R-:W-:Y:S01]  /*49f0*/  @!P5 IADD3 R90, PT, PT, R90, -R0, RZ ;  /* 0x800000005a5ad210 */ /* 0x000fe20007ffe0ff */
[----:B------:R-:W-:Y:S01]  /*4a00*/  IMAD.MOV R2, RZ, RZ, -R2 ;  /* 0x000000ffff027224 */ /* 0x000fe200078e0a02 */
[C---:B------:R-:W-:Y:S01]  /*4a10*/  ISETP.GT.U32.AND P4, PT, R0.reuse, R93, PT ;  /* 0x0000005d0000720c */ /* 0x040fe20003f84070 */
[----:B------:R-:W-:Y:S01]  /*4a20*/  IMAD.MOV.U32 R3, RZ, RZ, R5 ;  /* 0x000000ffff037224 */ /* 0x000fe200078e0005 */
[C---:B------:R-:W-:Y:S01]  /*4a30*/  ISETP.GT.U32.AND P0, PT, R0.reuse, R90, PT ;  /* 0x0000005a0000720c */ /* 0x040fe20003f04070 */
[----:B------:R-:W-:-:S02]  /*4a40*/  IMAD R92, R0, R2, R7 ;  /* 0x00000002005c7224 */ /* 0x000fc400078e0207 */
[----:B------:R-:W-:Y:S02]  /*4a50*/  @!P6 IMAD.IADD R91, R91, 0x1, -R0 ;  /* 0x000000015b5be824 */ /* 0x000fe400078e0a00 */
[----:B------:R-:W-:Y:S01]  /*4a60*/  IMAD.HI.U32 R2, R4, R3, RZ ;  /* 0x0000000304027227 */ /* 0x000fe200078e00ff */
[C---:B------:R-:W-:Y:S02]  /*4a70*/  ISETP.GT.U32.AND P5, PT, R0.reuse, R92, PT ;  /* 0x0000005c0000720c */ /* 0x040fe40003fa4070 */
[----:B------:R-:W-:Y:S01]  /*4a80*/  ISETP.GT.U32.AND P6, PT, R0, R91, PT ;  /* 0x0000005b0000720c */ /* 0x000fe20003fc4070 */
[----:B------:R-:W-:Y:S02]  /*4a90*/  VIADD R7, R123, 0x5e ;  /* 0x0000005e7b077836 */ /* 0x000fe40000000000 */
[----:B------:R-:W-:Y:S02]  /*4aa0*/  IMAD.MOV R2, RZ, RZ, -R2 ;  /* 0x000000ffff027224 */ /* 0x000fe400078e0a02 */
[--C-:B------:R-:W-:Y:S01]  /*4ab0*/  @!P0 IMAD.IADD R90, R90, 0x1, -R0.reuse ;  /* 0x000000015a5a8824 */ /* 0x100fe200078e0a00 */
[----:B------:R-:W-:Y:S01]  /*4ac0*/  IABS R95, R7 ;  /* 0x00000007005f7213 */ /* 0x000fe20000000000 */
[----:B------:R-:W-:Y:S01]  /*4ad0*/  IMAD R94, R0, R2, R3 ;  /* 0x00000002005e7224 */ /* 0x000fe200078e0203 */
[----:B------:R-:W-:Y:S01]  /*4ae0*/  ISETP.GE.AND P0, PT, R11, RZ, PT ;  /* 0x000000ff0b00720c */ /* 0x000fe20003f06270 */
[----:B------:R-:W-:Y:S01]  /*4af0*/  @!P4 IMAD.IADD R93, R93, 0x1, -R0 ;  /* 0x000000015d5dc824 */ /* 0x000fe200078e0a00 */
[----:B------:R-:W-:Y:S01]  /*4b00*/  ISETP.GE.AND P4, PT, R6, RZ, PT ;  /* 0x000000ff0600720c */ /* 0x000fe20003f86270 */
[----:B------:R-:W-:-:S02]  /*4b10*/  @!P3 IMAD.MOV R90, RZ, RZ, -R90 ;  /* 0x000000ffff5ab224 */ /* 0x000fc400078e0a5a */
[----:B------:R-:W-:Y:S01]  /*4b20*/  @!P6 IADD3 R91, PT, PT, R91, -R0, RZ ;  /* 0x800000005b5be210 */ /* 0x000fe20007ffe0ff */
[----:B------:R-:W-:Y:S01]  /*4b30*/  IMAD.HI.U32 R2, R4, R95, RZ ;  /* 0x0000005f04027227 */ /* 0x000fe200078e00ff */
[C---:B------:R-:W-:Y:S02]  /*4b40*/  ISETP.GT.U32.AND P6, PT, R0.reuse, R94, PT ;  /* 0x0000005e0000720c */ /* 0x040fe40003fc4070 */
[----:B------:R-:W-:Y:S01]  /*4b50*/  ISETP.GT.U32.AND P3, PT, R0, R93, PT ;  /* 0x0000005d0000720c */ /* 0x000fe20003f64070 */
[----:B------:R-:W-:Y:S02]  /*4b60*/  IMAD.MOV R2, RZ, RZ, -R2 ;  /* 0x000000ffff027224 */ /* 0x000fe400078e0a02 */
[--C-:B------:R-:W-:Y:S02]  /*4b70*/  @!P5 IMAD.IADD R92, R92, 0x1, -R0.reuse ;  /* 0x000000015c5cd824 */ /* 0x100fe400078e0a00 */
[C---:B------:R-:W-:Y:S02]  /*4b80*/  IMAD R95, R0.reuse, R2, R95 ;  /* 0x00000002005f7224 */ /* 0x040fe400078e025f */
[--C-:B------:R-:W-:Y:S01]  /*4b90*/  @!P1 IMAD.IADD R89, R89, 0x1, -R0.reuse ;  /* 0x0000000159599824 */ /* 0x100fe200078e0a00 */
[----:B------:R-:W-:Y:S01]  /*4ba0*/  ISETP.GT.U32.AND P5, PT, R0, R92, PT ;  /* 0x0000005c0000720c */ /* 0x000fe20003fa4070 */
[----:B------:R-:W-:Y:S01]  /*4bb0*/  VIADD R6, R123, 0x61 ;  /* 0x000000617b067836 */ /* 0x000fe20000000000 */
[----:B------:R-:W-:Y:S01]  /*4bc0*/  ISETP.GE.AND P1, PT, R9, RZ, PT ;  /* 0x000000ff0900720c */ /* 0x000fe20003f26270 */
[----:B------:R-:W-:Y:S01]  /*4bd0*/  @!P2 IMAD.MOV R89, RZ, RZ, -R89 ;  /* 0x000000ffff59a224 */ /* 0x000fe200078e0a59 */
[----:B------:R-:W-:Y:S01]  /*4be0*/  @!P6 IADD3 R94, PT, PT, R94, -R0, RZ ;  /* 0x800000005e5ee210 */ /* 0x000fe20007ffe0ff */
[--C-:B------:R-:W-:Y:S01]  /*4bf0*/  @!P3 IMAD.IADD R93, R93, 0x1, -R0.reuse ;  /* 0x000000015d5db824 */ /* 0x100fe200078e0a00 */
[C---:B------:R-:W-:Y:S01]  /*4c00*/  ISETP.GT.U32.AND P3, PT, R0.reuse, R95, PT ;  /* 0x0000005f0000720c */ /* 0x040fe20003f64070 */
[C---:B------:R-:W-:Y:S01]  /*4c10*/  VIADD R2, R123.reuse, 0x5f ;  /* 0x0000005f7b027836 */ /* 0x040fe20000000000 */
[----:B------:R-:W-:Y:S01]  /*4c20*/  ISETP.GT.U32.AND P6, PT, R0, R94, PT ;  /* 0x0000005e0000720c */ /* 0x000fe20003fc4070 */
[----:B------:R-:W-:Y:S01]  /*4c30*/  @!P0 IMAD.MOV R93, RZ, RZ, -R93 ;  /* 0x000000ffff5d8224 */ /* 0x000fe200078e0a5d */
[----:B------:R-:W-:Y:S01]  /*4c40*/  ISETP.GE.AND P2, PT, R10, RZ, PT ;  /* 0x000000ff0a00720c */ /* 0x000fe20003f46270 */
[C---:B------:R-:W-:Y:S01]  /*4c50*/  VIADD R3, R123.reuse, 0x60 ;  /* 0x000000607b037836 */ /* 0x040fe20000000000 */
[----:B------:R-:W-:Y:S01]  /*4c60*/  ISETP.GE.AND P0, PT, R6, RZ, PT ;  /* 0x000000ff0600720c */ /* 0x000fe20003f06270 */
[----:B------:R-:W-:Y:S01]  /*4c70*/  VIADD R9, R123, 0x65 ;  /* 0x000000657b097836 */ /* 0x000fe20000000000 */
[----:B------:R-:W-:Y:S01]  /*4c80*/  @!P5 IADD3 R92, PT, PT, R92, -R0, RZ ;  /* 0x800000005c5cd210 */ /* 0x000fe20007ffe0ff */
[----:B------:R-:W-:Y:S01]  /*4c90*/  @!P1 IMAD.MOV R91, RZ, RZ, -R91 ;  /* 0x000000ffff5b9224 */ /* 0x000fe200078e0a5b */
[----:B------:R-:W-:Y:S01]  /*4ca0*/  ISETP.GE.AND P5, PT, R7, RZ, PT ;  /* 0x000000ff0700720c */ /* 0x000fe20003fa6270 */
[----:B------:R-:W-:Y:S01]  /*4cb0*/  VIADD R7, R123, 0x62 ;  /* 0x000000627b077836 */ /* 0x000fe20000000000 */
[----:B------:R-:W-:Y:S01]  /*4cc0*/  IABS R5, R2 ;  /* 0x0000000200057213 */ /* 0x000fe20000000000 */
[--C-:B------:R-:W-:Y:S01]  /*4cd0*/  @!P3 IMAD.IADD R95, R95, 0x1, -R0.reuse ;  /* 0x000000015f5fb824 */ /* 0x100fe200078e0a00 */
[----:B------:R-:W-:Y:S01]  /*4ce0*/  IABS R6, R6 ;  /* 0x0000000600067213 */ /* 0x000fe20000000000 */
[----:B------:R-:W-:Y:S01]  /*4cf0*/  @!P6 IMAD.IADD R94, R94, 0x1, -R0 ;  /* 0x000000015e5ee824 */ /* 0x000fe200078e0a00 */
[----:B------:R-:W-:Y:S01]  /*4d00*/  ISETP.GE.AND P6, PT, R7, RZ, PT ;  /* 0x000000ff0700720c */ /* 0x000fe20003fc6270 */
[----:B------:R-:W-:Y:S01]  /*4d10*/  VIADD R11, R123, 0x74 ;  /* 0x000000747b0b7836 */ /* 0x000fe20000000000 */
[----:B------:R-:W-:-:S02]  /*4d20*/  IABS R99, R7 ;  /* 0x0000000700637213 */ /* 0x000fc40000000000 */
[----:B------:R-:W-:Y:S01]  /*4d30*/  ISETP.GE.AND P1, PT, R2, RZ, PT ;  /* 0x000000ff0200720c */ /* 0x000fe20003f26270 */
[----:B------:R-:W-:Y:S01]  /*4d40*/  IMAD.HI.U32 R2, R4, R5, RZ ;  /* 0x0000000504027227 */ /* 0x000fe200078e00ff */
[----:B------:R-:W-:Y:S02]  /*4d50*/  MOV R7, R6 ;  /* 0x0000000600077202 */ /* 0x000fe40000000f00 */
[----:B------:R-:W-:Y:S01]  /*4d60*/  ISETP.GT.U32.AND P3, PT, R0, R95, PT ;  /* 0x0000005f0000720c */ /* 0x000fe20003f64070 */
[----:B------:R-:W-:Y:S01]  /*4d70*/  IMAD.MOV R96, RZ, RZ, -R2 ;  /* 0x000000ffff607224 */ /* 0x000fe200078e0a02 */
[----:B------:R-:W-:Y:S02]  /*4d80*/  @!P2 IADD3 R92, PT, PT, -R92, RZ, RZ ;  /* 0x000000ff5c5ca210 */ /* 0x000fe40007ffe1ff */
[----:B------:R-:W-:Y:S01]  /*4d90*/  ISETP.GE.AND P2, PT, R3, RZ, PT ;  /* 0x000000ff0300720c */ /* 0x000fe20003f46270 */
[----:B------:R-:W-:Y:S01]  /*4da0*/  IMAD R96, R0, R96, R5 ;  /* 0x0000006000607224 */ /* 0x000fe200078e0205 */
[----:B------:R-:W-:Y:S01]  /*4db0*/  IABS R97, R3 ;  /* 0x0000000300617213 */ /* 0x000fe20000000000 */
[----:B------:R-:W-:Y:S01]  /*4dc0*/  IMAD.HI.U32 R3, R4, R7, RZ ;  /* 0x0000000704037227 */ /* 0x000fe200078e00ff */
[----:B------:R-:W-:-:S02]  /*4dd0*/  @!P4 IADD3 R94, PT, PT, -R94, RZ, RZ ;  /* 0x000000ff5e5ec210 */ /* 0x000fc40007ffe1ff */
[C---:B------:R-:W-:Y:S01]  /*4de0*/  ISETP.GT.U32.AND P4, PT, R0.reuse, R96, PT ;  /* 0x000000600000720c */ /* 0x040fe20003f84070 */
[----:B------:R-:W-:Y:S01]  /*4df0*/  IMAD.MOV R3, RZ, RZ, -R3 ;  /* 0x000000ffff037224 */ /* 0x000fe200078e0a03 */
[----:B------:R-:W-:Y:S01]  /*4e00*/  IABS R6, R9 ;  /* 0x0000000900067213 */ /* 0x000fe20000000000 */
[----:B------:R-:W-:Y:S01]  /*4e10*/  @!P3 IMAD.IADD R95, R95, 0x1, -R0 ;  /* 0x000000015f5fb824 */ /* 0x000fe200078e0a00 */
[----:B------:R-:W-:Y:S01]  /*4e20*/  IADD3 R10, PT, PT, R123, 0x66, RZ ;  /* 0x000000667b0a7810 */ /* 0x000fe20007ffe0ff */
[----:B------:R-:W-:Y:S01]  /*4e30*/  IMAD R98, R0, R3, R7 ;  /* 0x0000000300627224 */ /* 0x000fe200078e0207 */
[----:B------:R-:W-:Y:S01]  /*4e40*/  IABS R117, R11 ;  /* 0x0000000b00757213 */ /* 0x000fe20000000000 */
[----:B------:R-:W-:Y:S01]  /*4e50*/  @!P5 IMAD.MOV R95, RZ, RZ, -R95 ;  /* 0x000000ffff5fd224 */ /* 0x000fe200078e0a5f */
[----:B------:R-:W-:Y:S01]  /*4e60*/  IABS R103, R10 ;  /* 0x0000000a00677213 */ /* 0x000fe20000000000 */
[----:B------:R-:W-:Y:S01]  /*4e70*/  IMAD.HI.U32 R2, R4, R97, RZ ;  /* 0x0000006104027227 */ /* 0x000fe200078e00ff */
[----:B------:R-:W-:-:S03]  /*4e80*/  ISETP.GT.U32.AND P5, PT, R0, R98, PT ;  /* 0x000000620000720c */ /* 0x000fc60003fa4070 */
[----:B------:R-:W-:Y:S02]  /*4e90*/  IMAD.MOV R5, RZ, RZ, -R2 ;  /* 0x000000ffff057224 */ /* 0x000fe400078e0a02 */
[--C-:B------:R-:W-:Y:S02]  /*4ea0*/  @!P4 IMAD.IADD R96, R96, 0x1, -R0.reuse ;  /* 0x000000016060c824 */ /* 0x100fe400078e0a00 */
[----:B------:R-:W-:Y:S02]  /*4eb0*/  IMAD R97, R0, R5, R97 ;  /* 0x0000000500617224 */ /* 0x000fe400078e0261 */
[----:B------:R-:W-:Y:S01]  /*4ec0*/  IMAD.HI.U32 R2, R4, R99, RZ ;  /* 0x0000006304027227 */ /* 0x000fe200078e00ff */
[C---:B------:R-:W-:Y:S02]  /*4ed0*/  ISETP.GT.U32.AND P4, PT, R0.reuse, R96, PT ;  /* 0x000000600000720c */ /* 0x040fe40003f84070 */
[----:B------:R-:W-:Y:S01]  /*4ee0*/  ISETP.GT.U32.AND P3, PT, R0, R97, PT ;  /* 0x000000610000720c */ /* 0x000fe20003f64070 */
[----:B------:R-:W-:-:S02]  /*4ef0*/  @!P5 IMAD.IADD R98, R98, 0x1, -R0 ;  /* 0x000000016262d824 */ /* 0x000fc400078e0a00 */
[----:B------:R-:W-:Y:S02]  /*4f00*/  VIADD R7, R123, 0x63 ;  /* 0x000000637b077836 */ /* 0x000fe40000000000 */
[----:B------:R-:W-:Y:S01]  /*4f10*/  IMAD.HI.U32 R3, R4, R101, RZ ;  /* 0x0000006504037227 */ /* 0x000fe200078e00ff */
[----:B------:R-:W-:Y:S02]  /*4f20*/  ISETP.GT.U32.AND P5, PT, R0, R98, PT ;  /* 0x000000620000720c */ /* 0x000fe40003fa4070 */
[----:B------:R-:W-:Y:S01]  /*4f30*/  IABS R5, R7 ;  /* 0x0000000700057213 */ /* 0x000fe20000000000 */
[----:B------:R-:W-:Y:S01]  /*4f40*/  IMAD.MOV R2, RZ, RZ, -R2 ;  /* 0x000000ffff027224 */ /* 0x000fe200078e0a02 */
[----:B------:R-:W-:Y:S01]  /*4f50*/  IADD3 R3, PT, PT, -R3, RZ, RZ ;  /* 0x000000ff03037210 */ /* 0x000fe20007ffe1ff */
[----:B------:R-:W-:Y:S02]  /*4f60*/  @!P4 IMAD.IADD R96, R96, 0x1, -R0 ;  /* 0x000000016060c824 */ /* 0x000fe400078e0a00 */
[----:B------:R-:W-:-:S02]  /*4f70*/  IMAD R99, R0, R2, R99 ;  /* 0x0000000200637224 */ /* 0x000fc400078e0263 */
[----:B------:R-:W-:Y:S02]  /*4f80*/  @!P3 IMAD.IADD R97, R97, 0x1, -R0 ;  /* 0x000000016161b824 */ /* 0x000fe400078e0a00 */
[----:B------:R-:W-:Y:S01]  /*4f90*/  IMAD.HI.U32 R2, R4, R5, RZ ;  /* 0x0000000504027227 */ /* 0x000fe200078e00ff */
[C---:B------:R-:W-:Y:S02]  /*4fa0*/  ISETP.GT.U32.AND P4, PT, R0.reuse, R99, PT ;  /* 0x000000630000720c */ /* 0x040fe40003f84070 */
[C---:B------:R-:W-:Y:S01]  /*4fb0*/  ISETP.GT.U32.AND P3, PT, R0.reuse, R97, PT ;  /* 0x000000610000720c */ /* 0x040fe20003f64070 */
[----:B------:R-:W-:Y:S02]  /*4fc0*/  IMAD R101, R0, R3, R101 ;  /* 0x0000000300657224 */ /* 0x000fe400078e0265 */
[----:B------:R-:W-:Y:S02]  /*4fd0*/  IMAD.MOV R2, RZ, RZ, -R2 ;  /* 0x000000ffff027224 */ /* 0x000fe400078e0a02 */
[----:B------:R-:W-:Y:S01]  /*4fe0*/  @!P5 IMAD.IADD R98, R98, 0x1, -R0 ;  /* 0x000000016262d824 */ /* 0x000fe200078e0a00 */
[C---:B------:R-:W-:Y:S01]  /*4ff0*/  ISETP.GT.U32.AND P5, PT, R0.reuse, R101, PT ;  /* 0x000000650000720c */ /* 0x040fe20003fa4070 */
[----:B------:R-:W-:-:S02]  /*5000*/  IMAD R100, R0, R2, R5 ;  /* 0x0000000200647224 */ /* 0x000fc400078e0205 */
[----:B------:R-:W-:Y:S02]  /*5010*/  IMAD.MOV.U32 R5, RZ, RZ, R6 ;  /* 0x000000ffff057224 */ /* 0x000fe400078e0006 */
[----:B------:R-:W-:Y:S02]  /*5020*/  VIADD R6, R123, 0x67 ;  /* 0x000000677b067836 */ /* 0x000fe40000000000 */
[----:B------:R-:W-:Y:S01]  /*5030*/  IMAD.HI.U32 R2, R4, R5, RZ ;  /* 0x0000000504027227 */ /* 0x000fe200078e00ff */
[----:B------:R-:W-:Y:S02]  /*5040*/  @!P3 IADD3 R97, PT, PT, R97, -R0, RZ ;  /* 0x800000006161b210 */ /* 0x000fe40007ffe0ff */
[----:B------:R-:W-:Y:S01]  /*5050*/  ISETP.GT.U32.AND P3, PT, R0, R100, PT ;  /* 0x000000640000720c */ /* 0x000fe20003f64070 */
[----:B------:R-:W-:Y:S01]  /*5060*/  @!P4 IMAD.IADD R99, R99, 0x1, -R0 ;  /* 0x000000016363c824 */ /* 0x000fe200078e0a00 */
[----:B------:R-:W-:Y:S01]  /*5070*/  ISETP.GE.AND P4, PT, R7, RZ, PT ;  /* 0x000000ff0700720c */ /* 0x000fe20003f86270 */
[----:B------:R-:W-:Y:S01]  /*5080*/  @!P1 IMAD.MOV R96, RZ, RZ, -R96 ;  /* 0x000000ffff609224 */ /* 0x000fe200078e0a60 */
[----:B------:R-:W-:Y:S01]  /*5090*/  IADD3 R2, PT, PT, -R2, RZ, RZ ;  /* 0x000000ff02027210 */ /* 0x000fe20007ffe1ff */
[----:B------:R-:W-:Y:S01]  /*50a0*/  @!P5 IMAD.IADD R101, R101, 0x1, -R0 ;  /* 0x000000016565d824 */ /* 0x000fe200078e0a00 */
[----:B------:R-:W-:Y:S01]  /*50b0*/  IABS R7, R6 ;  /* 0x0000000600077213 */ /* 0x000fe20000000000 */
[----:B------:R-:W-:Y:S01]  /*50c0*/  IMAD.HI.U32 R3, R4, R103, RZ ;  /* 0x0000006704037227 */ /* 0x000fe200078e00ff */
[----:B------:R-:W-:-:S02]  /*50d0*/  ISETP.GT.U32.AND P1, PT, R0, R99, PT ;  /* 0x000000630000720c */ /* 0x000fc40003f24070 */
[C---:B------:R-:W-:Y:S01]  /*50e0*/  ISETP.GT.U32.AND P5, PT, R0.reuse, R101, PT ;  /* 0x000000650000720c */ /* 0x040fe20003fa4070 */
[----:B------:R-:W-:Y:S01]  /*50f0*/  IMAD R102, R0, R2, R5 ;  /* 0x0000000200667224 */ /* 0x000fe200078e0205 */
[----:B------:R-:W-:Y:S01]  /*5100*/  @!P2 IADD3 R97, PT, PT, -R97, RZ, RZ ;  /* 0x000000ff6161a210 */ /* 0x000fe20007ffe1ff */
[----:B------:R-:W-:-:S04]  /*5110*/  IMAD.HI.U32 R2, R4, R7, RZ ;  /* 0x0000000704027227 */ /* 0x000fc800078e00ff */
[----:B------:R-:W-:Y:S02]  /*5120*/  IMAD.MOV R3, RZ, RZ, -R3 ;  /* 0x000000ffff037224 */ /* 0x000fe400078e0a03 */
[----:B------:R-:W-:Y:S02]  /*5130*/  IMAD.MOV R2, RZ, RZ, -R2 ;  /* 0x000000ffff027224 */ /* 0x000fe400078e0a02 */
[--C-:B------:R-:W-:Y:S01]  /*5140*/  @!P3 IMAD.IADD R100, R100, 0x1, -R0.reuse ;  /* 0x000000016464b824 */ /* 0x100fe200078e0a00 */
[----:B------:R-:W-:Y:S01]  /*5150*/  ISETP.GE.AND P3, PT, R8, RZ, PT ;  /* 0x000000ff0800720c */ /* 0x000fe20003f66270 */
[C---:B------:R-:W-:Y:S01]  /*5160*/  IMAD R103, R0.reuse, R3, R103 ;  /* 0x0000000300677224 */ /* 0x040fe200078e0267 */
[----:B------:R-:W-:Y:S01]  /*5170*/  IADD3 R8, PT, PT, R123, 0x68, RZ ;  /* 0x000000687b087810 */ /* 0x000fe20007ffe0ff */
[--C-:B------:R-:W-:Y:S01]  /*5180*/  @!P1 IMAD.IADD R99, R99, 0x1, -R0.reuse ;  /* 0x0000000163639824 */ /* 0x100fe200078e0a00 */
[C---:B------:R-:W-:Y:S01]  /*5190*/  ISETP.GT.U32.AND P1, PT, R0.reuse, R102, PT ;  /* 0x000000660000720c */ /* 0x040fe20003f24070 */
[C---:B------:R-:W-:Y:S01]  /*51a0*/  IMAD R104, R0.reuse, R2, R7 ;  /* 0x0000000200687224 */ /* 0x040fe200078e0207 */
[C---:B------:R-:W-:Y:S01]  /*51b0*/  ISETP.GT.U32.AND P2, PT, R0.reuse, R100, PT ;  /* 0x000000640000720c */ /* 0x040fe20003f44070 */
[----:B------:R-:W-:Y:S01]  /*51c0*/  @!P6 IMAD.MOV R99, RZ, RZ, -R99 ;  /* 0x000000ffff63e224 */ /* 0x000fe200078e0a63 */
[C---:B------:R-:W-:Y:S01]  /*51d0*/  ISETP.GT.U32.AND P6, PT, R0.reuse, R103, PT ;  /* 0x000000670000720c */ /* 0x040fe20003fc4070 */
[----:B------:R-:W-:Y:S01]  /*51e0*/  @!P5 IMAD.IADD R101, R101, 0x1, -R0 ;  /* 0x000000016565d824 */ /* 0x000fe200078e0a00 */
[----:B------:R-:W-:Y:S01]  /*51f0*/  ISETP.GT.U32.AND P5, PT, R0, R104, PT ;  /* 0x000000680000720c */ /* 0x000fe20003fa4070 */
[----:B------:R-:W-:Y:S01]  /*5200*/  @!P0 IMAD.MOV R98, RZ, RZ, -R98 ;  /* 0x000000ffff628224 */ /* 0x000fe200078e0a62 */
[----:B------:R-:W-:Y:S01]  /*5210*/  IABS R105, R8 ;  /* 0x0000000800697213 */ /* 0x000fe20000000000 */
[----:B------:R-:W-:Y:S01]  /*5220*/  @!P3 IMAD.MOV R101, RZ, RZ, -R101 ;  /* 0x000000ffff65b224 */ /* 0x000fe200078e0a65 */
[----:B------:R-:W-:-:S02]  /*5230*/  ISETP.GE.AND P0, PT, R9, RZ, PT ;  /* 0x000000ff0900720c */ /* 0x000fc40003f06270 */
[----:B------:R-:W-:Y:S01]  /*5240*/  IADD3 R9, PT, PT, R123, 0x69, RZ ;  /* 0x000000697b097810 */ /* 0x000fe20007ffe0ff */
[----:B------:R-:W-:Y:S01]  /*5250*/  @!P1 IMAD.IADD R102, R102, 0x1, -R0 ;  /* 0x0000000166669824 */ /* 0x000fe200078e0a00 */
[----:B------:R-:W-:Y:S01]  /*5260*/  ISETP.GE.AND P1, PT, R6, RZ, PT ;  /* 0x000000ff0600720c */ /* 0x000fe20003f26270 */
[----:B------:R-:W-:Y:S01]  /*5270*/  IMAD.HI.U32 R2, R4, R105, RZ ;  /* 0x0000006904027227 */ /* 0x000fe200078e00ff */
[----:B------:R-:W-:-:S03]  /*5280*/  IABS R5, R9 ;  /* 0x0000000900057213 */ /* 0x000fc60000000000 */
[--C-:B------:R-:W-:Y:S01]  /*5290*/  @!P2 IMAD.IADD R100, R100, 0x1, -R0.reuse ;  /* 0x000000016464a824 */ /* 0x100fe200078e0a00 */
[----:B------:R-:W-:Y:S01]  /*52a0*/  IADD3 R3, PT, PT, -R2, RZ, RZ ;  /* 0x000000ff02037210 */ /* 0x000fe20007ffe1ff */
[--C-:B------:R-:W-:Y:S01]  /*52b0*/  @!P6 IMAD.IADD R103, R103, 0x1, -R0.reuse ;  /* 0x000000016767e824 */ /* 0x100fe200078e0a00 */
[----:B------:R-:W-:Y:S01]  /*52c0*/  ISETP.GT.U32.AND P6, PT, R0, R102, PT ;  /* 0x000000660000720c */ /* 0x000fe20003fc4070 */
[----:B------:R-:W-:Y:S01]  /*52d0*/  @!P5 IMAD.IADD R104, R104, 0x1, -R0 ;  /* 0x000000016868d824 */ /* 0x000fe200078e0a00 */
[----:B------:R-:W-:Y:S01]  /*52e0*/  ISETP.GE.AND P2, PT, R10, RZ, PT ;  /* 0x000000ff0a00720c */ /* 0x000fe20003f46270 */
[----:B------:R-:W-:Y:S01]  /*52f0*/  @!P4 IMAD.MOV R100, RZ, RZ, -R100 ;  /* 0x000000ffff64c224 */ /* 0x000fe200078e0a64 */
[----:B------:R-:W-:Y:S01]  /*5300*/  ISETP.GT.U32.AND P5, PT, R0, R103, PT ;  /* 0x000000670000720c */ /* 0x000fe20003fa4070 */
[----:B------:R-:W-:Y:S01]  /*5310*/  IMAD.HI.U32 R2, R4, R5, RZ ;  /* 0x0000000504027227 */ /* 0x000fe200078e00ff */
[----:B------:R-:W-:-:S03]  /*5320*/  ISETP.GT.U32.AND P4, PT, R0, R104, PT ;  /* 0x000000680000720c */ /* 0x000fc60003f84070 */
[----:B------:R-:W-:Y:S01]  /*5330*/  IMAD R105, R0, R3, R105 ;  /* 0x0000000300697224 */ /* 0x000fe200078e0269 */
[----:B------:R-:W-:Y:S01]  /*5340*/  IADD3 R2, PT, PT, -R2, RZ, RZ ;  /* 0x000000ff02027210 */ /* 0x000fe20007ffe1ff */
[C---:B------:R-:W-:Y:S02]  /*5350*/  VIADD R6, R123.reuse, 0x6a ;  /* 0x0000006a7b067836 */ /* 0x040fe40000000000 */
[--C-:B------:R-:W-:Y:S01]  /*5360*/  @!P6 IMAD.IADD R102, R102, 0x1, -R0.reuse ;  /* 0x000000016666e824 */ /* 0x100fe200078e0a00 */
[C---:B------:R-:W-:Y:S01]  /*5370*/  ISETP.GT.U32.AND P6, PT, R0.reuse, R105, PT ;  /* 0x000000690000720c */ /* 0x040fe20003fc4070 */
[----:B------:R-:W-:Y:S01]  /*5380*/  IMAD R106, R0, R2, R5 ;  /* 0x00000002006a7224 */ /* 0x000fe200078e0205 */
[----:B------:R-:W-:Y:S01]  /*5390*/  IABS R107, R6 ;  /* 0x00000006006b7213 */ /* 0x000fe20000000000 */
[----:B------:R-:W-:Y:S02]  /*53a0*/  VIADD R10, R123, 0x6b ;  /* 0x0000006b7b0a7836 */ /* 0x000fe40000000000 */
[--C-:B------:R-:W-:Y:S01]  /*53b0*/  @!P4 IMAD.IADD R104, R104, 0x1, -R0.reuse ;  /* 0x000000016868c824 */ /* 0x100fe200078e0a00 */
[----:B------:R-:W-:Y:S01]  /*53c0*/  ISETP.GT.U32.AND P4, PT, R0, R106, PT ;  /* 0x0000006a0000720c */ /* 0x000fe20003f84070 */
[----:B------:R-:W-:Y:S01]  /*53d0*/  @!P5 IMAD.IADD R103, R103, 0x1, -R0 ;  /* 0x000000016767d824 */ /* 0x000fe200078e0a00 */
[----:B------:R-:W-:Y:S01]  /*53e0*/  IABS R7, R10 ;  /* 0x0000000a00077213 */ /* 0x000fe20000000000 */
[----:B------:R-:W-:Y:S01]  /*53f0*/  IMAD.HI.U32 R2, R4, R107, RZ ;  /* 0x0000006b04027227 */ /* 0x000fe200078e00ff */
[----:B------:R-:W-:-:S02]  /*5400*/  ISETP.GE.AND P5, PT, R8, RZ, PT ;  /* 0x000000ff0800720c */ /* 0x000fc40003fa6270 */
[----:B------:R-:W-:Y:S01]  /*5410*/  IADD3 R8, PT, PT, R123, 0x6c, RZ ;  /* 0x0000006c7b087810 */ /* 0x000fe20007ffe0ff */
[--C-:B------:R-:W-:Y:S01]  /*5420*/  @!P6 IMAD.IADD R105, R105, 0x1, -R0.reuse ;  /* 0x000000016969e824 */ /* 0x100fe200078e0a00 */
[----:B------:R-:W-:Y:S01]  /*5430*/  ISETP.GE.AND P6, PT, R9, RZ, PT ;  /* 0x000000ff0900720c */ /* 0x000fe20003fc6270 */
[----:B------:R-:W-:Y:S01]  /*5440*/  IMAD.HI.U32 R3, R4, R7, RZ ;  /* 0x0000000704037227 */ /* 0x000fe200078e00ff */
[----:B------:R-:W-:Y:S02]  /*5450*/  IADD3 R9, PT, PT, R123, 0x6d, RZ ;  /* 0x0000006d7b097810 */ /* 0x000fe40007ffe0ff */
[----:B------:R-:W-:Y:S01]  /*5460*/  IABS R109, R8 ;  /* 0x00000008006d7213 */ /* 0x000fe20000000000 */
[----:B------:R-:W-:Y:S01]  /*5470*/  @!P4 IMAD.IADD R106, R106, 0x1, -R0 ;  /* 0x000000016a6ac824 */ /* 0x000fe200078e0a00 */
[C---:B------:R-:W-:Y:S01]  /*5480*/  ISETP.GT.U32.AND P4, PT, R0.reuse, R105, PT ;  /* 0x000000690000720c */ /* 0x040fe20003f84070 */
[----:B------:R-:W-:Y:S01]  /*5490*/  IMAD.MOV R2, RZ, RZ, -R2 ;  /* 0x000000ffff027224 */ /* 0x000fe200078e0a02 */
[----:B------:R-:W-:Y:S01]  /*54a0*/  IABS R5, R9 ;  /* 0x0000000900057213 */ /* 0x000fe20000000000 */
[----:B------:R-:W-:Y:S01]  /*54b0*/  IMAD.MOV R3, RZ, RZ, -R3 ;  /* 0x000000ffff037224 */ /* 0x000fe200078e0a03 */
[----:B------:R-:W-:Y:S01]  /*54c0*/  @!P2 IADD3 R103, PT, PT, -R103, RZ, RZ ;  /* 0x000000ff6767a210 */ /* 0x000fe20007ffe1ff */
[----:B------:R-:W-:Y:S01]  /*54d0*/  @!P0 IMAD.MOV R102, RZ, RZ, -R102 ;  /* 0x000000ffff668224 */ /* 0x000fe200078e0a66 */
[C---:B------:R-:W-:Y:S01]  /*54e0*/  ISETP.GT.U32.AND P0, PT, R0.reuse, R106, PT ;  /* 0x0000006a0000720c */ /* 0x040fe20003f04070 */
[----:B------:R-:W-:-:S02]  /*54f0*/  IMAD R107, R0, R2, R107 ;  /* 0x00000002006b7224 */ /* 0x000fc400078e026b */
[----:B------:R-:W-:Y:S02]  /*5500*/  IMAD R108, R0, R3, R7 ;  /* 0x00000003006c7224 */ /* 0x000fe400078e0207 */
[----:B------:R-:W-:Y:S01]  /*5510*/  IMAD.HI.U32 R2, R4, R109, RZ ;  /* 0x0000006d04027227 */ /* 0x000fe200078e00ff */
[C---:B------:R-:W-:Y:S02]  /*5520*/  ISETP.GT.U32.AND P3, PT, R0.reuse, R107, PT ;  /* 0x0000006b0000720c */ /* 0x040fe40003f64070 */
[----:B------:R-:W-:Y:S01]  /*5530*/  ISETP.GT.U32.AND P2, PT, R0, R108, PT ;  /* 0x0000006c0000720c */ /* 0x000fe20003f44070 */
[----:B------:R-:W-:-:S04]  /*5540*/  IMAD.HI.U32 R3, R4, R5, RZ ;  /* 0x0000000504037227 */ /* 0x000fc800078e00ff */
[----:B------:R-:W-:Y:S01]  /*5550*/  IMAD.MOV R2, RZ, RZ, -R2 ;  /* 0x000000ffff027224 */ /* 0x000fe200078e0a02 */
[----:B------:R-:W-:Y:S01]  /*5560*/  IADD3 R3, PT, PT, -R3, RZ, RZ ;  /* 0x000000ff03037210 */ /* 0x000fe20007ffe1ff */
[--C-:B------:R-:W-:Y:S01]  /*5570*/  @!P4 IMAD.IADD R105, R105, 0x1, -R0.reuse ;  /* 0x000000016969c824 */ /* 0x100fe200078e0a00 */
[----:B------:R-:W-:Y:S01]  /*5580*/  ISETP.GE.AND P4, PT, R10, RZ, PT ;  /* 0x000000ff0a00720c */ /* 0x000fe20003f86270 */
[----:B------:R-:W-:Y:S02]  /*5590*/  IMAD R109, R0, R2, R109 ;  /* 0x00000002006d7224 */ /* 0x000fe400078e026d */
        /* <DEDUP_REMOVED lines=8> */
[C---:B------:R-:W-:Y:S01]  /*5620*/  VIADD R3, R123.reuse, 0x6e ;  /* 0x0000006e7b037836 */ /* 0x040fe20000000000 */
[----:B------:R-:W-:Y:S01]  /*5630*/  ISETP.GT.U32.AND P2, PT, R0, R108, PT ;  /* 0x0000006c0000720c */ /* 0x000fe20003f44070 */
[----:B------:R-:W-:Y:S01]  /*5640*/  @!P1 IMAD.MOV R104, RZ, RZ, -R104 ;  /* 0x000000ffff689224 */ /* 0x000fe200078e0a68 */
[----:B------:R-:W-:Y:S01]  /*5650*/  ISETP.GE.AND P1, PT, R6, RZ, PT ;  /* 0x000000ff0600720c */ /* 0x000fe20003f26270 */
[C---:B------:R-:W-:Y:S01]  /*5660*/  VIADD R6, R123.reuse, 0x6f ;  /* 0x0000006f7b067836 */ /* 0x040fe20000000000 */
[----:B------:R-:W-:Y:S01]  /*5670*/  IABS R111, R3 ;  /* 0x00000003006f7213 */ /* 0x000fe20000000000 */
[C---:B------:R-:W-:Y:S01]  /*5680*/  VIADD R7, R123.reuse, 0x70 ;  /* 0x000000707b077836 */ /* 0x040fe20000000000 */
[----:B------:R-:W-:Y:S01]  /*5690*/  IADD3 R8, PT, PT, R123, 0x71, RZ ;  /* 0x000000717b087810 */ /* 0x000fe20007ffe0ff */
[--C-:B------:R-:W-:Y:S01]  /*56a0*/  @!P3 IMAD.IADD R107, R107, 0x1, -R0.reuse ;  /* 0x000000016b6bb824 */ /* 0x100fe200078e0a00 */
[----:B------:R-:W-:Y:S01]  /*56b0*/  IABS R5, R6 ;  /* 0x0000000600057213 */ /* 0x000fe20000000000 */
[----:B------:R-:W-:Y:S01]  /*56c0*/  @!P5 IMAD.IADD R109, R109, 0x1, -R0 ;  /* 0x000000016d6dd824 */ /* 0x000fe200078e0a00 */
[----:B------:R-:W-:Y:S01]  /*56d0*/  IABS R113, R7 ;  /* 0x0000000700717213 */ /* 0x000fe20000000000 */
[----:B------:R-:W-:Y:S01]  /*56e0*/  IMAD.HI.U32 R2, R4, R111, RZ ;  /* 0x0000006f04027227 */ /* 0x000fe200078e00ff */
[----:B------:R-:W-:-:S02]  /*56f0*/  ISETP.GT.U32.AND P3, PT, R0, R107, PT ;  /* 0x0000006b0000720c */ /* 0x000fc40003f64070 */
[----:B------:R-:W-:Y:S01]  /*5700*/  ISETP.GT.U32.AND P5, PT, R0, R109, PT ;  /* 0x0000006d0000720c */ /* 0x000fe20003fa4070 */
[--C-:B------:R-:W-:Y:S01]  /*5710*/  @!P6 IMAD.IADD R110, R110, 0x1, -R0.reuse ;  /* 0x000000016e6ee824 */ /* 0x100fe200078e0a00 */
[----:B------:R-:W-:Y:S01]  /*5720*/  IADD3 R2, PT, PT, -R2, RZ, RZ ;  /* 0x000000ff02027210 */ /* 0x000fe20007ffe1ff */
[----:B------:R-:W-:Y:S01]  /*5730*/  @!P2 IMAD.IADD R108, R108, 0x1, -R0 ;  /* 0x000000016c6ca824 */ /* 0x000fe200078e0a00 */
[----:B------:R-:W-:Y:S01]  /*5740*/  ISETP.GE.AND P2, PT, R3, RZ, PT ;  /* 0x000000ff0300720c */ /* 0x000fe20003f46270 */
[----:B------:R-:W-:Y:S01]  /*5750*/  IMAD.HI.U32 R3, R4, R5, RZ ;  /* 0x0000000504037227 */ /* 0x000fe200078e00ff */
[----:B------:R-:W-:-:S03]  /*5760*/  ISETP.GT.U32.AND P6, PT, R0, R110, PT ;  /* 0x0000006e0000720c */ /* 0x000fc60003fc4070 */
[----:B------:R-:W-:Y:S02]  /*5770*/  IMAD.MOV R3, RZ, RZ, -R3 ;  /* 0x000000ffff037224 */ /* 0x000fe400078e0a03 */
[C---:B------:R-:W-:Y:S01]  /*5780*/  IMAD R111, R0.reuse, R2, R111 ;  /* 0x00000002006f7224 */ /* 0x040fe200078e026f */
[----:B------:R-:W-:Y:S01]  /*5790*/  @!P3 IADD3 R107, PT, PT, R107, -R0, RZ ;  /* 0x800000006b6bb210 */ /* 0x000fe20007ffe0ff */
[C---:B------:R-:W-:Y:S01]  /*57a0*/  IMAD R112, R0.reuse, R3, R5 ;  /* 0x0000000300707224 */ /* 0x040fe200078e0205 */
[----:B------:R-:W-:Y:S01]  /*57b0*/  IABS R5, R8 ;  /* 0x0000000800057213 */ /* 0x000fe20000000000 */
[----:B------:R-:W-:Y:S01]  /*57c0*/  @!P5 IMAD.IADD R109, R109, 0x1, -R0 ;  /* 0x000000016d6dd824 */ /* 0x000fe200078e0a00 */
[----:B------:R-:W-:Y:S01]  /*57d0*/  ISETP.GT.U32.AND P5, PT, R0, R111, PT ;  /* 0x0000006f0000720c */ /* 0x000fe20003fa4070 */
[----:B------:R-:W-:Y:S01]  /*57e0*/  IMAD.HI.U32 R2, R4, R113, RZ ;  /* 0x0000007104027227 */ /* 0x000fe200078e00ff */
[----:B------:R-:W-:-:S03]  /*57f0*/  ISETP.GE.AND P3, PT, R9, RZ, PT ;  /* 0x000000ff0900720c */ /* 0x000fc60003f66270 */
[--C-:B------:R-:W-:Y:S01]  /*5800*/  @!P6 IMAD.IADD R110, R110, 0x1, -R0.reuse ;  /* 0x000000016e6ee824 */ /* 0x100fe200078e0a00 */
[----:B------:R-:W-:Y:S01]  /*5810*/  ISETP.GT.U32.AND P6, PT, R0, R112, PT ;  /* 0x000000700000720c */ /* 0x000fe20003fc4070 */
[C---:B------:R-:W-:Y:S01]  /*5820*/  VIADD R10, R123.reuse, 0x73 ;  /* 0x000000737b0a7836 */ /* 0x040fe20000000000 */
[----:B------:R-:W-:Y:S01]  /*5830*/  IADD3 R2, PT, PT, -R2, RZ, RZ ;  /* 0x000000ff02027210 */ /* 0x000fe20007ffe1ff */
[----:B------:R-:W-:Y:S01]  /*5840*/  @!P1 IMAD.MOV R107, RZ, RZ, -R107 ;  /* 0x000000ffff6b9224 */ /* 0x000fe200078e0a6b */
[----:B------:R-:W-:Y:S01]  /*5850*/  ISETP.GE.AND P1, PT, R6, RZ, PT ;  /* 0x000000ff0600720c */ /* 0x000fe20003f26270 */
[----:B------:R-:W-:Y:S01]  /*5860*/  VIADD R9, R123, 0x72 ;  /* 0x000000727b097836 */ /* 0x000fe20000000000 */
[----:B------:R-:W-:Y:S01]  /*5870*/  IABS R6, R10 ;  /* 0x0000000a00067213 */ /* 0x000fe20000000000 */
[----:B------:R-:W-:Y:S02]  /*5880*/  @!P5 IMAD.IADD R111, R111, 0x1, -R0 ;  /* 0x000000016f6fd824 */ /* 0x000fe400078e0a00 */
[----:B------:R-:W-:Y:S01]  /*5890*/  IMAD R113, R0, R2, R113 ;  /* 0x0000000200717224 */ /* 0x000fe200078e0271 */
[----:B------:R-:W-:Y:S01]  /*58a0*/  IABS R115, R9 ;  /* 0x0000000900737213 */ /* 0x000fe20000000000 */
[----:B------:R-:W-:Y:S01]  /*58b0*/  IMAD.HI.U32 R2, R4, R5, RZ ;  /* 0x0000000504027227 */ /* 0x000fe200078e00ff */
[----:B------:R-:W-:-:S02]  /*58c0*/  @!P3 IADD3 R110, PT, PT, -R110, RZ, RZ ;  /* 0x000000ff6e6eb210 */ /* 0x000fc40007ffe1ff */
[----:B------:R-:W-:Y:S01]  /*58d0*/  ISETP.GT.U32.AND P5, PT, R0, R113, PT ;  /* 0x000000710000720c */ /* 0x000fe20003fa4070 */
[--C-:B------:R-:W-:Y:S01]  /*58e0*/  @!P6 IMAD.IADD R112, R112, 0x1, -R0.reuse ;  /* 0x000000017070e824 */ /* 0x100fe200078e0a00 */
[----:B------:R-:W-:Y:S01]  /*58f0*/  ISETP.GT.U32.AND P6, PT, R0, R111, PT ;  /* 0x0000006f0000720c */ /* 0x000fe20003fc4070 */
[----:B------:R-:W-:Y:S01]  /*5900*/  IMAD.HI.U32 R3, R4, R115, RZ ;  /* 0x0000007304037227 */ /* 0x000fe200078e00ff */
[----:B------:R-:W-:Y:S02]  /*5910*/  IADD3 R2, PT, PT, -R2, RZ, RZ ;  /* 0x000000ff02027210 */ /* 0x000fe40007ffe1ff */
[----:B------:R-:W-:Y:S01]  /*5920*/  ISETP.GE.AND P3, PT, R8, RZ, PT ;  /* 0x000000ff0800720c */ /* 0x000fe20003f66270 */
[----:B------:R-:W-:Y:S01]  /*5930*/  IMAD.MOV R3, RZ, RZ, -R3 ;  /* 0x000000ffff037224 */ /* 0x000fe200078e0a03 */
[----:B------:R-:W-:Y:S01]  /*5940*/  IADD3 R8, PT, PT, R123, 0x76, RZ ;  /* 0x000000767b087810 */ /* 0x000fe20007ffe0ff */
[C---:B------:R-:W-:Y:S01]  /*5950*/  IMAD R114, R0.reuse, R2, R5 ;  /* 0x0000000200727224 */ /* 0x040fe200078e0205 */
[----:B------:R-:W-:Y:S01]  /*5960*/  MOV R5, R6 ;  /* 0x0000000600057202 */ /* 0x000fe20000000f00 */
[C---:B------:R-:W-:Y:S01]  /*5970*/  IMAD R115, R0.reuse, R3, R115 ;  /* 0x0000000300737224 */ /* 0x040fe200078e0273 */
[----:B------:R-:W-:Y:S01]  /*5980*/  IABS R119, R8 ;  /* 0x0000000800777213 */ /* 0x000fe20000000000 */
[--C-:B------:R-:W-:Y:S01]  /*5990*/  @!P5 IMAD.IADD R113, R113, 0x1, -R0.reuse ;  /* 0x000000017171d824 */ /* 0x100fe200078e0a00 */
[C---:B------:R-:W-:Y:S01]  /*59a0*/  ISETP.GT.U32.AND P5, PT, R0.reuse, R112, PT ;  /* 0x000000700000720c */ /* 0x040fe20003fa4070 */
[----:B------:R-:W-:Y:S01]  /*59b0*/  @!P6 IMAD.IADD R111, R111, 0x1, -R0 ;  /* 0x000000016f6fe824 */ /* 0x000fe200078e0a00 */
[----:B------:R-:W-:Y:S01]  /*59c0*/  ISETP.GT.U32.AND P6, PT, R0, R114, PT ;  /* 0x000000720000720c */ /* 0x000fe20003fc4070 */
[----:B------:R-:W-:-:S04]  /*59d0*/  IMAD.HI.U32 R2, R4, R5, RZ ;  /* 0x0000000504027227 */ /* 0x000fc800078e00ff */
[----:B------:R-:W-:Y:S02]  /*59e0*/  IMAD.MOV R2, RZ, RZ, -R2 ;  /* 0x000000ffff027224 */ /* 0x000fe400078e0a02 */
[----:B------:R-:W-:-:S04]  /*59f0*/  IMAD.HI.U32 R3, R4, R117, RZ ;  /* 0x0000007504037227 */ /* 0x000fc800078e00ff */
[----:B------:R-:W-:Y:S01]  /*5a00*/  IMAD R116, R0, R2, R5 ;  /* 0x0000000200747224 */ /* 0x000fe200078e0205 */
[----:B------:R-:W-:Y:S01]  /*5a10*/  @!P5 IADD3 R112, PT, PT, R112, -R0, RZ ;  /* 0x800000007070d210 */ /* 0x000fe20007ffe0ff */
[----:B------:R-:W-:Y:S01]  /*5a20*/  @!P6 IMAD.IADD R114, R114, 0x1, -R0 ;  /* 0x000000017272e824 */ /* 0x000fe200078e0a00 */
[----:B------:R-:W-:Y:S01]  /*5a30*/  ISETP.GE.AND P5, PT, R9, RZ, PT ;  /* 0x000000ff0900720c */ /* 0x000fe20003fa6270 */
[----:B------:R-:W-:Y:S01]  /*5a40*/  IMAD.MOV R3, RZ, RZ, -R3 ;  /* 0x000000ffff037224 */ /* 0x000fe200078e0a03 */
[C---:B------:R-:W-:Y:S01]  /*5a50*/  ISETP.GT.U32.AND P6, PT, R0.reuse, R116, PT ;  /* 0x000000740000720c */ /* 0x040fe20003fc4070 */
[----:B------:R-:W-:Y:S01]  /*5a60*/  @!P2 IMAD.MOV R111, RZ, RZ, -R111 ;  /* 0x000000ffff6fa224 */ /* 0x000fe200078e0a6f */
[C---:B------:R-:W-:Y:S01]  /*5a70*/  ISETP.GT.U32.AND P2, PT, R0.reuse, R115, PT ;  /* 0x000000730000720c */ /* 0x040fe20003f44070 */
[----:B------:R-:W-:Y:S02]  /*5a80*/  VIADD R6, R123, 0x75 ;  /* 0x000000757b067836 */ /* 0x000fe40000000000 */
[----:B------:R-:W-:-:S02]  /*5a90*/  IMAD R117, R0, R3, R117 ;  /* 0x0000000300757224 */ /* 0x000fc400078e0275 */
[----:B------:R-:W-:Y:S01]  /*5aa0*/  @!P1 IMAD.MOV R112, RZ, RZ, -R112 ;  /* 0x000000ffff709224 */ /* 0x000fe200078e0a70 */
[----:B------:R-:W-:Y:S01]  /*5ab0*/  IABS R3, R6 ;  /* 0x0000000600037213 */ /* 0x000fe20000000000 */
[----:B------:R-:W-:Y:S01]  /*5ac0*/  VIADD R9, R123, 0x77 ;  /* 0x000000777b097836 */ /* 0x000fe20000000000 */
[C---:B------:R-:W-:Y:S01]  /*5ad0*/  ISETP.GT.U32.AND P1, PT, R0.reuse, R114, PT ;  /* 0x000000720000720c */ /* 0x040fe20003f24070 */
[----:B------:R-:W-:Y:S01]  /*5ae0*/  @!P0 IMAD.MOV R109, RZ, RZ, -R109 ;  /* 0x000000ffff6d8224 */ /* 0x000fe200078e0a6d */
[----:B------:R-:W-:Y:S01]  /*5af0*/  ISETP.GT.U32.AND P0, PT, R0, R113, PT ;  /* 0x000000710000720c */ /* 0x000fe20003f04070 */
[----:B------:R-:W-:Y:S02]  /*5b00*/  @!P6 IMAD.IADD R116, R116, 0x1, -R0 ;  /* 0x000000017474e824 */ /* 0x000fe400078e0a00 */
[----:B------:R-:W-:-:S03]  /*5b10*/  IMAD.HI.U32 R2, R4, R3, RZ ;  /* 0x0000000304027227 */ /* 0x000fc600078e00ff */
[----:B------:R-:W-:Y:S01]  /*5b20*/  ISETP.GT.U32.AND P6, PT, R0, R116, PT ;  /* 0x000000740000720c */ /* 0x000fe20003fc4070 */
[----:B------:R-:W-:Y:S02]  /*5b30*/  @!P2 IMAD.IADD R115, R115, 0x1, -R0 ;  /* 0x000000017373a824 */ /* 0x000fe400078e0a00 */
[----:B------:R-:W-:Y:S02]  /*5b40*/  IMAD.MOV R2, RZ, RZ, -R2 ;  /* 0x000000ffff027224 */ /* 0x000fe400078e0a02 */
[----:B------:R-:W-:Y:S01]  /*5b50*/  @!P4 IMAD.MOV R108, RZ, RZ, -R108 ;  /* 0x000000ffff6cc224 */ /* 0x000fe200078e0a6c */
[----:B------:R-:W-:Y:S01]  /*5b60*/  ISETP.GE.AND P4, PT, R7, RZ, PT ;  /* 0x000000ff0700720c */ /* 0x000fe20003f86270 */
[----:B------:R-:W-:Y:S01]  /*5b70*/  @!P1 IMAD.IADD R114, R114, 0x1, -R0 ;  /* 0x0000000172729824 */ /* 0x000fe200078e0a00 */
[C---:B------:R-:W-:Y:S01]  /*5b80*/  ISETP.GT.U32.AND P2, PT, R0.reuse, R115, PT ;  /* 0x000000730000720c */ /* 0x040fe20003f44070 */
[C---:B------:R-:W-:Y:S01]  /*5b90*/  IMAD R118, R0.reuse, R2, R3 ;  /* 0x0000000200767224 */ /* 0x040fe200078e0203 */
[----:B------:R-:W-:Y:S01]  /*5ba0*/  ISETP.GT.U32.AND P1, PT, R0, R117, PT ;  /* 0x000000750000720c */ /* 0x000fe20003f24070 */
[----:B------:R-:W-:Y:S01]  /*5bb0*/  IMAD.HI.U32 R2, R4, R119, RZ ;  /* 0x0000007704027227 */ /* 0x000fe200078e00ff */
[----:B------:R-:W-:-:S03]  /*5bc0*/  IABS R7, R9 ;  /* 0x0000000900077213 */ /* 0x000fc60000000000 */
[----:B------:R-:W-:Y:S01]  /*5bd0*/  @!P6 IMAD.IADD R116, R116, 0x1, -R0 ;  /* 0x000000017474e824 */ /* 0x000fe200078e0a00 */
[----:B------:R-:W-:Y:S01]  /*5be0*/  ISETP.GT.U32.AND P6, PT, R0, R118, PT ;  /* 0x000000760000720c */ /* 0x000fe20003fc4070 */
[----:B------:R-:W-:-:S04]  /*5bf0*/  IMAD.HI.U32 R3, R4, R7, RZ ;  /* 0x0000000704037227 */ /* 0x000fc800078e00ff */
[----:B------:R-:W-:Y:S01]  /*5c00*/  IMAD.MOV R3, RZ, RZ, -R3 ;  /* 0x000000ffff037224 */ /* 0x000fe200078e0a03 */
[----:B------:R-:W-:Y:S01]  /*5c10*/  @!P2 IADD3 R115, PT, PT, R115, -R0, RZ ;  /* 0x800000007373a210 */ /* 0x000fe20007ffe0ff */
[----:B------:R-:W-:Y:S01]  /*5c20*/  @!P0 IMAD.IADD R113, R113, 0x1, -R0 ;  /* 0x0000000171718824 */ /* 0x000fe200078e0a00 */
[----:B------:R-:W-:Y:S01]  /*5c30*/  ISETP.GE.AND P0, PT, R10, RZ, PT ;  /* 0x000000ff0a00720c */ /* 0x000fe20003f06270 */
[----:B------:R-:W-:Y:S01]  /*5c40*/  IMAD.MOV R2, RZ, RZ, -R2 ;  /* 0x000000ffff027224 */ /* 0x000fe200078e0a02 */
[----:B------:R-:W-:Y:S01]  /*5c50*/  IADD3 R10, PT, PT, R123, 0x78, RZ ;  /* 0x000000787b0a7810 */ /* 0x000fe20007ffe0ff */
[----:B------:R-:W-:Y:S01]  /*5c60*/  @!P1 IMAD.IADD R117, R117, 0x1, -R0 ;  /* 0x0000000175759824 */ /* 0x000fe200078e0a00 */
[----:B------:R-:W-:Y:S01]  /*5c70*/  ISETP.GE.AND P1, PT, R6, RZ, PT ;  /* 0x000000ff0600720c */ /* 0x000fe20003f26270 */
[C---:B------:R-:W-:Y:S01]  /*5c80*/  IMAD R120, R0.reuse, R3, R7 ;  /* 0x0000000300787224 */ /* 0x040fe200078e0207 */
[----:B------:R-:W-:Y:S01]  /*5c90*/  IABS R121, R10 ;  /* 0x0000000a00797213 */ /* 0x000fe20000000000 */
[----:B------:R-:W-:Y:S01]  /*5ca0*/  IMAD R119, R0, R2, R119 ;  /* 0x0000000200777224 */ /* 0x000fe200078e0277 */
[----:B------:R-:W-:Y:S01]  /*5cb0*/  @!P6 IADD3 R118, PT, PT, R118, -R0, RZ ;  /* 0x800000007676e210 */ /* 0x000fe20007ffe0ff */
[----:B------:R-:W-:Y:S01]  /*5cc0*/  VIADD R6, R123, 0x79 ;  /* 0x000000797b067836 */ /* 0x000fe20000000000 */
[----:B------:R-:W-:Y:S01]  /*5cd0*/  ISETP.GE.AND P2, PT, R11, RZ, PT ;  /* 0x000000ff0b00720c */ /* 0x000fe20003f46270 */
[----:B------:R-:W-:Y:S01]  /*5ce0*/  @!P4 IMAD.MOV R113, RZ, RZ, -R113 ;  /* 0x000000ffff71c224 */ /* 0x000fe200078e0a71 */
[C---:B------:R-:W-:Y:S01]  /*5cf0*/  ISETP.GT.U32.AND P4, PT, R0.reuse, R117, PT ;  /* 0x000000750000720c */ /* 0x040fe20003f84070 */
[----:B------:R-:W-:Y:S01]  /*5d00*/  @!P5 IMAD.MOV R115, RZ, RZ, -R115 ;  /* 0x000000ffff73d224 */ /* 0x000fe200078e0a73 */
[C---:B------:R-:W-:Y:S01]  /*5d10*/  ISETP.GT.U32.AND P5, PT, R0.reuse, R120, PT ;  /* 0x000000780000720c */ /* 0x040fe20003fa4070 */
[----:B------:R-:W-:Y:S01]  /*5d20*/  @!P3 IMAD.MOV R114, RZ, RZ, -R114 ;  /* 0x000000ffff72b224 */ /* 0x000fe200078e0a72 */
[----:B------:R-:W-:Y:S01]  /*5d30*/  ISETP.GT.U32.AND P6, PT, R0, R119, PT ;  /* 0x000000770000720c */ /* 0x000fe20003fc4070 */
[----:B------:R-:W-:Y:S01]  /*5d40*/  IMAD.HI.U32 R5, R4, R121, RZ ;  /* 0x0000007904057227 */ /* 0x000fe200078e00ff */
[----:B------:R-:W-:-:S02]  /*5d50*/  IABS R3, R6 ;  /* 0x0000000600037213 */ /* 0x000fc40000000000 */
[----:B------:R-:W-:Y:S01]  /*5d60*/  ISETP.GT.U32.AND P3, PT, R0, R118, PT ;  /* 0x000000760000720c */ /* 0x000fe20003f64070 */
[----:B------:R-:W-:Y:S01]  /*5d70*/  VIADD R7, R123, 0x7a ;  /* 0x0000007a7b077836 */ /* 0x000fe20000000000 */
[----:B------:R-:W-:Y:S01]  /*5d80*/  IADD3 R5, PT, PT, -R5, RZ, RZ ;  /* 0x000000ff05057210 */ /* 0x000fe20007ffe1ff */
[----:B------:R-:W-:Y:S01]  /*5d90*/  IMAD.HI.U32 R2, R4, R3, RZ ;  /* 0x0000000304027227 */ /* 0x000fe200078e00ff */
[----:B------:R-:W-:Y:S02]  /*5da0*/  @!P0 IADD3 R116, PT, PT, -R116, RZ, RZ ;  /* 0x000000ff74748210 */ /* 0x000fe40007ffe1ff */
[----:B------:R-:W-:Y:S01]  /*5db0*/  ISETP.GE.AND P0, PT, R8, RZ, PT ;  /* 0x000000ff0800720c */ /* 0x000fe20003f06270 */
[----:B------:R-:W-:Y:S02]  /*5dc0*/  IMAD.MOV R122, RZ, RZ, -R2 ;  /* 0x000000ffff7a7224 */ /* 0x000fe400078e0a02 */
[--C-:B------:R-:W-:Y:S01]  /*5dd0*/  @!P4 IMAD.IADD R117, R117, 0x1, -R0.reuse ;  /* 0x000000017575c824 */ /* 0x100fe200078e0a00 */
[----:B------:R-:W-:Y:S01]  /*5de0*/  @!P6 IADD3 R119, PT, PT, R119, -R0, RZ ;  /* 0x800000007777e210 */ /* 0x000fe20007ffe0ff */
[----:B------:R-:W-:Y:S01]  /*5df0*/  IMAD R121, R0, R5, R121 ;  /* 0x0000000500797224 */ /* 0x000fe200078e0279 */
[----:B------:R-:W-:Y:S01]  /*5e00*/  IABS R5, R7 ;  /* 0x0000000700057213 */ /* 0x000fe20000000000 */
[--C-:B------:R-:W-:Y:S01]  /*5e10*/  @!P5 IMAD.IADD R120, R120, 0x1, -R0.reuse ;  /* 0x000000017878d824 */ /* 0x100fe200078e0a00 */
[----:B------:R-:W-:Y:S01]  /*5e20*/  @!P2 IADD3 R117, PT, PT, -R117, RZ, RZ ;  /* 0x000000ff7575a210 */ /* 0x000fe20007ffe1ff */
[----:B------:R-:W-:Y:S01]  /*5e30*/  @!P3 IMAD.IADD R118, R118, 0x1, -R0 ;  /* 0x000000017676b824 */ /* 0x000fe200078e0a00 */
[C---:B------:R-:W-:Y:S01]  /*5e40*/  ISETP.GT.U32.AND P5, PT, R0.reuse, R119, PT ;  /* 0x000000770000720c */ /* 0x040fe20003fa4070 */
[C---:B------:R-:W-:Y:S01]  /*5e50*/  IMAD R122, R0.reuse, R122, R3 ;  /* 0x0000007a007a7224 */ /* 0x040fe200078e0203 */
[----:B------:R-:W-:Y:S01]  /*5e60*/  ISETP.GT.U32.AND P2, PT, R0, R120, PT ;  /* 0x000000780000720c */ /* 0x000fe20003f44070 */
[----:B------:R-:W-:Y:S01]  /*5e70*/  IMAD.HI.U32 R2, R4, R5, RZ ;  /* 0x0000000504027227 */ /* 0x000fe200078e00ff */
[----:B------:R-:W-:-:S02]  /*5e80*/  ISETP.GT.U32.AND P4, PT, R0, R121, PT ;  /* 0x000000790000720c */ /* 0x000fc40003f84070 */
[----:B------:R-:W-:Y:S01]  /*5e90*/  ISETP.GE.AND P3, PT, R9, RZ, PT ;  /* 0x000000ff0900720c */ /* 0x000fe20003f66270 */
[----:B------:R-:W-:Y:S01]  /*5ea0*/  @!P1 IMAD.MOV R118, RZ, RZ, -R118 ;  /* 0x000000ffff769224 */ /* 0x000fe200078e0a76 */
[----:B------:R-:W-:Y:S01]  /*5eb0*/  ISETP.GT.U32.AND P1, PT, R0, R122, PT ;  /* 0x0000007a0000720c */ /* 0x000fe20003f24070 */
[----:B------:R-:W-:Y:S01]  /*5ec0*/  IMAD.MOV R2, RZ, RZ, -R2 ;  /* 0x000000ffff027224 */ /* 0x000fe200078e0a02 */
[----:B------:R-:W-:Y:S01]  /*5ed0*/  ISETP.GE.AND P6, PT, R10, RZ, PT ;  /* 0x000000ff0a00720c */ /* 0x000fe20003fc6270 */
[----:B------:R-:W-:Y:S02]  /*5ee0*/  VIADD R8, R123, 0x7b ;  /* 0x0000007b7b087836 */ /* 0x000fe40000000000 */
[----:B------:R-:W-:Y:S01]  /*5ef0*/  IMAD R124, R0, R2, R5 ;  /* 0x00000002007c7224 */ /* 0x000fe200078e0205 */
[----:B------:R-:W-:Y:S01]  /*5f00*/  @!P5 IADD3 R119, PT, PT, R119, -R0, RZ ;  /* 0x800000007777d210 */ /* 0x000fe20007ffe0ff */
[--C-:B------:R-:W-:Y:S01]  /*5f10*/  @!P2 IMAD.IADD R120, R120, 0x1, -R0.reuse ;  /* 0x000000017878a824 */ /* 0x100fe200078e0a00 */
[----:B------:R-:W-:Y:S01]  /*5f20*/  IABS R125, R8 ;  /* 0x00000008007d7213 */ /* 0x000fe20000000000 */
[----:B------:R-:W-:Y:S01]  /*5f30*/  @!P4 IMAD.IADD R121, R121, 0x1, -R0 ;  /* 0x000000017979c824 */ /* 0x000fe200078e0a00 */
[----:B------:R-:W-:Y:S01]  /*5f40*/  ISETP.GE.AND P5, PT, R6, RZ, PT ;  /* 0x000000ff0600720c */ /* 0x000fe20003fa6270 */
[----:B------:R-:W-:Y:S01]  /*5f50*/  VIADD R6, R123, 0x7d ;  /* 0x0000007d7b067836 */ /* 0x000fe20000000000 */
[----:B------:R-:W-:Y:S01]  /*5f60*/  ISETP.GT.U32.AND P2, PT, R0, R124, PT ;  /* 0x0000007c0000720c */ /* 0x000fe20003f44070 */
[----:B------:R-:W-:Y:S01]  /*5f70*/  IMAD.HI.U32 R2, R4, R125, RZ ;  /* 0x0000007d04027227 */ /* 0x000fe200078e00ff */
[----:B------:R-:W-:-:S02]  /*5f80*/  @!P1 IADD3 R122, PT, PT, R122, -R0, RZ ;  /* 0x800000007a7a9210 */ /* 0x000fc40007ffe0ff */
[----:B------:R-:W-:Y:S01]  /*5f90*/  @!P0 IADD3 R119, PT, PT, -R119, RZ, RZ ;  /* 0x000000ff77778210 */ /* 0x000fe20007ffe1ff */
[----:B------:R-:W-:Y:S01]  /*5fa0*/  IMAD.MOV R2, RZ, RZ, -R2 ;  /* 0x000000ffff027224 */ /* 0x000fe200078e0a02 */
[C---:B------:R-:W-:Y:S01]  /*5fb0*/  ISETP.GT.U32.AND P0, PT, R0.reuse, R122, PT ;  /* 0x0000007a0000720c */ /* 0x040fe20003f04070 */
[----:B------:R-:W-:Y:S01]  /*5fc0*/  VIADD R9, R123, 0x7c ;  /* 0x0000007c7b097836 */ /* 0x000fe20000000000 */
[----:B------:R-:W-:Y:S01]  /*5fd0*/  IABS R127, R6 ;  /* 0x00000006007f7213 */ /* 0x000fe20000000000 */
[C---:B------:R-:W-:Y:S01]  /*5fe0*/  IMAD R125, R0.reuse, R2, R125 ;  /* 0x00000002007d7224 */ /* 0x040fe200078e027d */
[----:B------:R-:W-:Y:S01]  /*5ff0*/  ISETP.GT.U32.AND P4, PT, R0, R121, PT ;  /* 0x000000790000720c */ /* 0x000fe20003f84070 */
[----:B------:R-:W-:Y:S01]  /*6000*/  @!P3 IMAD.MOV R120, RZ, RZ, -R120 ;  /* 0x000000ffff78b224 */ /* 0x000fe200078e0a78 */
[----:B------:R-:W-:Y:S01]  /*6010*/  IABS R5, R9 ;  /* 0x0000000900057213 */ /* 0x000fe20000000000 */
[----:B------:R-:W-:Y:S01]  /*6020*/  IMAD.HI.U32 R2, R4, R127, RZ ;  /* 0x0000007f04027227 */ /* 0x000fe200078e00ff */
[----:B------:R-:W-:-:S02]  /*6030*/  ISETP.GT.U32.AND P3, PT, R0, R125, PT ;  /* 0x0000007d0000720c */ /* 0x000fc40003f64070 */
[----:B------:R-:W-:Y:S01]  /*6040*/  ISETP.GE.AND P1, PT, R8, RZ, PT ;  /* 0x000000ff0800720c */ /* 0x000fe20003f26270 */
[----:B------:R-:W-:Y:S01]  /*6050*/  @!P2 IMAD.IADD R124, R124, 0x1, -R0 ;  /* 0x000000017c7ca824 */ /* 0x000fe200078e0a00 */
[----:B------:R-:W-:Y:S01]  /*6060*/  IADD3 R8, PT, PT, R123, 0x80, RZ ;  /* 0x000000807b087810 */ /* 0x000fe20007ffe0ff */
[----:B------:R-:W-:Y:S01]  /*6070*/  IMAD.MOV R2, RZ, RZ, -R2 ;  /* 0x000000ffff027224 */ /* 0x000fe200078e0a02 */
[----:B------:R-:W-:Y:S01]  /*6080*/  @!P0 IADD3 R122, PT, PT, R122, -R0, RZ ;  /* 0x800000007a7a8210 */ /* 0x000fe20007ffe0ff */
[----:B------:R-:W-:Y:S01]  /*6090*/  IMAD.HI.U32 R3, R4, R5, RZ ;  /* 0x0000000504037227 */ /* 0x000fe200078e00ff */
[----:B------:R-:W-:-:S03]  /*60a0*/  ISETP.GT.U32.AND P2, PT, R0, R124, PT ;  /* 0x0000007c0000720c */ /* 0x000fc60003f44070 */
[C---:B------:R-:W-:Y:S02]  /*60b0*/  IMAD R127, R0.reuse, R2, R127 ;  /* 0x00000002007f7224 */ /* 0x040fe400078e027f */
[----:B------:R-:W-:Y:S02]  /*60c0*/  @!P5 IMAD.MOV R122, RZ, RZ, -R122 ;  /* 0x000000ffff7ad224 */ /* 0x000fe400078e0a7a */
[----:B------:R-:W-:Y:S01]  /*60d0*/  IMAD.MOV R3, RZ, RZ, -R3 ;  /* 0x000000ffff037224 */ /* 0x000fe200078e0a03 */
[C---:B------:R-:W-:Y:S01]  /*60e0*/  ISETP.GT.U32.AND P5, PT, R0.reuse, R127, PT ;  /* 0x0000007f0000720c */ /* 0x040fe20003fa4070 */
[--C-:B------:R-:W-:Y:S01]  /*60f0*/  @!P4 IMAD.IADD R121, R121, 0x1, -R0.reuse ;  /* 0x000000017979c824 */ /* 0x100fe200078e0a00 */
[----:B------:R-:W-:Y:S01]  /*6100*/  ISETP.GE.AND P4, PT, R7, RZ, PT ;  /* 0x000000ff0700720c */ /* 0x000fe20003f86270 */
[----:B------:R-:W-:Y:S02]  /*6110*/  IMAD R126, R0, R3, R5 ;  /* 0x00000003007e7224 */ /* 0x000fe400078e0205 */
[----:B------:R-:W-:Y:S01]  /*6120*/  @!P2 IMAD.IADD R124, R124, 0x1, -R0 ;  /* 0x000000017c7ca824 */ /* 0x000fe200078e0a00 */
[----:B------:R-:W-:Y:S01]  /*6130*/  ISETP.GE.AND P2, PT, R6, RZ, PT ;  /* 0x000000ff0600720c */ /* 0x000fe20003f46270 */
[C---:B------:R-:W-:Y:S01]  /*6140*/  VIADD R6, R123.reuse, 0x7f ;  /* 0x0000007f7b067836 */ /* 0x040fe20000000000 */
[----:B------:R-:W-:Y:S01]  /*6150*/  ISETP.GT.U32.AND P0, PT, R0, R126, PT ;  /* 0x0000007e0000720c */ /* 0x000fe20003f04070 */
[----:B------:R-:W-:-:S02]  /*6160*/  VIADD R3, R123, 0x7e ;  /* 0x0000007e7b037836 */ /* 0x000fc40000000000 */
[--C-:B------:R-:W-:Y:S01]  /*6170*/  @!P3 IMAD.IADD R125, R125, 0x1, -R0.reuse ;  /* 0x000000017d7db824 */ /* 0x100fe200078e0a00 */
[----:B------:R-:W-:Y:S01]  /*6180*/  IABS R129, R6 ;  /* 0x0000000600817213 */ /* 0x000fe20000000000 */
[--C-:B------:R-:W-:Y:S01]  /*6190*/  @!P5 IMAD.IADD R127, R127, 0x1, -R0.reuse ;  /* 0x000000017f7fd824 */ /* 0x100fe200078e0a00 */
[----:B------:R-:W-:Y:S01]  /*61a0*/  IABS R7, R3 ;  /* 0x0000000300077213 */ /* 0x000fe20000000000 */
[----:B------:R-:W-:Y:S01]  /*61b0*/  @!P6 IMAD.MOV R121, RZ, RZ, -R121 ;  /* 0x000000ffff79e224 */ /* 0x000fe200078e0a79 */
[----:B------:R-:W-:Y:S01]  /*61c0*/  @!P4 IADD3 R124, PT, PT, -R124, RZ, RZ ;  /* 0x000000ff7c7cc210 */ /* 0x000fe20007ffe1ff */
[----:B------:R-:W-:Y:S01]  /*61d0*/  VIADD R11, R123, 0x84 ;  /* 0x000000847b0b7836 */ /* 0x000fe20000000000 */
[----:B------:R-:W-:Y:S01]  /*61e0*/  ISETP.GE.AND P4, PT, R3, RZ, PT ;  /* 0x000000ff0300720c */ /* 0x000fe20003f86270 */
[----:B------:R-:W-:Y:S01]  /*61f0*/  IMAD.HI.U32 R3, R4, R129, RZ ;  /* 0x0000008104037227 */ /* 0x000fe200078e00ff */
[C---:B------:R-:W-:Y:S02]  /*6200*/  ISETP.GT.U32.AND P5, PT, R0.reuse, R127, PT ;  /* 0x0000007f0000720c */ /* 0x040fe40003fa4070 */
[----:B------:R-:W-:Y:S01]  /*6210*/  ISETP.GT.U32.AND P3, PT, R0, R125, PT ;  /* 0x0000007d0000720c */ /* 0x000fe20003f64070 */
[----:B------:R-:W-:Y:S01]  /*6220*/  IMAD.MOV R3, RZ, RZ, -R3 ;  /* 0x000000ffff037224 */ /* 0x000fe200078e0a03 */
[----:B------:R-:W-:Y:S01]  /*6230*/  ISETP.GE.AND P6, PT, R9, RZ, PT ;  /* 0x000000ff0900720c */ /* 0x000fe20003fc6270 */
[----:B------:R-:W-:Y:S01]  /*6240*/  @!P0 IMAD.IADD R126, R126, 0x1, -R0 ;  /* 0x000000017e7e8824 */ /* 0x000fe200078e0a00 */
[----:B------:R-:W-:Y:S01]  /*6250*/  IABS R9, R8 ;  /* 0x0000000800097213 */ /* 0x000fe20000000000 */
[----:B------:R-:W-:-:S02]  /*6260*/  IMAD R129, R0, R3, R129 ;  /* 0x0000000300817224 */ /* 0x000fc400078e0281 */
[----:B------:R-:W-:Y:S01]  /*6270*/  IMAD.HI.U32 R2, R4, R7, RZ ;  /* 0x0000000704027227 */ /* 0x000fe200078e00ff */
[----:B------:R-:W-:-:S03]  /*6280*/  ISETP.GT.U32.AND P0, PT, R0, R126, PT ;  /* 0x0000007e0000720c */ /* 0x000fc60003f04070 */
[----:B------:R-:W-:Y:S01]  /*6290*/  @!P5 IMAD.IADD R127, R127, 0x1, -R0 ;  /* 0x000000017f7fd824 */ /* 0x000fe200078e0a00 */
[----:B------:R-:W-:Y:S01]  /*62a0*/  ISETP.GT.U32.AND P5, PT, R0, R129, PT ;  /* 0x000000810000720c */ /* 0x000fe20003fa4070 */
[----:B------:R-:W-:Y:S02]  /*62b0*/  IMAD.MOV R2, RZ, RZ, -R2 ;  /* 0x000000ffff027224 */ /* 0x000fe400078e0a02 */
[----:B------:R-:W-:Y:S01]  /*62c0*/  IMAD.HI.U32 R5, R4, R9, RZ ;  /* 0x0000000904057227 */ /* 0x000fe200078e00ff */
[----:B------:R-:W-:-:S03]  /*62d0*/  @!P2 IADD3 R127, PT, PT, -R127, RZ, RZ ;  /* 0x000000ff7f7fa210 */ /* 0x000fc60007ffe1ff */
[----:B------:R-:W-:Y:S01]  /*62e0*/  IMAD R128, R0, R2, R7 ;  /* 0x0000000200807224 */ /* 0x000fe200078e0207 */
[----:B------:R-:W-:Y:S01]  /*62f0*/  IADD3 R5, PT, PT, -R5, RZ, RZ ;  /* 0x000000ff05057210 */ /* 0x000fe20007ffe1ff */
[----:B------:R-:W-:Y:S02]  /*6300*/  VIADD R2, R123, 0x81 ;  /* 0x000000817b027836 */ /* 0x000fe40000000000 */
[--C-:B------:R-:W-:Y:S01]  /*6310*/  @!P0 IMAD.IADD R126, R126, 0x1, -R0.reuse ;  /* 0x000000017e7e8824 */ /* 0x100fe200078e0a00 */
[----:B------:R-:W-:Y:S01]  /*6320*/  ISETP.GE.AND P0, PT, R8, RZ, PT ;  /* 0x000000ff0800720c */ /* 0x000fe20003f06270 */
[--C-:B------:R-:W-:Y:S01]  /*6330*/  @!P3 IMAD.IADD R125, R125, 0x1, -R0.reuse ;  /* 0x000000017d7db824 */ /* 0x100fe200078e0a00 */
[----:B------:R-:W-:Y:S01]  /*6340*/  IABS R131, R2 ;  /* 0x0000000200837213 */ /* 0x000fe20000000000 */
[----:B------:R-:W-:Y:S01]  /*6350*/  @!P5 IMAD.IADD R129, R129, 0x1, -R0 ;  /* 0x000000018181d824 */ /* 0x000fe200078e0a00 */
[----:B------:R-:W-:Y:S01]  /*6360*/  @!P6 IADD3 R126, PT, PT, -R126, RZ, RZ ;  /* 0x000000ff7e7ee210 */ /* 0x000fe20007ffe1ff */
[----:B------:R-:W-:Y:S01]  /*6370*/  @!P1 IMAD.MOV R125, RZ, RZ, -R125 ;  /* 0x000000ffff7d9224 */ /* 0x000fe200078e0a7d */
[C---:B------:R-:W-:Y:S01]  /*6380*/  IADD3 R8, PT, PT, R123.reuse, 0x82, RZ ;  /* 0x000000827b087810 */ /* 0x040fe20007ffe0ff */
[C---:B------:R-:W-:Y:S01]  /*6390*/  IMAD R130, R0.reuse, R5, R9 ;  /* 0x0000000500827224 */ /* 0x040fe200078e0209 */
[----:B------:R-:W-:Y:S01]  /*63a0*/  ISETP.GT.U32.AND P1, PT, R0, R128, PT ;  /* 0x000000800000720c */ /* 0x000fe20003f24070 */
[----:B------:R-:W-:Y:S01]  /*63b0*/  VIADD R10, R123, 0x83 ;  /* 0x000000837b0a7836 */ /* 0x000fe20000000000 */
[----:B------:R-:W-:Y:S01]  /*63c0*/  ISETP.GE.AND P6, PT, R2, RZ, PT ;  /* 0x000000ff0200720c */ /* 0x000fe20003fc6270 */
[----:B------:R-:W-:Y:S01]  /*63d0*/  IMAD.HI.U32 R2, R4, R131, RZ ;  /* 0x0000008304027227 */ /* 0x000fe200078e00ff */
[----:B------:R-:W-:-:S02]  /*63e0*/  ISETP.GT.U32.AND P5, PT, R0, R129, PT ;  /* 0x000000810000720c */ /* 0x000fc40003fa4070 */
[----:B------:R-:W-:Y:S02]  /*63f0*/  IABS R7, R8 ;  /* 0x0000000800077213 */ /* 0x000fe40000000000 */
[----:B------:R-:W-:Y:S02]  /*6400*/  IADD3 R2, PT, PT, -R2, RZ, RZ ;  /* 0x000000ff02027210 */ /* 0x000fe40007ffe1ff */
[----:B------:R-:W-:Y:S01]  /*6410*/  ISETP.GT.U32.AND P2, PT, R0, R130, PT ;  /* 0x000000820000720c */ /* 0x000fe20003f44070 */
[----:B------:R-:W-:Y:S01]  /*6420*/  IMAD.HI.U32 R3, R4, R7, RZ ;  /* 0x0000000704037227 */ /* 0x000fe200078e00ff */
[----:B------:R-:W-:Y:S02]  /*6430*/  IABS R9, R11 ;  /* 0x0000000b00097213 */ /* 0x000fe40000000000 */
[----:B------:R-:W-:Y:S01]  /*6440*/  ISETP.GE.AND P3, PT, R6, RZ, PT ;  /* 0x000000ff0600720c */ /* 0x000fe20003f66270 */
[----:B------:R-:W-:Y:S01]  /*6450*/  IMAD R131, R0, R2, R131 ;  /* 0x0000000200837224 */ /* 0x000fe200078e0283 */
[----:B------:R-:W-:Y:S01]  /*6460*/  IABS R133, R10 ;  /* 0x0000000a00857213 */ /* 0x000fe20000000000 */
[----:B------:R-:W-:Y:S01]  /*6470*/  @!P1 IMAD.IADD R128, R128, 0x1, -R0 ;  /* 0x0000000180809824 */ /* 0x000fe200078e0a00 */
[----:B------:R-:W-:Y:S01]  /*6480*/  @!P5 IADD3 R129, PT, PT, R129, -R0, RZ ;  /* 0x800000008181d210 */ /* 0x000fe20007ffe0ff */
[----:B------:R-:W-:Y:S01]  /*6490*/  IMAD.MOV R3, RZ, RZ, -R3 ;  /* 0x000000ffff037224 */ /* 0x000fe200078e0a03 */
[----:B------:R-:W-:Y:S01]  /*64a0*/  ISETP.GT.U32.AND P5, PT, R0, R131, PT ;  /* 0x000000830000720c */ /* 0x000fe20003fa4070 */
[----:B------:R-:W-:Y:S01]  /*64b0*/  IMAD.HI.U32 R6, R4, R9, RZ ;  /* 0x0000000904067227 */ /* 0x000fe200078e00ff */
[----:B------:R-:W-:-:S03]  /*64c0*/  ISETP.GT.U32.AND P1, PT, R0, R128, PT ;  /* 0x000000800000720c */ /* 0x000fc60003f24070 */
[----:B------:R-:W-:Y:S01]  /*64d0*/  IMAD R132, R0, R3, R7 ;  /* 0x0000000300847224 */ /* 0x000fe200078e0207 */
[----:B------:R-:W-:Y:S01]  /*64e0*/  IABS R7, R140 ;  /* 0x0000008c00077213 */ /* 0x000fe20000000000 */
[----:B------:R-:W-:Y:S02]  /*64f0*/  @!P2 IMAD.IADD R130, R130, 0x1, -R0 ;  /* 0x000000018282a824 */ /* 0x000fe400078e0a00 */
[----:B------:R-:W-:Y:S01]  /*6500*/  IMAD.MOV R6, RZ, RZ, -R6 ;  /* 0x000000ffff067224 */ /* 0x000fe200078e0a06 */
[----:B------:R-:W-:Y:S01]  /*6510*/  ISETP.GT.U32.AND P2, PT, R0, R132, PT ;  /* 0x000000840000720c */ /* 0x000fe20003f44070 */
[----:B------:R-:W-:Y:S02]  /*6520*/  IMAD.HI.U32 R5, R4, R133, RZ ;  /* 0x0000008504057227 */ /* 0x000fe400078e00ff */
[----:B------:R-:W-:Y:S02]  /*6530*/  @!P5 IADD3 R131, PT, PT, R131, -R0, RZ ;  /* 0x800000008383d210 */ /* 0x000fe40007ffe0ff */
[C---:B------:R-:W-:Y:S01]  /*6540*/  IMAD R134, R0.reuse, R6, R9 ;  /* 0x0000000600867224 */ /* 0x040fe200078e0209 */
[----:B------:R-:W-:Y:S01]  /*6550*/  ISETP.GT.U32.AND P5, PT, R0, R130, PT ;  /* 0x000000820000720c */ /* 0x000fe20003fa4070 */
[----:B------:R-:W-:-:S02]  /*6560*/  VIADD R6, R123, 0x85 ;  /* 0x000000857b067836 */ /* 0x000fc40000000000 */
[--C-:B------:R-:W-:Y:S01]  /*6570*/  @!P1 IMAD.IADD R128, R128, 0x1, -R0.reuse ;  /* 0x0000000180809824 */ /* 0x100fe200078e0a00 */
[----:B------:R-:W-:Y:S01]  /*6580*/  ISETP.GE.AND P1, PT, R8, RZ, PT ;  /* 0x000000ff0800720c */ /* 0x000fe20003f26270 */
[----:B------:R-:W-:Y:S01]  /*6590*/  IMAD.MOV R5, RZ, RZ, -R5 ;  /* 0x000000ffff057224 */ /* 0x000fe200078e0a05 */
[----:B------:R-:W-:Y:S01]  /*65a0*/  IABS R135, R6 ;  /* 0x0000000600877213 */ /* 0x000fe20000000000 */
[----:B------:R-:W-:Y:S02]  /*65b0*/  VIADD R8, R123, 0x86 ;  /* 0x000000867b087836 */ /* 0x000fe40000000000 */
[----:B------:R-:W-:Y:S01]  /*65c0*/  @!P2 IMAD.IADD R132, R132, 0x1, -R0 ;  /* 0x000000018484a824 */ /* 0x000fe200078e0a00 */
[C---:B------:R-:W-:Y:S01]  /*65d0*/  ISETP.GT.U32.AND P2, PT, R0.reuse, R131, PT ;  /* 0x000000830000720c */ /* 0x040fe20003f44070 */
[----:B------:R-:W-:Y:S01]  /*65e0*/  IMAD R133, R0, R5, R133 ;  /* 0x0000000500857224 */ /* 0x000fe200078e0285 */
[----:B------:R-:W-:Y:S01]  /*65f0*/  IABS R5, R8 ;  /* 0x0000000800057213 */ /* 0x000fe20000000000 */
[----:B------:R-:W-:-:S04]  /*6600*/  IMAD.HI.U32 R2, R4, R135, RZ ;  /* 0x0000008704027227 */ /* 0x000fc800078e00ff */
[----:B------:R-:W-:Y:S02]  /*6610*/  IMAD.MOV R2, RZ, RZ, -R2 ;  /* 0x000000ffff027224 */ /* 0x000fe400078e0a02 */
[----:B------:R-:W-:-:S04]  /*6620*/  IMAD.HI.U32 R3, R4, R5, RZ ;  /* 0x0000000504037227 */ /* 0x000fc800078e00ff */
[----:B------:R-:W-:Y:S01]  /*6630*/  @!P4 IMAD.MOV R128, RZ, RZ, -R128 ;  /* 0x000000ffff80c224 */ /* 0x000fe200078e0a80 */
[----:B------:R-:W-:Y:S01]  /*6640*/  ISETP.GT.U32.AND P4, PT, R0, R132, PT ;  /* 0x000000840000720c */ /* 0x000fe20003f84070 */
[--C-:B------:R-:W-:Y:S01]  /*6650*/  @!P5 IMAD.IADD R130, R130, 0x1, -R0.reuse ;  /* 0x000000018282d824 */ /* 0x100fe200078e0a00 */
[C---:B------:R-:W-:Y:S01]  /*6660*/  ISETP.GT.U32.AND P5, PT, R0.reuse, R134, PT ;  /* 0x000000860000720c */ /* 0x040fe20003fa4070 */
[----:B------:R-:W-:Y:S01]  /*6670*/  @!P3 IMAD.MOV R129, RZ, RZ, -R129 ;  /* 0x000000ffff81b224 */ /* 0x000fe200078e0a81 */
[C---:B------:R-:W-:Y:S01]  /*6680*/  ISETP.GT.U32.AND P3, PT, R0.reuse, R133, PT ;  /* 0x000000850000720c */ /* 0x040fe20003f64070 */
[C---:B------:R-:W-:Y:S01]  /*6690*/  IMAD R135, R0.reuse, R2, R135 ;  /* 0x0000000200877224 */ /* 0x040fe200078e0287 */
[----:B------:R-:W-:Y:S01]  /*66a0*/  IADD3 R136, PT, PT, -R3, RZ, RZ ;  /* 0x000000ff03887210 */ /* 0x000fe20007ffe1ff */
[----:B------:R-:W-:Y:S02]  /*66b0*/  VIADD R9, R123, 0x87 ;  /* 0x000000877b097836 */ /* 0x000fe40000000000 */
[--C-:B------:R-:W-:Y:S01]  /*66c0*/  @!P2 IMAD.IADD R131, R131, 0x1, -R0.reuse ;  /* 0x000000018383a824 */ /* 0x100fe200078e0a00 */
[C---:B------:R-:W-:Y:S01]  /*66d0*/  ISETP.GT.U32.AND P2, PT, R0.reuse, R135, PT ;  /* 0x000000870000720c */ /* 0x040fe20003f44070 */
[----:B------:R-:W-:Y:S01]  /*66e0*/  IMAD R136, R0, R136, R5 ;  /* 0x0000008800887224 */ /* 0x000fe200078e0205 */
[----:B------:R-:W-:Y:S01]  /*66f0*/  IABS R137, R9 ;  /* 0x0000000900897213 */ /* 0x000fe20000000000 */
[----:B------:R-:W-:-:S02]  /*6700*/  @!P4 IMAD.IADD R132, R132, 0x1, -R0 ;  /* 0x000000018484c824 */ /* 0x000fc400078e0a00 */
[----:B------:R-:W-:Y:S01]  /*6710*/  @!P5 IADD3 R134, PT, PT, R134, -R0, RZ ;  /* 0x800000008686d210 */ /* 0x000fe20007ffe0ff */
[----:B------:R-:W-:Y:S01]  /*6720*/  IMAD.HI.U32 R3, R4, R7, RZ ;  /* 0x0000000704037227 */ /* 0x000fe200078e00ff */
[----:B------:R-:W-:Y:S02]  /*6730*/  ISETP.GT.U32.AND P4, PT, R0, R136, PT ;  /* 0x000000880000720c */ /* 0x000fe40003f84070 */
[----:B------:R-:W-:Y:S01]  /*6740*/  ISETP.GE.AND P5, PT, R11, RZ, PT ;  /* 0x000000ff0b00720c */ /* 0x000fe20003fa6270 */
[----:B------:R-:W-:-:S04]  /*6750*/  IMAD.HI.U32 R2, R4, R137, RZ ;  /* 0x0000008904027227 */ /* 0x000fc800078e00ff */
[----:B------:R-:W-:Y:S01]  /*6760*/  @!P3 IMAD.IADD R133, R133, 0x1, -R0 ;  /* 0x000000018585b824 */ /* 0x000fe200078e0a00 */
[----:B------:R-:W-:Y:S01]  /*6770*/  IADD3 R2, PT, PT, -R2, RZ, RZ ;  /* 0x000000ff02027210 */ /* 0x000fe20007ffe1ff */
[----:B------:R-:W-:Y:S01]  /*6780*/  @!P0 IMAD.MOV R130, RZ, RZ, -R130 ;  /* 0x000000ffff828224 */ /* 0x000fe200078e0a82 */
[C---:B------:R-:W-:Y:S01]  /*6790*/  ISETP.GT.U32.AND P0, PT, R0.reuse, R134, PT ;  /* 0x000000860000720c */ /* 0x040fe20003f04070 */
[----:B------:R-:W-:Y:S01]  /*67a0*/  @!P2 IMAD.IADD R135, R135, 0x1, -R0 ;  /* 0x000000018787a824 */ /* 0x000fe200078e0a00 */
[----:B------:R-:W-:Y:S01]  /*67b0*/  ISETP.GT.U32.AND P2, PT, R0, R133, PT ;  /* 0x000000850000720c */ /* 0x000fe20003f44070 */
[----:B------:R-:W-:Y:S01]  /*67c0*/  IMAD.MOV R3, RZ, RZ, -R3 ;  /* 0x000000ffff037224 */ /* 0x000fe200078e0a03 */
[----:B------:R-:W-:Y:S01]  /*67d0*/  @!P4 IADD3 R136, PT, PT, R136, -R0, RZ ;  /* 0x800000008888c210 */ /* 0x000fe20007ffe0ff */
[C---:B------:R-:W-:Y:S01]  /*67e0*/  IMAD R137, R0.reuse, R2, R137 ;  /* 0x0000000200897224 */ /* 0x040fe200078e0289 */
[C---:B------:R-:W-:Y:S01]  /*67f0*/  ISETP.GT.U32.AND P4, PT, R0.reuse, R135, PT ;  /* 0x000000870000720c */ /* 0x040fe20003f84070 */
[----:B------:R-:W-:Y:S01]  /*6800*/  IMAD R138, R0, R3, R7 ;  /* 0x00000003008a7224 */ /* 0x000fe200078e0207 */
[----:B------:R-:W-:Y:S01]  /*6810*/  ISETP.GE.AND P3, PT, R10, RZ, PT ;  /* 0x000000ff0a00720c */ /* 0x000fe20003f66270 */
[----:B------:R-:W-:-:S02]  /*6820*/  VIADD R7, R123, 0x89 ;  /* 0x000000897b077836 */ /* 0x000fc40000000000 */
[----:B------:R-:W-:Y:S01]  /*6830*/  @!P1 IMAD.MOV R132, RZ, RZ, -R132 ;  /* 0x000000ffff849224 */ /* 0x000fe200078e0a84 */
[----:B------:R-:W-:Y:S01]  /*6840*/  ISETP.GT.U32.AND P1, PT, R0, R137, PT ;  /* 0x000000890000720c */ /* 0x000fe20003f24070 */
[----:B------:R-:W-:Y:S01]  /*6850*/  @!P0 IMAD.IADD R134, R134, 0x1, -R0 ;  /* 0x0000000186868824 */ /* 0x000fe200078e0a00 */
[----:B------:R-:W-:Y:S01]  /*6860*/  IABS R139, R7 ;  /* 0x00000007008b7213 */ /* 0x000fe20000000000 */
[----:B------:R-:W-:Y:S01]  /*6870*/  VIADD R10, R123, 0x8a ;  /* 0x0000008a7b0a7836 */ /* 0x000fe20000000000 */
[----:B------:R-:W-:Y:S01]  /*6880*/  ISETP.GT.U32.AND P0, PT, R0, R138, PT ;  /* 0x0000008a0000720c */ /* 0x000fe20003f04070 */
[----:B------:R-:W-:Y:S01]  /*6890*/  @!P6 IMAD.MOV R131, RZ, RZ, -R131 ;  /* 0x000000ffff83e224 */ /* 0x000fe200078e0a83 */
[----:B------:R-:W-:Y:S01]  /*68a0*/  @!P2 IADD3 R133, PT, PT, R133, -R0, RZ ;  /* 0x800000008585a210 */ /* 0x000fe20007ffe0ff */
[----:B------:R-:W-:Y:S01]  /*68b0*/  IMAD.HI.U32 R2, R4, R139, RZ ;  /* 0x0000008b04027227 */ /* 0x000fe200078e00ff */
[----:B------:R-:W-:Y:S02]  /*68c0*/  ISETP.GE.AND P2, PT, R6, RZ, PT ;  /* 0x000000ff0600720c */ /* 0x000fe40003f46270 */
[----:B------:R-:W-:Y:S01]  /*68d0*/  ISETP.GT.U32.AND P6, PT, R0, R136, PT ;  /* 0x000000880000720c */ /* 0x000fe20003fc4070 */
[----:B------:R-:W-:Y:S01]  /*68e0*/  IMAD.MOV R2, RZ, RZ, -R2 ;  /* 0x000000ffff027224 */ /* 0x000fe200078e0a02 */
[----:B------:R-:W-:Y:S01]  /*68f0*/  IABS R5, R10 ;  /* 0x0000000a00057213 */ /* 0x000fe20000000000 */
[----:B------:R-:W-:Y:S01]  /*6900*/  @!P4 IMAD.IADD R135, R135, 0x1, -R0 ;  /* 0x000000018787c824 */ /* 0x000fe200078e0a00 */
[----:B------:R-:W-:Y:S01]  /*6910*/  ISETP.GE.AND P4, PT, R8, RZ, PT ;  /* 0x000000ff0800720c */ /* 0x000fe20003f86270 */
[----:B------:R-:W-:Y:S01]  /*6920*/  IMAD R139, R0, R2, R139 ;  /* 0x00000002008b7224 */ /* 0x000fe200078e028b */
[----:B------:R-:W-:Y:S01]  /*6930*/  @!P1 IADD3 R137, PT, PT, R137, -R0, RZ ;  /* 0x8000000089899210 */ /* 0x000fe20007ffe0ff */
[----:B------:R-:W-:Y:S01]  /*6940*/  IMAD.HI.U32 R3, R4, R5, RZ ;  /* 0x0000000504037227 */ /* 0x000fe200078e00ff */
[----:B------:R-:W-:-:S02]  /*6950*/  ISETP.GE.AND P1, PT, R140, RZ, PT ;  /* 0x000000ff8c00720c */ /* 0x000fc40003f26270 */
[----:B------:R-:W-:Y:S01]  /*6960*/  @!P3 IADD3 R133, PT, PT, -R133, RZ, RZ ;  /* 0x000000ff8585b210 */ /* 0x000fe20007ffe1ff */
[----:B------:R-:W-:Y:S01]  /*6970*/  @!P0 IMAD.IADD R138, R138, 0x1, -R0 ;  /* 0x000000018a8a8824 */ /* 0x000fe200078e0a00 */
[C---:B------:R-:W-:Y:S01]  /*6980*/  ISETP.GT.U32.AND P0, PT, R0.reuse, R137, PT ;  /* 0x000000890000720c */ /* 0x040fe20003f04070 */
[----:B------:R-:W-:Y:S01]  /*6990*/  IMAD.MOV R3, RZ, RZ, -R3 ;  /* 0x000000ffff037224 */ /* 0x000fe200078e0a03 */
[----:B------:R-:W-:Y:S01]  /*69a0*/  ISETP.GE.AND P3, PT, R7, RZ, PT ;  /* 0x000000ff0700720c */ /* 0x000fe20003f66270 */
[----:B------:R-:W-:Y:S01]  /*69b0*/  @!P2 IMAD.MOV R135, RZ, RZ, -R135 ;  /* 0x000000ffff87a224 */ /* 0x000fe200078e0a87 */
[C---:B------:R-:W-:Y:S01]  /*69c0*/  ISETP.GT.U32.AND P2, PT, R0.reuse, R139, PT ;  /* 0x0000008b0000720c */ /* 0x040fe20003f44070 */
[----:B------:R-:W-:Y:S01]  /*69d0*/  @!P5 IMAD.MOV R134, RZ, RZ, -R134 ;  /* 0x000000ffff86d224 */ /* 0x000fe200078e0a86 */
[----:B------:R-:W-:Y:S01]  /*69e0*/  ISETP.GT.U32.AND P5, PT, R0, R138, PT ;  /* 0x0000008a0000720c */ /* 0x000fe20003fa4070 */
[----:B------:R-:W-:Y:S01]  /*69f0*/  @!P6 IMAD.IADD R136, R136, 0x1, -R0 ;  /* 0x000000018888e824 */ /* 0x000fe200078e0a00 */
[----:B------:R-:W-:Y:S01]  /*6a00*/  ISETP.GE.AND P6, PT, R9, RZ, PT ;  /* 0x000000ff0900720c */ /* 0x000fe20003fc6270 */
[----:B------:R-:W-:Y:S01]  /*6a10*/  IMAD R140, R0, R3, R5 ;  /* 0x00000003008c7224 */ /* 0x000fe200078e0205 */
[C---:B------:R-:W-:Y:S01]  /*6a20*/  IADD3 R3, PT, PT, R123.reuse, 0x8c, RZ ;  /* 0x0000008c7b037810 */ /* 0x040fe20007ffe0ff */
[----:B------:R-:W-:-:S02]  /*6a30*/  VIADD R2, R123, 0x8b ;  /* 0x0000008b7b027836 */ /* 0x000fc40000000000 */
[----:B------:R-:W-:Y:S01]  /*6a40*/  @!P4 IMAD.MOV R136, RZ, RZ, -R136 ;  /* 0x000000ffff88c224 */ /* 0x000fe200078e0a88 */
[----:B------:R-:W-:Y:S01]  /*6a50*/  ISETP.GT.U32.AND P4, PT, R0, R140, PT ;  /* 0x0000008c0000720c */ /* 0x000fe20003f84070 */
[--C-:B------:R-:W-:Y:S01]  /*6a60*/  @!P0 IMAD.IADD R137, R137, 0x1, -R0.reuse ;  /* 0x0000000189898824 */ /* 0x100fe200078e0a00 */
[----:B------:R-:W-:Y:S01]  /*6a70*/  IABS R141, R2 ;  /* 0x00000002008d7213 */ /* 0x000fe20000000000 */
[----:B------:R-:W-:Y:S01]  /*6a80*/  VIADD R6, R123, 0x8d ;  /* 0x0000008d7b067836 */ /* 0x000fe20000000000 */
[----:B------:R-:W-:Y:S01]  /*6a90*/  @!P2 IADD3 R139, PT, PT, R139, -R0, RZ ;  /* 0x800000008b8ba210 */ /* 0x000fe20007ffe0ff */
[--C-:B------:R-:W-:Y:S01]  /*6aa0*/  @!P5 IMAD.IADD R138, R138, 0x1, -R0.reuse ;  /* 0x000000018a8ad824 */ /* 0x100fe200078e0a00 */
[----:B------:R-:W-:Y:S01]  /*6ab0*/  ISETP.GE.AND P5, PT, R2, RZ, PT ;  /* 0x000000ff0200720c */ /* 0x000fe20003fa6270 */
[----:B------:R-:W-:Y:S01]  /*6ac0*/  IMAD.HI.U32 R2, R4, R141, RZ ;  /* 0x0000008d04027227 */ /* 0x000fe200078e00ff */
[----:B------:R-:W-:Y:S02]  /*6ad0*/  IABS R5, R3 ;  /* 0x0000000300057213 */ /* 0x000fe40000000000 */
[----:B------:R-:W-:Y:S01]  /*6ae0*/  ISETP.GE.AND P2, PT, R3, RZ, PT ;  /* 0x000000ff0300720c */ /* 0x000fe20003f46270 */
[----:B------:R-:W-:Y:S01]  /*6af0*/  @!P6 IMAD.MOV R137, RZ, RZ, -R137 ;  /* 0x000000ffff89e224 */ /* 0x000fe200078e0a89 */
[----:B------:R-:W-:Y:S01]  /*6b00*/  ISETP.GT.U32.AND P6, PT, R0, R139, PT ;  /* 0x0000008b0000720c */ /* 0x000fe20003fc4070 */
[----:B------:R-:W-:Y:S01]  /*6b10*/  @!P4 IMAD.IADD R140, R140, 0x1, -R0 ;  /* 0x000000018c8cc824 */ /* 0x000fe200078e0a00 */
[----:B------:R-:W-:Y:S01]  /*6b20*/  IADD3 R2, PT, PT, -R2, RZ, RZ ;  /* 0x000000ff02027210 */ /* 0x000fe20007ffe1ff */
[----:B------:R-:W-:Y:S01]  /*6b30*/  IMAD.HI.U32 R3, R4, R5, RZ ;  /* 0x0000000504037227 */ /* 0x000fe200078e00ff */
[----:B------:R-:W-:-:S02]  /*6b40*/  IABS R143, R6 ;  /* 0x00000006008f7213 */ /* 0x000fc40000000000 */
[C---:B------:R-:W-:Y:S01]  /*6b50*/  ISETP.GT.U32.AND P4, PT, R0.reuse, R140, PT ;  /* 0x0000008c0000720c */ /* 0x040fe20003f84070 */
[----:B------:R-:W-:Y:S01]  /*6b60*/  IMAD R141, R0, R2, R141 ;  /* 0x00000002008d7224 */ /* 0x000fe200078e028d */
[----:B------:R-:W-:Y:S01]  /*6b70*/  ISETP.GE.AND P0, PT, R10, RZ, PT ;  /* 0x000000ff0a00720c */ /* 0x000fe20003f06270 */
[----:B------:R-:W-:Y:S01]  /*6b80*/  IMAD.MOV R3, RZ, RZ, -R3 ;  /* 0x000000ffff037224 */ /* 0x000fe200078e0a03 */
[C---:B------:R-:W-:Y:S01]  /*6b90*/  IADD3 R10, PT, PT, R123.reuse, 0x94, RZ ;  /* 0x000000947b0a7810 */ /* 0x040fe20007ffe0ff */
[----:B------:R-:W-:Y:S02]  /*6ba0*/  VIADD R2, R123, 0x8e ;  /* 0x0000008e7b027836 */ /* 0x000fe40000000000 */
[----:B------:R-:W-:Y:S01]  /*6bb0*/  @!P6 IADD3 R139, PT, PT, R139, -R0, RZ ;  /* 0x800000008b8be210 */ /* 0x000fe20007ffe0ff */
[C---:B------:R-:W-:Y:S01]  /*6bc0*/  IMAD R142, R0.reuse, R3, R5 ;  /* 0x00000003008e7224 */ /* 0x040fe200078e0205 */
[C---:B------:R-:W-:Y:S01]  /*6bd0*/  ISETP.GT.U32.AND P6, PT, R0.reuse, R141, PT ;  /* 0x0000008d0000720c */ /* 0x040fe20003fc4070 */
[----:B------:R-:W-:Y:S01]  /*6be0*/  @!P1 IMAD.MOV R138, RZ, RZ, -R138 ;  /* 0x000000ffff8a9224 */ /* 0x000fe200078e0a8a */
[----:B------:R-:W-:Y:S01]  /*6bf0*/  IABS R5, R2 ;  /* 0x0000000200057213 */ /* 0x000fe20000000000 */
[----:B------:R-:W-:Y:S01]  /*6c00*/  @!P3 IMAD.MOV R139, RZ, RZ, -R139 ;  /* 0x000000ffff8bb224 */ /* 0x000fe200078e0a8b */
[----:B------:R-:W-:Y:S01]  /*6c10*/  ISETP.GT.U32.AND P3, PT, R0, R142, PT ;  /* 0x0000008e0000720c */ /* 0x000fe20003f64070 */
[----:B------:R-:W-:Y:S01]  /*6c20*/  @!P4 IMAD.IADD R140, R140, 0x1, -R0 ;  /* 0x000000018c8cc824 */ /* 0x000fe200078e0a00 */
[----:B------:R-:W-:Y:S01]  /*6c30*/  ISETP.GE.AND P4, PT, R2, RZ, PT ;  /* 0x000000ff0200720c */ /* 0x000fe20003f86270 */
[----:B------:R-:W-:Y:S01]  /*6c40*/  IMAD.HI.U32 R2, R4, R143, RZ ;  /* 0x0000008f04027227 */ /* 0x000fe200078e00ff */
[----:B------:R-:W-:-:S03]  /*6c50*/  ISETP.GE.AND P1, PT, R6, RZ, PT ;  /* 0x000000ff0600720c */ /* 0x000fc60003f26270 */
[----:B------:R-:W-:Y:S01]  /*6c60*/  VIADD R6, R123, 0x8f ;  /* 0x0000008f7b067836 */ /* 0x000fe20000000000 */
[----:B------:R-:W-:Y:S01]  /*6c70*/  IADD3 R3, PT, PT, -R2, RZ, RZ ;  /* 0x000000ff02037210 */ /* 0x000fe20007ffe1ff */
[--C-:B------:R-:W-:Y:S02]  /*6c80*/  @!P6 IMAD.IADD R141, R141, 0x1, -R0.reuse ;  /* 0x000000018d8de824 */ /* 0x100fe400078e0a00 */
[----:B------:R-:W-:Y:S01]  /*6c90*/  IMAD.HI.U32 R2, R4, R5, RZ ;  /* 0x0000000504027227 */ /* 0x000fe200078e00ff */
[----:B------:R-:W-:Y:S02]  /*6ca0*/  IABS R145, R6 ;  /* 0x0000000600917213 */ /* 0x000fe40000000000 */
[----:B------:R-:W-:Y:S01]  /*6cb0*/  ISETP.GT.U32.AND P6, PT, R0, R141, PT ;  /* 0x0000008d0000720c */ /* 0x000fe20003fc4070 */
[----:B------:R-:W-:Y:S01]  /*6cc0*/  VIADD R8, R123, 0x90 ;  /* 0x000000907b087836 */ /* 0x000fe20000000000 */
[----:B------:R-:W-:Y:S01]  /*6cd0*/  IADD3 R2, PT, PT, -R2, RZ, RZ ;  /* 0x000000ff02027210 */ /* 0x000fe20007ffe1ff */
[----:B------:R-:W-:-:S02]  /*6ce0*/  @!P3 IMAD.IADD R142, R142, 0x1, -R0 ;  /* 0x000000018e8eb824 */ /* 0x000fc400078e0a00 */
[C---:B------:R-:W-:Y:S01]  /*6cf0*/  IMAD R143, R0.reuse, R3, R143 ;  /* 0x00000003008f7224 */ /* 0x040fe200078e028f */
[----:B------:R-:W-:Y:S01]  /*6d00*/  IABS R7, R8 ;  /* 0x0000000800077213 */ /* 0x000fe20000000000 */
[C---:B------:R-:W-:Y:S01]  /*6d10*/  IMAD R144, R0.reuse, R2, R5 ;  /* 0x0000000200907224 */ /* 0x040fe200078e0205 */
[----:B------:R-:W-:Y:S01]  /*6d20*/  ISETP.GT.U32.AND P3, PT, R0, R142, PT ;  /* 0x0000008e0000720c */ /* 0x000fe20003f64070 */
[----:B------:R-:W-:Y:S01]  /*6d30*/  IMAD.HI.U32 R2, R4, R145, RZ ;  /* 0x0000009104027227 */ /* 0x000fe200078e00ff */
[----:B------:R-:W-:-:S03]  /*6d40*/  IABS R5, R10 ;  /* 0x0000000a00057213 */ /* 0x000fc60000000000 */
[----:B------:R-:W-:Y:S01]  /*6d50*/  @!P6 IMAD.IADD R141, R141, 0x1, -R0 ;  /* 0x000000018d8de824 */ /* 0x000fe200078e0a00 */
[----:B------:R-:W-:Y:S01]  /*6d60*/  IADD3 R2, PT, PT, -R2, RZ, RZ ;  /* 0x000000ff02027210 */ /* 0x000fe20007ffe1ff */
[----:B------:R-:W-:Y:S01]  /*6d70*/  IMAD.HI.U32 R3, R4, R7, RZ ;  /* 0x0000000704037227 */ /* 0x000fe200078e00ff */
[----:B------:R-:W-:-:S03]  /*6d80*/  ISETP.GT.U32.AND P6, PT, R0, R143, PT ;  /* 0x0000008f0000720c */ /* 0x000fc60003fc4070 */
[----:B------:R-:W-:Y:S02]  /*6d90*/  IMAD.MOV R3, RZ, RZ, -R3 ;  /* 0x000000ffff037224 */ /* 0x000fe400078e0a03 */
[----:B------:R-:W-:Y:S02]  /*6da0*/  IMAD R145, R0, R2, R145 ;  /* 0x0000000200917224 */ /* 0x000fe400078e0291 */
[----:B------:R-:W-:Y:S01]  /*6db0*/  @!P0 IMAD.MOV R140, RZ, RZ, -R140 ;  /* 0x000000ffff8c8224 */ /* 0x000fe200078e0a8c */
[----:B------:R-:W-:Y:S01]  /*6dc0*/  ISETP.GE.AND P0, PT, R6, RZ, PT ;  /* 0x000000ff0600720c */ /* 0x000fe20003f06270 */
[----:B------:R-:W-:Y:S02]  /*6dd0*/  VIADD R6, R123, 0x91 ;  /* 0x000000917b067836 */ /* 0x000fe40000000000 */
[----:B------:R-:W-:Y:S02]  /*6de0*/  IMAD R146, R0, R3, R7 ;  /* 0x0000000300927224 */ /* 0x000fe400078e0207 */
[--C-:B------:R-:W-:Y:S01]  /*6df0*/  @!P3 IMAD.IADD R142, R142, 0x1, -R0.reuse ;  /* 0x000000018e8eb824 */ /* 0x100fe200078e0a00 */
[C---:B------:R-:W-:Y:S01]  /*6e00*/  ISETP.GT.U32.AND P3, PT, R0.reuse, R145, PT ;  /* 0x000000910000720c */ /* 0x040fe20003f64070 */
[----:B------:R-:W-:Y:S01]  /*6e10*/  @!P6 IMAD.IADD R143, R143, 0x1, -R0 ;  /* 0x000000018f8fe824 */ /* 0x000fe200078e0a00 */
[----:B------:R-:W-:Y:S01]  /*6e20*/  IABS R147, R6 ;  /* 0x0000000600937213 */ /* 0x000fe20000000000 */
[----:B------:R-:W-:Y:S01]  /*6e30*/  @!P5 IMAD.MOV R141, RZ, RZ, -R141 ;  /* 0x000000ffff8dd224 */ /* 0x000fe200078e0a8d */
[C---:B------:R-:W-:Y:S01]  /*6e40*/  ISETP.GT.U32.AND P6, PT, R0.reuse, R146, PT ;  /* 0x000000920000720c */ /* 0x040fe20003fc4070 */
[----:B------:R-:W-:Y:S01]  /*6e50*/  VIADD R7, R123, 0x92 ;  /* 0x000000927b077836 */ /* 0x000fe20000000000 */
[----:B------:R-:W-:Y:S01]  /*6e60*/  ISETP.GT.U32.AND P5, PT, R0, R144, PT ;  /* 0x000000900000720c */ /* 0x000fe20003fa4070 */
[----:B------:R-:W-:Y:S01]  /*6e70*/  IMAD.HI.U32 R2, R4, R147, RZ ;  /* 0x0000009304027227 */ /* 0x000fe200078e00ff */
[----:B------:R-:W-:-:S02]  /*6e80*/  @!P2 IADD3 R142, PT, PT, -R142, RZ, RZ ;  /* 0x000000ff8e8ea210 */ /* 0x000fc40007ffe1ff */
[----:B------:R-:W-:Y:S01]  /*6e90*/  IABS R3, R7 ;  /* 0x0000000700037213 */ /* 0x000fe20000000000 */
[----:B------:R-:W-:Y:S01]  /*6ea0*/  VIADD R9, R123, 0x93 ;  /* 0x000000937b097836 */ /* 0x000fe20000000000 */
[----:B------:R-:W-:Y:S01]  /*6eb0*/  IADD3 R2, PT, PT, -R2, RZ, RZ ;  /* 0x000000ff02027210 */ /* 0x000fe20007ffe1ff */
[--C-:B------:R-:W-:Y:S02]  /*6ec0*/  @!P3 IMAD.IADD R145, R145, 0x1, -R0.reuse ;  /* 0x000000019191b824 */ /* 0x100fe400078e0a00 */
[----:B------:R-:W-:Y:S01]  /*6ed0*/  VIADD R11, R123, 0xb0 ;  /* 0x000000b07b0b7836 */ /* 0x000fe20000000000 */
[----:B------:R-:W-:Y:S01]  /*6ee0*/  IABS R149, R9 ;  /* 0x0000000900957213 */ /* 0x000fe20000000000 */
[----:B------:R-:W-:Y:S01]  /*6ef0*/  @!P6 IMAD.IADD R146, R146, 0x1, -R0 ;  /* 0x000000019292e824 */ /* 0x000fe200078e0a00 */
[C---:B------:R-:W-:Y:S01]  /*6f00*/  ISETP.GT.U32.AND P6, PT, R0.reuse, R145, PT ;  /* 0x000000910000720c */ /* 0x040fe20003fc4070 */
[----:B------:R-:W-:Y:S02]  /*6f10*/  IMAD R147, R0, R2, R147 ;  /* 0x0000000200937224 */ /* 0x000fe400078e0293 */
[----:B------:R-:W-:Y:S01]  /*6f20*/  IMAD.HI.U32 R2, R4, R3, RZ ;  /* 0x0000000304027227 */ /* 0x000fe200078e00ff */
[----:B------:R-:W-:-:S03]  /*6f30*/  ISETP.GT.U32.AND P2, PT, R0, R146, PT ;  /* 0x000000920000720c */ /* 0x000fc60003f44070 */
[----:B------:R-:W-:Y:S01]  /*6f40*/  @!P5 IMAD.IADD R144, R144, 0x1, -R0 ;  /* 0x000000019090d824 */ /* 0x000fe200078e0a00 */
[----:B------:R-:W-:Y:S01]  /*6f50*/  ISETP.GT.U32.AND P5, PT, R0, R143, PT ;  /* 0x0000008f0000720c */ /* 0x000fe20003fa4070 */
[----:B------:R-:W-:-:S03]  /*6f60*/  IMAD.MOV R2, RZ, RZ, -R2 ;  /* 0x000000ffff027224 */ /* 0x000fc600078e0a02 */
[C---:B------:R-:W-:Y:S01]  /*6f70*/  ISETP.GT.U32.AND P3, PT, R0.reuse, R144, PT ;  /* 0x000000900000720c */ /* 0x040fe20003f64070 */
[----:B------:R-:W-:Y:S02]  /*6f80*/  IMAD R148, R0, R2, R3 ;  /* 0x0000000200947224 */ /* 0x000fe400078e0203 */
[----:B------:R-:W-:Y:S02]  /*6f90*/  @!P6 IMAD.IADD R145, R145, 0x1, -R0 ;  /* 0x000000019191e824 */ /* 0x000fe400078e0a00 */
[----:B------:R-:W-:Y:S01]  /*6fa0*/  IMAD.HI.U32 R2, R4, R149, RZ ;  /* 0x0000009504027227 */ /* 0x000fe200078e00ff */
[----:B------:R-:W-:-:S03]  /*6fb0*/  ISETP.GT.U32.AND P6, PT, R0, R148, PT ;  /* 0x000000940000720c */ /* 0x000fc60003fc4070 */
[----:B------:R-:W-:Y:S02]  /*6fc0*/  IMAD.MOV R2, RZ, RZ, -R2 ;  /* 0x000000ffff027224 */ /* 0x000fe400078e0a02 */
[--C-:B------:R-:W-:Y:S01]  /*6fd0*/  @!P5 IMAD.IADD R143, R143, 0x1, -R0.reuse ;  /* 0x000000018f8fd824 */ /* 0x100fe200078e0a00 */
[----:B------:R-:W-:Y:S01]  /*6fe0*/  ISETP.GT.U32.AND P5, PT, R0, R147, PT ;  /* 0x000000930000720c */ /* 0x000fe20003fa4070 */
[----:B------:R-:W-:Y:S01]  /*6ff0*/  @!P3 IMAD.IADD R144, R144, 0x1, -R0 ;  /* 0x000000019090b824 */ /* 0x000fe200078e0a00 */
[----:B------:R-:W-:Y:S01]  /*7000*/  ISETP.GE.AND P3, PT, R8, RZ, PT ;  /* 0x000000ff0800720c */ /* 0x000fe20003f66270 */
[----:B------:R-:W-:Y:S01]  /*7010*/  IMAD R149, R0, R2, R149 ;  /* 0x0000000200957224 */ /* 0x000fe200078e0295 */
[----:B------:R-:W-:Y:S01]  /*7020*/  IADD3 R8, PT, PT, R123, 0x95, RZ ;  /* 0x000000957b087810 */ /* 0x000fe20007ffe0ff */
[----:B------:R-:W-:Y:S01]  /*7030*/  @!P4 IMAD.MOV R144, RZ, RZ, -R144 ;  /* 0x000000ffff90c224 */ /* 0x000fe200078e0a90 */
[----:B------:R-:W-:Y:S01]  /*7040*/  @!P1 IADD3 R143, PT, PT, -R143, RZ, RZ ;  /* 0x000000ff8f8f9210 */ /* 0x000fe20007ffe1ff */
[----:B------:R-:W-:Y:S01]  /*7050*/  @!P6 IMAD.IADD R148, R148, 0x1, -R0 ;  /* 0x000000019494e824 */ /* 0x000fe200078e0a00 */
[----:B------:R-:W-:Y:S01]  /*7060*/  IABS R151, R8 ;  /* 0x0000000800977213 */ /* 0x000fe20000000000 */
[----:B------:R-:W-:Y:S01]  /*7070*/  IMAD.HI.U32 R3, R4, R5, RZ ;  /* 0x0000000504037227 */ /* 0x000fe200078e00ff */
[----:B------:R-:W-:-:S02]  /*7080*/  ISETP.GT.U32.AND P6, PT, R0, R149, PT ;  /* 0x000000950000720c */ /* 0x000fc40003fc4070 */
[----:B------:R-:W-:Y:S01]  /*7090*/  ISETP.GT.U32.AND P4, PT, R0, R148, PT ;  /* 0x000000940000720c */ /* 0x000fe20003f84070 */
[----:B------:R-:W-:Y:S01]  /*70a0*/  IMAD.HI.U32 R2, R4, R151, RZ ;  /* 0x0000009704027227 */ /* 0x000fe200078e00ff */
[----:B------:R-:W-:-:S03]  /*70b0*/  IADD3 R3, PT, PT, -R3, RZ, RZ ;  /* 0x000000ff03037210 */ /* 0x000fc60007ffe1ff */
[----:B------:R-:W-:Y:S02]  /*70c0*/  IMAD.MOV R2, RZ, RZ, -R2 ;  /* 0x000000ffff027224 */ /* 0x000fe400078e0a02 */
[--C-:B------:R-:W-:Y:S01]  /*70d0*/  @!P2 IMAD.IADD R146, R146, 0x1, -R0.reuse ;  /* 0x000000019292a824 */ /* 0x100fe200078e0a00 */
[----:B------:R-:W-:Y:S01]  /*70e0*/  ISETP.GE.AND P2, PT, R6, RZ, PT ;  /* 0x000000ff0600720c */ /* 0x000fe20003f46270 */
[----:B------:R-:W-:Y:S02]  /*70f0*/  IMAD R151, R0, R2, R151 ;  /* 0x0000000200977224 */ /* 0x000fe400078e0297 */
[--C-:B------:R-:W-:Y:S01]  /*7100*/  @!P5 IMAD.IADD R147, R147, 0x1, -R0.reuse ;  /* 0x000000019393d824 */ /* 0x100fe200078e0a00 */
[----:B------:R-:W-:Y:S01]  /*7110*/  @!P3 IADD3 R146, PT, PT, -R146, RZ, RZ ;  /* 0x000000ff9292b210 */ /* 0x000fe20007ffe1ff */
[----:B------:R-:W-:Y:S01]  /*7120*/  @!P4 IMAD.IADD R148, R148, 0x1, -R0 ;  /* 0x000000019494c824 */ /* 0x000fe200078e0a00 */
[C---:B------:R-:W-:Y:S01]  /*7130*/  ISETP.GT.U32.AND P4, PT, R0.reuse, R151, PT ;  /* 0x000000970000720c */ /* 0x040fe20003f84070 */
[C---:B------:R-:W-:Y:S01]  /*7140*/  IMAD R150, R0.reuse, R3, R5 ;  /* 0x0000000300967224 */ /* 0x040fe200078e0205 */
[C---:B------:R-:W-:Y:S01]  /*7150*/  ISETP.GT.U32.AND P1, PT, R0.reuse, R147, PT ;  /* 0x000000930000720c */ /* 0x040fe20003f24070 */
[----:B------:R-:W-:Y:S01]  /*7160*/  VIADD R6, R123, 0x96 ;  /* 0x000000967b067836 */ /* 0x000fe20000000000 */
[----:B------:R-:W-:Y:S01]  /*7170*/  @!P6 IADD3 R149, PT, PT, R149, -R0, RZ ;  /* 0x800000009595e210 */ /* 0x000fe20007ffe0ff */
[----:B------:R-:W-:Y:S01]  /*7180*/  @!P0 IMAD.MOV R145, RZ, RZ, -R145 ;  /* 0x000000ffff918224 */ /* 0x000fe200078e0a91 */
[----:B------:R-:W-:-:S02]  /*7190*/  ISETP.GT.U32.AND P3, PT, R0, R150, PT ;  /* 0x000000960000720c */ /* 0x000fc40003f64070 */
[----:B------:R-:W-:Y:S01]  /*71a0*/  ISETP.GE.AND P0, PT, R9, RZ, PT ;  /* 0x000000ff0900720c */ /* 0x000fe20003f06270 */
[----:B------:R-:W-:Y:S01]  /*71b0*/  VIADD R9, R123, 0x97 ;  /* 0x000000977b097836 */ /* 0x000fe20000000000 */
[----:B------:R-:W-:Y:S02]  /*71c0*/  IABS R3, R6 ;  /* 0x0000000600037213 */ /* 0x000fe40000000000 */
[----:B------:R-:W-:Y:S01]  /*71d0*/  ISETP.GE.AND P6, PT, R8, RZ, PT ;  /* 0x000000ff0800720c */ /* 0x000fe20003fc6270 */
[--C-:B------:R-:W-:Y:S01]  /*71e0*/  @!P4 IMAD.IADD R151, R151, 0x1, -R0.reuse ;  /* 0x000000019797c824 */ /* 0x100fe200078e0a00 */
[----:B------:R-:W-:Y:S01]  /*71f0*/  IABS R153, R9 ;  /* 0x0000000900997213 */ /* 0x000fe20000000000 */
[----:B------:R-:W-:Y:S01]  /*7200*/  IMAD.HI.U32 R2, R4, R3, RZ ;  /* 0x0000000304027227 */ /* 0x000fe200078e00ff */
[----:B------:R-:W-:Y:S02]  /*7210*/  ISETP.GE.AND P5, PT, R7, RZ, PT ;  /* 0x000000ff0700720c */ /* 0x000fe40003fa6270 */
[----:B------:R-:W-:Y:S01]  /*7220*/  ISETP.GT.U32.AND P4, PT, R0, R151, PT ;  /* 0x000000970000720c */ /* 0x000fe20003f84070 */
[----:B------:R-:W-:Y:S01]  /*7230*/  @!P1 IMAD.IADD R147, R147, 0x1, -R0 ;  /* 0x0000000193939824 */ /* 0x000fe200078e0a00 */
[----:B------:R-:W-:Y:S01]  /*7240*/  IADD3 R152, PT, PT, -R2, RZ, RZ ;  /* 0x000000ff02987210 */ /* 0x000fe20007ffe1ff */
[----:B------:R-:W-:Y:S01]  /*7250*/  IMAD.HI.U32 R2, R4, R153, RZ ;  /* 0x0000009904027227 */ /* 0x000fe200078e00ff */
[----:B------:R-:W-:-:S03]  /*7260*/  ISETP.GE.AND P1, PT, R10, RZ, PT ;  /* 0x000000ff0a00720c */ /* 0x000fc60003f26270 */
[----:B------:R-:W-:Y:S01]  /*7270*/  @!P3 IMAD.IADD R150, R150, 0x1, -R0 ;  /* 0x000000019696b824 */ /* 0x000fe200078e0a00 */
[C---:B------:R-:W-:Y:S01]  /*7280*/  ISETP.GT.U32.AND P3, PT, R0.reuse, R149, PT ;  /* 0x000000950000720c */ /* 0x040fe20003f64070 */
[----:B------:R-:W-:Y:S02]  /*7290*/  IMAD.MOV R2, RZ, RZ, -R2 ;  /* 0x000000ffff027224 */ /* 0x000fe400078e0a02 */
[----:B------:R-:W-:Y:S01]  /*72a0*/  @!P2 IMAD.MOV R147, RZ, RZ, -R147 ;  /* 0x000000ffff93a224 */ /* 0x000fe200078e0a93 */
[C---:B------:R-:W-:Y:S01]  /*72b0*/  ISETP.GT.U32.AND P2, PT, R0.reuse, R150, PT ;  /* 0x000000960000720c */ /* 0x040fe20003f44070 */
[C---:B------:R-:W-:Y:S02]  /*72c0*/  IMAD R153, R0.reuse, R2, R153 ;  /* 0x0000000200997224 */ /* 0x040fe400078e0299 */
[----:B------:R-:W-:Y:S02]  /*72d0*/  VIADD R8, R123, 0x98 ;  /* 0x000000987b087836 */ /* 0x000fe40000000000 */
[----:B------:R-:W-:Y:S01]  /*72e0*/  @!P4 IMAD.IADD R151, R151, 0x1, -R0 ;  /* 0x000000019797c824 */ /* 0x000fe200078e0a00 */
[C---:B------:R-:W-:Y:S01]  /*72f0*/  ISETP.GT.U32.AND P4, PT, R0.reuse, R153, PT ;  /* 0x000000990000720c */ /* 0x040fe20003f84070 */
[C---:B------:R-:W-:Y:S01]  /*7300*/  IMAD R152, R0.reuse, R152, R3 ;  /* 0x0000009800987224 */ /* 0x040fe200078e0203 */
[----:B------:R-:W-:Y:S01]  /*7310*/  IABS R5, R8 ;  /* 0x0000000800057213 */ /* 0x000fe20000000000 */
[----:B------:R-:W-:Y:S01]  /*7320*/  VIADD R10, R123, 0x99 ;  /* 0x000000997b0a7836 */ /* 0x000fe20000000000 */
[----:B------:R-:W-:Y:S01]  /*7330*/  @!P3 IADD3 R149, PT, PT, R149, -R0, RZ ;  /* 0x800000009595b210 */ /* 0x000fe20007ffe0ff */
[----:B------:R-:W-:Y:S01]  /*7340*/  @!P5 IMAD.MOV R148, RZ, RZ, -R148 ;  /* 0x000000ffff94d224 */ /* 0x000fe200078e0a94 */
[----:B------:R-:W-:Y:S01]  /*7350*/  ISETP.GT.U32.AND P3, PT, R0, R152, PT ;  /* 0x000000980000720c */ /* 0x000fe20003f64070 */
[----:B------:R-:W-:Y:S01]  /*7360*/  @!P2 IMAD.IADD R150, R150, 0x1, -R0 ;  /* 0x000000019696a824 */ /* 0x000fe200078e0a00 */
[----:B------:R-:W-:Y:S01]  /*7370*/  ISETP.GE.AND P2, PT, R6, RZ, PT ;  /* 0x000000ff0600720c */ /* 0x000fe20003f46270 */
[----:B------:R-:W-:Y:S01]  /*7380*/  IMAD.HI.U32 R2, R4, R5, RZ ;  /* 0x0000000504027227 */ /* 0x000fe200078e00ff */
[----:B------:R-:W-:-:S02]  /*7390*/  IABS R155, R10 ;  /* 0x0000000a009b7213 */ /* 0x000fc40000000000 */
[----:B------:R-:W-:Y:S01]  /*73a0*/  @!P1 IADD3 R150, PT, PT, -R150, RZ, RZ ;  /* 0x000000ff96969210 */ /* 0x000fe20007ffe1ff */
[----:B------:R-:W-:Y:S01]  /*73b0*/  VIADD R6, R123, 0x9a ;  /* 0x0000009a7b067836 */ /* 0x000fe20000000000 */
[----:B------:R-:W-:Y:S01]  /*73c0*/  IADD3 R2, PT, PT, -R2, RZ, RZ ;  /* 0x000000ff02027210 */ /* 0x000fe20007ffe1ff */
[----:B------:R-:W-:Y:S01]  /*73d0*/  IMAD.HI.U32 R3, R4, R155, RZ ;  /* 0x0000009b04037227 */ /* 0x000fe200078e00ff */
[----:B------:R-:W-:Y:S02]  /*73e0*/  @!P4 IADD3 R153, PT, PT, R153, -R0, RZ ;  /* 0x800000009999c210 */ /* 0x000fe40007ffe0ff */
[----:B------:R-:W-:Y:S01]  /*73f0*/  IABS R7, R6 ;  /* 0x0000000600077213 */ /* 0x000fe20000000000 */
[C---:B------:R-:W-:Y:S01]  /*7400*/  IMAD R154, R0.reuse, R2, R5 ;  /* 0x00000002009a7224 */ /* 0x040fe200078e0205 */
[----:B------:R-:W-:Y:S01]  /*7410*/  ISETP.GT.U32.AND P5, PT, R0, R153, PT ;  /* 0x000000990000720c */ /* 0x000fe20003fa4070 */
[----:B------:R-:W-:Y:S01]  /*7420*/  IMAD.MOV R3, RZ, RZ, -R3 ;  /* 0x000000ffff037224 */ /* 0x000fe200078e0a03 */
[----:B------:R-:W-:Y:S01]  /*7430*/  ISETP.GE.AND P1, PT, R8, RZ, PT ;  /* 0x000000ff0800720c */ /* 0x000fe20003f26270 */
[----:B------:R-:W-:Y:S01]  /*7440*/  IMAD.HI.U32 R2, R4, R7, RZ ;  /* 0x0000000704027227 */ /* 0x000fe200078e00ff */
[----:B------:R-:W-:-:S03]  /*7450*/  IADD3 R8, PT, PT, R123, 0x9f, RZ ;  /* 0x0000009f7b087810 */ /* 0x000fc60007ffe0ff */
[----:B------:R-:W-:Y:S01]  /*7460*/  IMAD.MOV R2, RZ, RZ, -R2 ;  /* 0x000000ffff027224 */ /* 0x000fe200078e0a02 */
[----:B------:R-:W-:Y:S01]  /*7470*/  IABS R161, R8 ;  /* 0x0000000800a17213 */ /* 0x000fe20000000000 */
[----:B------:R-:W-:Y:S01]  /*7480*/  @!P3 IMAD.IADD R152, R152, 0x1, -R0 ;  /* 0x000000019898b824 */ /* 0x000fe200078e0a00 */
[----:B------:R-:W-:Y:S01]  /*7490*/  ISETP.GE.AND P3, PT, R9, RZ, PT ;  /* 0x000000ff0900720c */ /* 0x000fe20003f66270 */
[C---:B------:R-:W-:Y:S02]  /*74a0*/  IMAD R156, R0.reuse, R2, R7 ;  /* 0x00000002009c7224 */ /* 0x040fe400078e0207 */
[----:B------:R-:W-:Y:S01]  /*74b0*/  VIADD R9, R123, 0x9b ;  /* 0x0000009b7b097836 */ /* 0x000fe20000000000 */
[----:B------:R-:W-:Y:S01]  /*74c0*/  @!P5 IADD3 R153, PT, PT, R153, -R0, RZ ;  /* 0x800000009999d210 */ /* 0x000fe20007ffe0ff */
[C---:B------:R-:W-:Y:S01]  /*74d0*/  IMAD R155, R0.reuse, R3, R155 ;  /* 0x00000003009b7224 */ /* 0x040fe200078e029b */
[C---:B------:R-:W-:Y:S01]  /*74e0*/  ISETP.GT.U32.AND P5, PT, R0.reuse, R156, PT ;  /* 0x0000009c0000720c */ /* 0x040fe20003fa4070 */
[----:B------:R-:W-:Y:S01]  /*74f0*/  @!P0 IMAD.MOV R149, RZ, RZ, -R149 ;  /* 0x000000ffff958224 */ /* 0x000fe200078e0a95 */
[C---:B------:R-:W-:Y:S01]  /*7500*/  ISETP.GT.U32.AND P0, PT, R0.reuse, R154, PT ;  /* 0x0000009a0000720c */ /* 0x040fe20003f04070 */
[----:B------:R-:W-:Y:S01]  /*7510*/  @!P6 IMAD.MOV R151, RZ, RZ, -R151 ;  /* 0x000000ffff97e224 */ /* 0x000fe200078e0a97 */
[----:B------:R-:W-:Y:S01]  /*7520*/  IABS R157, R9 ;  /* 0x00000009009d7213 */ /* 0x000fe20000000000 */
[C---:B------:R-:W-:Y:S01]  /*7530*/  VIADD R5, R123.reuse, 0x9c ;  /* 0x0000009c7b057836 */ /* 0x040fe20000000000 */
[C---:B------:R-:W-:Y:S01]  /*7540*/  ISETP.GT.U32.AND P6, PT, R0.reuse, R155, PT ;  /* 0x0000009b0000720c */ /* 0x040fe20003fc4070 */
[----:B------:R-:W-:Y:S01]  /*7550*/  VIADD R7, R123, 0x9e ;  /* 0x0000009e7b077836 */ /* 0x000fe20000000000 */
[----:B------:R-:W-:Y:S01]  /*7560*/  ISETP.GT.U32.AND P4, PT, R0, R152, PT ;  /* 0x000000980000720c */ /* 0x000fe20003f84070 */
[----:B------:R-:W-:Y:S01]  /*7570*/  IMAD.HI.U32 R2, R4, R157, RZ ;  /* 0x0000009d04027227 */ /* 0x000fe200078e00ff */
[----:B------:R-:W-:-:S03]  /*7580*/  IABS R3, R5 ;  /* 0x0000000500037213 */ /* 0x000fc60000000000 */
[----:B------:R-:W-:Y:S02]  /*7590*/  IMAD.MOV R2, RZ, RZ, -R2 ;  /* 0x000000ffff027224 */ /* 0x000fe400078e0a02 */
[--C-:B------:R-:W-:Y:S02]  /*75a0*/  @!P5 IMAD.IADD R156, R156, 0x1, -R0.reuse ;  /* 0x000000019c9cd824 */ /* 0x100fe400078e0a00 */
[--C-:B------:R-:W-:Y:S01]  /*75b0*/  @!P0 IMAD.IADD R154, R154, 0x1, -R0.reuse ;  /* 0x000000019a9a8824 */ /* 0x100fe200078e0a00 */
[----:B------:R-:W-:Y:S01]  /*75c0*/  ISETP.GE.AND P0, PT, R6, RZ, PT ;  /* 0x000000ff0600720c */ /* 0x000fe20003f06270 */
[----:B------:R-:W-:Y:S01]  /*75d0*/  IMAD R157, R0, R2, R157 ;  /* 0x00000002009d7224 */ /* 0x000fe200078e029d */
[----:B------:R-:W-:Y:S01]  /*75e0*/  @!P6 IADD3 R155, PT, PT, R155, -R0, RZ ;  /* 0x800000009b9be210 */ /* 0x000fe20007ffe0ff */
[----:B------:R-:W-:Y:S01]  /*75f0*/  IMAD.HI.U32 R2, R4, R3, RZ ;  /* 0x0000000304027227 */ /* 0x000fe200078e00ff */
[C---:B------:R-:W-:Y:S02]  /*7600*/  ISETP.GT.U32.AND P5, PT, R0.reuse, R156, PT ;  /* 0x0000009c0000720c */ /* 0x040fe40003fa4070 */
[----:B------:R-:W-:Y:S01]  /*7610*/  ISETP.GT.U32.AND P6, PT, R0, R154, PT ;  /* 0x0000009a0000720c */ /* 0x000fe20003fc4070 */
[----:B------:R-:W-:Y:S01]  /*7620*/  @!P4 IMAD.IADD R152, R152, 0x1, -R0 ;  /* 0x000000019898c824 */ /* 0x000fe200078e0a00 */
[----:B------:R-:W-:Y:S01]  /*7630*/  IADD3 R2, PT, PT, -R2, RZ, RZ ;  /* 0x000000ff02027210 */ /* 0x000fe20007ffe1ff */
[----:B------:R-:W-:Y:S01]  /*7640*/  VIADD R6, R123, 0x9d ;  /* 0x0000009d7b067836 */ /* 0x000fe20000000000 */
[----:B------:R-:W-:Y:S01]  /*7650*/  ISETP.GE.AND P4, PT, R10, RZ, PT ;  /* 0x000000ff0a00720c */ /* 0x000fe20003f86270 */
[----:B------:R-:W-:Y:S01]  /*7660*/  @!P2 IMAD.MOV R152, RZ, RZ, -R152 ;  /* 0x000000ffff98a224 */ /* 0x000fe200078e0a98 */
[C---:B------:R-:W-:Y:S01]  /*7670*/  ISETP.GT.U32.AND P2, PT, R0.reuse, R155, PT ;  /* 0x0000009b0000720c */ /* 0x040fe20003f44070 */
[----:B------:R-:W-:Y:S01]  /*7680*/  IMAD R158, R0, R2, R3 ;  /* 0x00000002009e7224 */ /* 0x000fe200078e0203 */
[----:B------:R-:W-:Y:S01]  /*7690*/  IABS R159, R6 ;  /* 0x00000006009f7213 */ /* 0x000fe20000000000 */
[----:B------:R-:W-:Y:S01]  /*76a0*/  @!P3 IMAD.MOV R153, RZ, RZ, -R153 ;  /* 0x000000ffff99b224 */ /* 0x000fe200078e0a99 */
[----:B------:R-:W-:Y:S01]  /*76b0*/  ISETP.GE.AND P3, PT, R9, RZ, PT ;  /* 0x000000ff0900720c */ /* 0x000fe20003f66270 */
[--C-:B------:R-:W-:Y:S01]  /*76c0*/  @!P5 IMAD.IADD R156, R156, 0x1, -R0.reuse ;  /* 0x000000019c9cd824 */ /* 0x100fe200078e0a00 */
[----:B------:R-:W-:Y:S01]  /*76d0*/  ISETP.GT.U32.AND P5, PT, R0, R158, PT ;  /* 0x0000009e0000720c */ /* 0x000fe20003fa4070 */
[----:B------:R-:W-:Y:S01]  /*76e0*/  @!P6 IMAD.IADD R154, R154, 0x1, -R0 ;  /* 0x000000019a9ae824 */ /* 0x000fe200078e0a00 */
[----:B------:R-:W-:Y:S01]  /*76f0*/  ISETP.GT.U32.AND P6, PT, R0, R157, PT ;  /* 0x0000009d0000720c */ /* 0x000fe20003fc4070 */
[----:B------:R-:W-:-:S03]  /*7700*/  IMAD.HI.U32 R2, R4, R159, RZ ;  /* 0x0000009f04027227 */ /* 0x000fc600078e00ff */
[----:B------:R-:W-:Y:S01]  /*7710*/  @!P1 IADD3 R154, PT, PT, -R154, RZ, RZ ;  /* 0x000000ff9a9a9210 */ /* 0x000fe20007ffe1ff */
[----:B------:R-:W-:Y:S01]  /*7720*/  @!P2 IMAD.IADD R155, R155, 0x1, -R0 ;  /* 0x000000019b9ba824 */ /* 0x000fe200078e0a00 */
[----:B------:R-:W-:Y:S01]  /*7730*/  ISETP.GE.AND P2, PT, R5, RZ, PT ;  /* 0x000000ff0500720c */ /* 0x000fe20003f46270 */
[----:B------:R-:W-:Y:S01]  /*7740*/  IMAD.MOV R2, RZ, RZ, -R2 ;  /* 0x000000ffff027224 */ /* 0x000fe200078e0a02 */
[----:B------:R-:W-:Y:S01]  /*7750*/  IABS R5, R7 ;  /* 0x0000000700057213 */ /* 0x000fe20000000000 */
[----:B------:R-:W-:-:S04]  /*7760*/  IMAD.HI.U32 R3, R4, R161, RZ ;  /* 0x000000a104037227 */ /* 0x000fc800078e00ff */
[--C-:B------:R-:W-:Y:S02]  /*7770*/  @!P5 IMAD.IADD R158, R158, 0x1, -R0.reuse ;  /* 0x000000019e9ed824 */ /* 0x100fe400078e0a00 */
[----:B------:R-:W-:Y:S01]  /*7780*/  @!P6 IMAD.IADD R157, R157, 0x1, -R0 ;  /* 0x000000019d9de824 */ /* 0x000fe200078e0a00 */
[----:B------:R-:W-:Y:S01]  /*7790*/  ISETP.GE.AND P6, PT, R6, RZ, PT ;  /* 0x000000ff0600720c */ /* 0x000fe20003fc6270 */
[C---:B------:R-:W-:Y:S01]  /*77a0*/  IMAD R159, R0.reuse, R2, R159 ;  /* 0x00000002009f7224 */ /* 0x040fe200078e029f */
[----:B------:R-:W-:Y:S01]  /*77b0*/  ISETP.GT.U32.AND P5, PT, R0, R158, PT ;  /* 0x0000009e0000720c */ /* 0x000fe20003fa4070 */
[----:B------:R-:W-:Y:S01]  /*77c0*/  IMAD.HI.U32 R2, R4, R5, RZ ;  /* 0x0000000504027227 */ /* 0x000fe200078e00ff */
[----:B------:R-:W-:-:S03]  /*77d0*/  ISETP.GT.U32.AND P1, PT, R0, R157, PT ;  /* 0x0000009d0000720c */ /* 0x000fc60003f24070 */
[----:B------:R-:W-:Y:S01]  /*77e0*/  @!P4 IMAD.MOV R155, RZ, RZ, -R155 ;  /* 0x000000ffff9bc224 */ /* 0x000fe200078e0a9b */
[----:B------:R-:W-:Y:S01]  /*77f0*/  IADD3 R2, PT, PT, -R2, RZ, RZ ;  /* 0x000000ff02027210 */ /* 0x000fe20007ffe1ff */
[----:B------:R-:W-:Y:S01]  /*7800*/  IMAD.MOV R3, RZ, RZ, -R3 ;  /* 0x000000ffff037224 */ /* 0x000fe200078e0a03 */
[C---:B------:R-:W-:Y:S01]  /*7810*/  ISETP.GT.U32.AND P4, PT, R0.reuse, R159, PT ;  /* 0x0000009f0000720c */ /* 0x040fe20003f84070 */
[----:B------:R-:W-:Y:S02]  /*7820*/  VIADD R6, R123, 0xa0 ;  /* 0x000000a07b067836 */ /* 0x000fe40000000000 */
[----:B------:R-:W-:Y:S02]  /*7830*/  IMAD R160, R0, R2, R5 ;  /* 0x0000000200a07224 */ /* 0x000fe400078e0205 */
[--C-:B------:R-:W-:Y:S01]  /*7840*/  @!P5 IMAD.IADD R158, R158, 0x1, -R0.reuse ;  /* 0x000000019e9ed824 */ /* 0x100fe200078e0a00 */
[----:B------:R-:W-:Y:S01]  /*7850*/  IABS R5, R6 ;  /* 0x0000000600057213 */ /* 0x000fe20000000000 */
[--C-:B------:R-:W-:Y:S01]  /*7860*/  @!P1 IMAD.IADD R157, R157, 0x1, -R0.reuse ;  /* 0x000000019d9d9824 */ /* 0x100fe200078e0a00 */
[C---:B------:R-:W-:Y:S01]  /*7870*/  ISETP.GT.U32.AND P5, PT, R0.reuse, R160, PT ;  /* 0x000000a00000720c */ /* 0x040fe20003fa4070 */
[----:B------:R-:W-:Y:S01]  /*7880*/  IMAD R161, R0, R3, R161 ;  /* 0x0000000300a17224 */ /* 0x000fe200078e02a1 */
[----:B------:R-:W-:Y:S01]  /*7890*/  ISETP.GE.AND P1, PT, R8, RZ, PT ;  /* 0x000000ff0800720c */ /* 0x000fe20003f26270 */
[----:B------:R-:W-:Y:S01]  /*78a0*/  VIADD R8, R123, 0xa2 ;  /* 0x000000a27b087836 */ /* 0x000fe20000000000 */
[----:B------:R-:W-:Y:S01]  /*78b0*/  @!P3 IADD3 R157, PT, PT, -R157, RZ, RZ ;  /* 0x000000ff9d9db210 */ /* 0x000fe20007ffe1ff */
[----:B------:R-:W-:Y:S01]  /*78c0*/  @!P4 IMAD.IADD R159, R159, 0x1, -R0 ;  /* 0x000000019f9fc824 */ /* 0x000fe200078e0a00 */
[----:B------:R-:W-:Y:S01]  /*78d0*/  ISETP.GT.U32.AND P3, PT, R0, R161, PT ;  /* 0x000000a10000720c */ /* 0x000fe20003f64070 */
[----:B------:R-:W-:Y:S01]  /*78e0*/  IMAD.HI.U32 R2, R4, R5, RZ ;  /* 0x0000000504027227 */ /* 0x000fe200078e00ff */
[----:B------:R-:W-:-:S02]  /*78f0*/  IADD3 R3, PT, PT, R123, 0xa1, RZ ;  /* 0x000000a17b037810 */ /* 0x000fc40007ffe0ff */
[----:B------:R-:W-:Y:S01]  /*7900*/  ISETP.GT.U32.AND P4, PT, R0, R159, PT ;  /* 0x0000009f0000720c */ /* 0x000fe20003f84070 */
[----:B------:R-:W-:Y:S01]  /*7910*/  @!P0 IMAD.MOV R156, RZ, RZ, -R156 ;  /* 0x000000ffff9c8224 */ /* 0x000fe200078e0a9c */
[----:B------:R-:W-:Y:S01]  /*7920*/  ISETP.GE.AND P0, PT, R7, RZ, PT ;  /* 0x000000ff0700720c */ /* 0x000fe20003f06270 */
[----:B------:R-:W-:Y:S01]  /*7930*/  @!P5 IMAD.IADD R160, R160, 0x1, -R0 ;  /* 0x00000001a0a0d824 */ /* 0x000fe200078e0a00 */
[----:B------:R-:W-:Y:S01]  /*7940*/  IABS R7, R8 ;  /* 0x0000000800077213 */ /* 0x000fe20000000000 */
[----:B------:R-:W-:Y:S01]  /*7950*/  IMAD.MOV R162, RZ, RZ, -R2 ;  /* 0x000000ffffa27224 */ /* 0x000fe200078e0a02 */
[----:B------:R-:W-:Y:S01]  /*7960*/  IABS R163, R3 ;  /* 0x0000000300a37213 */ /* 0x000fe20000000000 */
[----:B------:R-:W-:Y:S01]  /*7970*/  @!P2 IMAD.MOV R158, RZ, RZ, -R158 ;  /* 0x000000ffff9ea224 */ /* 0x000fe200078e0a9e */
[----:B------:R-:W-:Y:S01]  /*7980*/  ISETP.GT.U32.AND P5, PT, R0, R160, PT ;  /* 0x000000a00000720c */ /* 0x000fe20003fa4070 */
[----:B------:R-:W-:Y:S01]  /*7990*/  @!P3 IMAD.IADD R161, R161, 0x1, -R0 ;  /* 0x00000001a1a1b824 */ /* 0x000fe200078e0a00 */
[----:B------:R-:W-:Y:S01]  /*79a0*/  ISETP.GE.AND P2, PT, R6, RZ, PT ;  /* 0x000000ff0600720c */ /* 0x000fe20003f46270 */
[----:B------:R-:W-:-:S02]  /*79b0*/  IMAD R162, R0, R162, R5 ;  /* 0x000000a200a27224 */ /* 0x000fc400078e0205 */
[----:B------:R-:W-:Y:S01]  /*79c0*/  @!P4 IADD3 R159, PT, PT, R159, -R0, RZ ;  /* 0x800000009f9fc210 */ /* 0x000fe20007ffe0ff */
[----:B------:R-:W-:Y:S01]  /*79d0*/  IMAD.HI.U32 R2, R4, R163, RZ ;  /* 0x000000a304027227 */ /* 0x000fe200078e00ff */
[----:B------:R-:W-:Y:S02]  /*79e0*/  ISETP.GT.U32.AND P3, PT, R0, R161, PT ;  /* 0x000000a10000720c */ /* 0x000fe40003f64070 */
[----:B------:R-:W-:Y:S01]  /*79f0*/  ISETP.GE.AND P4, PT, R3, RZ, PT ;  /* 0x000000ff0300720c */ /* 0x000fe20003f86270 */
[----:B------:R-:W-:Y:S01]  /*7a00*/  IMAD.HI.U32 R3, R4, R7, RZ ;  /* 0x0000000704037227 */ /* 0x000fe200078e00ff */
[----:B------:R-:W-:Y:S02]  /*7a10*/  @!P6 IADD3 R159, PT, PT, -R159, RZ, RZ ;  /* 0x000000ff9f9fe210 */ /* 0x000fe40007ffe1ff */
[----:B------:R-:W-:Y:S01]  /*7a20*/  ISETP.GE.AND P6, PT, R8, RZ, PT ;  /* 0x000000ff0800720c */ /* 0x000fe20003fc6270 */
[----:B------:R-:W-:Y:S01]  /*7a30*/  @!P5 IMAD.IADD R160, R160, 0x1, -R0 ;  /* 0x00000001a0a0d824 */ /* 0x000fe200078e0a00 */
[----:B------:R-:W-:Y:S01]  /*7a40*/  ISETP.GT.U32.AND P5, PT, R0, R162, PT ;  /* 0x000000a20000720c */ /* 0x000fe20003fa4070 */
[----:B------:R-:W-:Y:S01]  /*7a50*/  IMAD.MOV R3, RZ, RZ, -R3 ;  /* 0x000000ffff037224 */ /* 0x000fe200078e0a03 */
[C---:B------:R-:W-:Y:S01]  /*7a60*/  IADD3 R8, PT, PT, R123.reuse, 0xa5, RZ ;  /* 0x000000a57b087810 */ /* 0x040fe20007ffe0ff */
[----:B------:R-:W-:-:S02]  /*7a70*/  VIADD R6, R123, 0xa4 ;  /* 0x000000a47b067836 */ /* 0x000fc40000000000 */
[C---:B------:R-:W-:Y:S01]  /*7a80*/  IMAD R164, R0.reuse, R3, R7 ;  /* 0x0000000300a47224 */ /* 0x040fe200078e0207 */
[----:B------:R-:W-:Y:S01]  /*7a90*/  IABS R167, R8 ;  /* 0x0000000800a77213 */ /* 0x000fe20000000000 */
[----:B------:R-:W-:Y:S01]  /*7aa0*/  @!P3 IMAD.IADD R161, R161, 0x1, -R0 ;  /* 0x00000001a1a1b824 */ /* 0x000fe200078e0a00 */
[----:B------:R-:W-:Y:S01]  /*7ab0*/  IABS R7, R6 ;  /* 0x0000000600077213 */ /* 0x000fe20000000000 */
[----:B------:R-:W-:Y:S02]  /*7ac0*/  IMAD.MOV R2, RZ, RZ, -R2 ;  /* 0x000000ffff027224 */ /* 0x000fe400078e0a02 */
[----:B------:R-:W-:Y:S01]  /*7ad0*/  @!P1 IMAD.MOV R161, RZ, RZ, -R161 ;  /* 0x000000ffffa19224 */ /* 0x000fe200078e0aa1 */
[C---:B------:R-:W-:Y:S01]  /*7ae0*/  ISETP.GT.U32.AND P1, PT, R0.reuse, R164, PT ;  /* 0x000000a40000720c */ /* 0x040fe20003f24070 */
[----:B------:R-:W-:Y:S01]  /*7af0*/  IMAD R163, R0, R2, R163 ;  /* 0x0000000200a37224 */ /* 0x000fe200078e02a3 */
[----:B------:R-:W-:Y:S01]  /*7b00*/  @!P5 IADD3 R162, PT, PT, R162, -R0, RZ ;  /* 0x80000000a2a2d210 */ /* 0x000fe20007ffe0ff */
[----:B------:R-:W-:-:S02]  /*7b10*/  @!P0 IMAD.MOV R160, RZ, RZ, -R160 ;  /* 0x000000ffffa08224 */ /* 0x000fc400078e0aa0 */
[----:B------:R-:W-:Y:S01]  /*7b20*/  IMAD.HI.U32 R3, R4, R7, RZ ;  /* 0x0000000704037227 */ /* 0x000fe200078e00ff */
[C---:B------:R-:W-:Y:S02]  /*7b30*/  ISETP.GT.U32.AND P5, PT, R0.reuse, R162, PT ;  /* 0x000000a20000720c */ /* 0x040fe40003fa4070 */
[----:B------:R-:W-:Y:S01]  /*7b40*/  ISETP.GT.U32.AND P0, PT, R0, R163, PT ;  /* 0x000000a30000720c */ /* 0x000fe20003f04070 */
[----:B------:R-:W-:Y:S01]  /*7b50*/  VIADD R10, R123, 0xa6 ;  /* 0x000000a67b0a7836 */ /* 0x000fe20000000000 */
[----:B------:R-:W-:Y:S01]  /*7b60*/  IADD3 R3, PT, PT, -R3, RZ, RZ ;  /* 0x000000ff03037210 */ /* 0x000fe20007ffe1ff */
[C---:B------:R-:W-:Y:S02]  /*7b70*/  VIADD R2, R123.reuse, 0xa3 ;  /* 0x000000a37b027836 */ /* 0x040fe40000000000 */
[----:B------:R-:W-:Y:S02]  /*7b80*/  @!P1 IADD3 R164, PT, PT, R164, -R0, RZ ;  /* 0x80000000a4a49210 */ /* 0x000fe40007ffe0ff */
[----:B------:R-:W-:Y:S01]  /*7b90*/  IABS R9, R10 ;  /* 0x0000000a00097213 */ /* 0x000fe20000000000 */
[C---:B------:R-:W-:Y:S01]  /*7ba0*/  IMAD R166, R0.reuse, R3, R7 ;  /* 0x0000000300a67224 */ /* 0x040fe200078e0207 */
[----:B------:R-:W-:Y:S01]  /*7bb0*/  ISETP.GT.U32.AND P1, PT, R0, R164, PT ;  /* 0x000000a40000720c */ /* 0x000fe20003f24070 */
[----:B------:R-:W-:Y:S01]  /*7bc0*/  VIADD R7, R123, 0xa8 ;  /* 0x000000a87b077836 */ /* 0x000fe20000000000 */
[----:B------:R-:W-:Y:S01]  /*7bd0*/  IABS R165, R2 ;  /* 0x0000000200a57213 */ /* 0x000fe20000000000 */
[--C-:B------:R-:W-:Y:S01]  /*7be0*/  @!P5 IMAD.IADD R162, R162, 0x1, -R0.reuse ;  /* 0x00000001a2a2d824 */ /* 0x100fe200078e0a00 */
[----:B------:R-:W-:Y:S01]  /*7bf0*/  ISETP.GE.AND P3, PT, R2, RZ, PT ;  /* 0x000000ff0200720c */ /* 0x000fe20003f66270 */
[----:B------:R-:W-:Y:S01]  /*7c00*/  @!P0 IMAD.IADD R163, R163, 0x1, -R0 ;  /* 0x00000001a3a38824 */ /* 0x000fe200078e0a00 */
[----:B------:R-:W-:Y:S01]  /*7c10*/  ISETP.GE.AND P5, PT, R6, RZ, PT ;  /* 0x000000ff0600720c */ /* 0x000fe20003fa6270 */
[----:B------:R-:W-:Y:S01]  /*7c20*/  IMAD.HI.U32 R3, R4, R9, RZ ;  /* 0x0000000904037227 */ /* 0x000fe200078e00ff */
[----:B------:R-:W-:-:S02]  /*7c30*/  IADD3 R6, PT, PT, R123, 0xa7, RZ ;  /* 0x000000a77b067810 */ /* 0x000fc40007ffe0ff */
[C---:B------:R-:W-:Y:S01]  /*7c40*/  ISETP.GT.U32.AND P0, PT, R0.reuse, R163, PT ;  /* 0x000000a30000720c */ /* 0x040fe20003f04070 */
[----:B------:R-:W-:Y:S01]  /*7c50*/  @!P2 IMAD.MOV R162, RZ, RZ, -R162 ;  /* 0x000000ffffa2a224 */ /* 0x000fe200078e0aa2 */
[----:B------:R-:W-:Y:S01]  /*7c60*/  ISETP.GT.U32.AND P2, PT, R0, R166, PT ;  /* 0x000000a60000720c */ /* 0x000fe20003f44070 */
[----:B------:R-:W-:Y:S01]  /*7c70*/  IMAD.MOV R3, RZ, RZ, -R3 ;  /* 0x000000ffff037224 */ /* 0x000fe200078e0a03 */
[----:B------:R-:W-:Y:S01]  /*7c80*/  @!P1 IADD3 R164, PT, PT, R164, -R0, RZ ;  /* 0x80000000a4a49210 */ /* 0x000fe20007ffe0ff */
[----:B------:R-:W-:Y:S01]  /*7c90*/  IMAD.HI.U32 R2, R4, R165, RZ ;  /* 0x000000a504027227 */ /* 0x000fe200078e00ff */
[----:B------:R-:W-:-:S03]  /*7ca0*/  IABS R169, R6 ;  /* 0x0000000600a97213 */ /* 0x000fc60000000000 */
[----:B------:R-:W-:Y:S01]  /*7cb0*/  IMAD R168, R0, R3, R9 ;  /* 0x0000000300a87224 */ /* 0x000fe200078e0209 */
[----:B------:R-:W-:Y:S01]  /*7cc0*/  IABS R9, R183 ;  /* 0x000000b700097213 */ /* 0x000fe20000000000 */
[----:B------:R-:W-:Y:S02]  /*7cd0*/  IMAD.MOV R5, RZ, RZ, -R2 ;  /* 0x000000ffff057224 */ /* 0x000fe400078e0a02 */
[----:B------:R-:W-:-:S04]  /*7ce0*/  IMAD.HI.U32 R2, R4, R167, RZ ;  /* 0x000000a704027227 */ /* 0x000fc800078e00ff */
[----:B------:R-:W-:Y:S01]  /*7cf0*/  @!P6 IMAD.MOV R164, RZ, RZ, -R164 ;  /* 0x000000ffffa4e224 */ /* 0x000fe200078e0aa4 */
[C---:B------:R-:W-:Y:S01]  /*7d00*/  ISETP.GT.U32.AND P6, PT, R0.reuse, R168, PT ;  /* 0x000000a80000720c */ /* 0x040fe20003fc4070 */
[----:B------:R-:W-:Y:S01]  /*7d10*/  IMAD R165, R0, R5, R165 ;  /* 0x0000000500a57224 */ /* 0x000fe200078e02a5 */
[----:B------:R-:W-:Y:S01]  /*7d20*/  IABS R5, R7 ;  /* 0x0000000700057213 */ /* 0x000fe20000000000 */
[----:B------:R-:W-:Y:S02]  /*7d30*/  @!P2 IMAD.IADD R166, R166, 0x1, -R0 ;  /* 0x00000001a6a6a824 */ /* 0x000fe400078e0a00 */
[----:B------:R-:W-:Y:S02]  /*7d40*/  IMAD.MOV R2, RZ, RZ, -R2 ;  /* 0x000000ffff027224 */ /* 0x000fe400078e0a02 */
[----:B------:R-:W-:Y:S01]  /*7d50*/  @!P0 IMAD.IADD R163, R163, 0x1, -R0 ;  /* 0x00000001a3a38824 */ /* 0x000fe200078e0a00 */
[C---:B------:R-:W-:Y:S01]  /*7d60*/  ISETP.GT.U32.AND P0, PT, R0.reuse, R165, PT ;  /* 0x000000a50000720c */ /* 0x040fe20003f04070 */
[C---:B------:R-:W-:Y:S01]  /*7d70*/  IMAD R167, R0.reuse, R2, R167 ;  /* 0x0000000200a77224 */ /* 0x040fe200078e02a7 */
[----:B------:R-:W-:Y:S01]  /*7d80*/  ISETP.GT.U32.AND P2, PT, R0, R166, PT ;  /* 0x000000a60000720c */ /* 0x000fe20003f44070 */
[----:B------:R-:W-:-:S03]  /*7d90*/  IMAD.HI.U32 R2, R4, R169, RZ ;  /* 0x000000a904027227 */ /* 0x000fc600078e00ff */
[----:B------:R-:W-:Y:S01]  /*7da0*/  ISETP.GT.U32.AND P1, PT, R0, R167, PT ;  /* 0x000000a70000720c */ /* 0x000fe20003f24070 */
[----:B------:R-:W-:Y:S02]  /*7db0*/  IMAD.MOV R2, RZ, RZ, -R2 ;  /* 0x000000ffff027224 */ /* 0x000fe400078e0a02 */
[--C-:B------:R-:W-:Y:S02]  /*7dc0*/  @!P6 IMAD.IADD R168, R168, 0x1, -R0.reuse ;  /* 0x00000001a8a8e824 */ /* 0x100fe400078e0a00 */
[C---:B------:R-:W-:Y:S02]  /*7dd0*/  IMAD R169, R0.reuse, R2, R169 ;  /* 0x0000000200a97224 */ /* 0x040fe400078e02a9 */
[----:B------:R-:W-:Y:S01]  /*7de0*/  @!P0 IMAD.IADD R165, R165, 0x1, -R0 ;  /* 0x00000001a5a58824 */ /* 0x000fe200078e0a00 */
[----:B------:R-:W-:Y:S01]  /*7df0*/  ISETP.GT.U32.AND P6, PT, R0, R168, PT ;  /* 0x000000a80000720c */ /* 0x000fe20003fc4070 */
[----:B------:R-:W-:-:S03]  /*7e00*/  IMAD.HI.U32 R2, R4, R5, RZ ;  /* 0x0000000504027227 */ /* 0x000fc600078e00ff */
[----:B------:R-:W-:Y:S01]  /*7e10*/  ISETP.GT.U32.AND P0, PT, R0, R165, PT ;  /* 0x000000a50000720c */ /* 0x000fe20003f04070 */
[----:B------:R-:W-:Y:S01]  /*7e20*/  @!P2 IMAD.IADD R166, R166, 0x1, -R0 ;  /* 0x00000001a6a6a824 */ /* 0x000fe200078e0a00 */
[----:B------:R-:W-:Y:S01]  /*7e30*/  ISETP.GT.U32.AND P2, PT, R0, R169, PT ;  /* 0x000000a90000720c */ /* 0x000fe20003f44070 */
[----:B------:R-:W-:Y:S01]  /*7e40*/  @!P4 IMAD.MOV R163, RZ, RZ, -R163 ;  /* 0x000000ffffa3c224 */ /* 0x000fe200078e0aa3 */
[----:B------:R-:W-:Y:S01]  /*7e50*/  ISETP.GE.AND P4, PT, R8, RZ, PT ;  /* 0x000000ff0800720c */ /* 0x000fe20003f86270 */
[----:B------:R-:W-:Y:S02]  /*7e60*/  IMAD.MOV R2, RZ, RZ, -R2 ;  /* 0x000000ffff027224 */ /* 0x000fe400078e0a02 */
[----:B------:R-:W-:Y:S02]  /*7e70*/  VIADD R8, R123, 0xa9 ;  /* 0x000000a97b087836 */ /* 0x000fe40000000000 */
[--C-:B------:R-:W-:Y:S02]  /*7e80*/  @!P1 IMAD.IADD R167, R167, 0x1, -R0.reuse ;  /* 0x00000001a7a79824 */ /* 0x100fe400078e0a00 */
[----:B------:R-:W-:Y:S01]  /*7e90*/  IMAD R170, R0, R2, R5 ;  /* 0x0000000200aa7224 */ /* 0x000fe200078e0205 */
[----:B------:R-:W-:Y:S01]  /*7ea0*/  IABS R171, R8 ;  /* 0x0000000800ab7213 */ /* 0x000fe20000000000 */
[--C-:B------:R-:W-:Y:S01]  /*7eb0*/  @!P6 IMAD.IADD R168, R168, 0x1, -R0.reuse ;  /* 0x00000001a8a8e824 */ /* 0x100fe200078e0a00 */
[C---:B------:R-:W-:Y:S01]  /*7ec0*/  ISETP.GT.U32.AND P1, PT, R0.reuse, R167, PT ;  /* 0x000000a70000720c */ /* 0x040fe20003f24070 */
[----:B------:R-:W-:Y:S01]  /*7ed0*/  @!P2 IMAD.IADD R169, R169, 0x1, -R0 ;  /* 0x00000001a9a9a824 */ /* 0x000fe200078e0a00 */
[----:B------:R-:W-:Y:S01]  /*7ee0*/  ISETP.GT.U32.AND P6, PT, R0, R170, PT ;  /* 0x000000aa0000720c */ /* 0x000fe20003fc4070 */
[----:B------:R-:W-:Y:S01]  /*7ef0*/  IMAD.HI.U32 R3, R4, R171, RZ ;  /* 0x000000ab04037227 */ /* 0x000fe200078e00ff */
[----:B------:R-:W-:-:S02]  /*7f00*/  @!P0 IADD3 R165, PT, PT, R165, -R0, RZ ;  /* 0x80000000a5a58210 */ /* 0x000fc40007ffe0ff */
[----:B------:R-:W-:Y:S01]  /*7f10*/  ISETP.GE.AND P0, PT, R10, RZ, PT ;  /* 0x000000ff0a00720c */ /* 0x000fe20003f06270 */
[----:B------:R-:W-:Y:S01]  /*7f20*/  IMAD.MOV R3, RZ, RZ, -R3 ;  /* 0x000000ffff037224 */ /* 0x000fe200078e0a03 */
[C---:B------:R-:W-:Y:S01]  /*7f30*/  ISETP.GT.U32.AND P2, PT, R0.reuse, R169, PT ;  /* 0x000000a90000720c */ /* 0x040fe20003f44070 */
[----:B------:R-:W-:Y:S01]  /*7f40*/  VIADD R2, R123, 0xaa ;  /* 0x000000aa7b027836 */ /* 0x000fe20000000000 */
[----:B------:R-:W-:Y:S01]  /*7f50*/  @!P3 IADD3 R165, PT, PT, -R165, RZ, RZ ;  /* 0x000000ffa5a5b210 */ /* 0x000fe20007ffe1ff */
[----:B------:R-:W-:Y:S01]  /*7f60*/  IMAD R171, R0, R3, R171 ;  /* 0x0000000300ab7224 */ /* 0x000fe200078e02ab */
[----:B------:R-:W-:Y:S01]  /*7f70*/  IADD3 R3, PT, PT, R123, 0xab, RZ ;  /* 0x000000ab7b037810 */ /* 0x000fe20007ffe0ff */
[----:B------:R-:W-:Y:S01]  /*7f80*/  @!P5 IMAD.MOV R166, RZ, RZ, -R166 ;  /* 0x000000ffffa6d224 */ /* 0x000fe200078e0aa6 */
[----:B------:R-:W-:Y:S01]  /*7f90*/  @!P1 IADD3 R167, PT, PT, R167, -R0, RZ ;  /* 0x80000000a7a79210 */ /* 0x000fe20007ffe0ff */
[----:B------:R-:W-:Y:S01]  /*7fa0*/  @!P6 IMAD.IADD R170, R170, 0x1, -R0 ;  /* 0x00000001aaaae824 */ /* 0x000fe200078e0a00 */
[----:B------:R-:W-:Y:S01]  /*7fb0*/  IABS R5, R2 ;  /* 0x0000000200057213 */ /* 0x000fe20000000000 */
[----:B------:R-:W-:Y:S01]  /*7fc0*/  VIADD R10, R123, 0xaf ;  /* 0x000000af7b0a7836 */ /* 0x000fe20000000000 */
[----:B------:R-:W-:Y:S01]  /*7fd0*/  IABS R173, R3 ;  /* 0x0000000300ad7213 */ /* 0x000fe20000000000 */
[----:B------:R-:W-:Y:S01]  /*7fe0*/  @!P4 IMAD.MOV R167, RZ, RZ, -R167 ;  /* 0x000000ffffa7c224 */ /* 0x000fe200078e0aa7 */
[----:B------:R-:W-:Y:S01]  /*7ff0*/  ISETP.GE.AND P4, PT, R2, RZ, PT ;  /* 0x000000ff0200720c */ /* 0x000fe20003f86270 */
[----:B------:R-:W-:Y:S01]  /*8000*/  @!P0 IMAD.MOV R168, RZ, RZ, -R168 ;  /* 0x000000ffffa88224 */ /* 0x000fe200078e0aa8 */
[----:B------:R-:W-:Y:S01]  /*8010*/  ISETP.GT.U32.AND P6, PT, R0, R170, PT ;  /* 0x000000aa0000720c */ /* 0x000fe20003fc4070 */
[----:B------:R-:W-:Y:S01]  /*8020*/  IMAD.HI.U32 R2, R4, R5, RZ ;  /* 0x0000000504027227 */ /* 0x000fe200078e00ff */
[----:B------:R-:W-:-:S02]  /*8030*/  ISETP.GE.AND P0, PT, R3, RZ, PT ;  /* 0x000000ff0300720c */ /* 0x000fc40003f06270 */
[----:B------:R-:W-:Y:S01]  /*8040*/  ISETP.GE.AND P3, PT, R6, RZ, PT ;  /* 0x000000ff0600720c */ /* 0x000fe20003f66270 */
[----:B------:R-:W-:Y:S01]  /*8050*/  @!P2 IMAD.IADD R169, R169, 0x1, -R0 ;  /* 0x00000001a9a9a824 */ /* 0x000fe200078e0a00 */
[----:B------:R-:W-:Y:S01]  /*8060*/  ISETP.GT.U32.AND P2, PT, R0, R171, PT ;  /* 0x000000ab0000720c */ /* 0x000fe20003f44070 */
[----:B------:R-:W-:Y:S01]  /*8070*/  IMAD.HI.U32 R3, R4, R173, RZ ;  /* 0x000000ad04037227 */ /* 0x000fe200078e00ff */
[----:B------:R-:W-:Y:S02]  /*8080*/  ISETP.GE.AND P1, PT, R8, RZ, PT ;  /* 0x000000ff0800720c */ /* 0x000fe40003f26270 */
[----:B------:R-:W-:Y:S01]  /*8090*/  IADD3 R6, PT, PT, R123, 0xac, RZ ;  /* 0x000000ac7b067810 */ /* 0x000fe20007ffe0ff */
[----:B------:R-:W-:Y:S01]  /*80a0*/  IMAD.MOV R2, RZ, RZ, -R2 ;  /* 0x000000ffff027224 */ /* 0x000fe200078e0a02 */
[----:B------:R-:W-:Y:S01]  /*80b0*/  IADD3 R3, PT, PT, -R3, RZ, RZ ;  /* 0x000000ff03037210 */ /* 0x000fe20007ffe1ff */
[--C-:B------:R-:W-:Y:S01]  /*80c0*/  @!P6 IMAD.IADD R170, R170, 0x1, -R0.reuse ;  /* 0x00000001aaaae824 */ /* 0x100fe200078e0a00 */
[----:B------:R-:W-:Y:S01]  /*80d0*/  ISETP.GE.AND P5, PT, R7, RZ, PT ;  /* 0x000000ff0700720c */ /* 0x000fe20003fa6270 */
[C---:B------:R-:W-:Y:S01]  /*80e0*/  IMAD R172, R0.reuse, R2, R5 ;  /* 0x0000000200ac7224 */ /* 0x040fe200078e0205 */
[----:B------:R-:W-:Y:S01]  /*80f0*/  IABS R7, R6 ;  /* 0x0000000600077213 */ /* 0x000fe20000000000 */
[C---:B------:R-:W-:Y:S01]  /*8100*/  IMAD R173, R0.reuse, R3, R173 ;  /* 0x0000000300ad7224 */ /* 0x040fe200078e02ad */
[----:B------:R-:W-:Y:S01]  /*8110*/  IABS R177, R10 ;  /* 0x0000000a00b17213 */ /* 0x000fe20000000000 */
[----:B------:R-:W-:Y:S01]  /*8120*/  @!P2 IMAD.IADD R171, R171, 0x1, -R0 ;  /* 0x00000001ababa824 */ /* 0x000fe200078e0a00 */
[C---:B------:R-:W-:Y:S01]  /*8130*/  ISETP.GT.U32.AND P6, PT, R0.reuse, R172, PT ;  /* 0x000000ac0000720c */ /* 0x040fe20003fc4070 */
[----:B------:R-:W-:Y:S01]  /*8140*/  @!P3 IMAD.MOV R169, RZ, RZ, -R169 ;  /* 0x000000ffffa9b224 */ /* 0x000fe200078e0aa9 */
[C---:B------:R-:W-:Y:S01]  /*8150*/  ISETP.GT.U32.AND P3, PT, R0.reuse, R173, PT ;  /* 0x000000ad0000720c */ /* 0x040fe20003f64070 */
[----:B------:R-:W-:Y:S01]  /*8160*/  VIADD R8, R123, 0xad ;  /* 0x000000ad7b087836 */ /* 0x000fe20000000000 */
[----:B------:R-:W-:Y:S01]  /*8170*/  ISETP.GT.U32.AND P2, PT, R0, R171, PT ;  /* 0x000000ab0000720c */ /* 0x000fe20003f44070 */
[----:B------:R-:W-:-:S03]  /*8180*/  IMAD.HI.U32 R2, R4, R7, RZ ;  /* 0x0000000704027227 */ /* 0x000fc600078e00ff */
[----:B------:R-:W-:Y:S01]  /*8190*/  IABS R175, R8 ;  /* 0x0000000800af7213 */ /* 0x000fe20000000000 */
[----:B------:R-:W-:Y:S02]  /*81a0*/  IMAD.MOV R2, RZ, RZ, -R2 ;  /* 0x000000ffff027224 */ /* 0x000fe400078e0a02 */
[----:B------:R-:W-:Y:S01]  /*81b0*/  @!P5 IMAD.MOV R170, RZ, RZ, -R170 ;  /* 0x000000ffffaad224 */ /* 0x000fe200078e0aaa */
[----:B------:R-:W-:Y:S01]  /*81c0*/  ISETP.GE.AND P5, PT, R6, RZ, PT ;  /* 0x000000ff0600720c */ /* 0x000fe20003fa6270 */
[--C-:B------:R-:W-:Y:S02]  /*81d0*/  @!P6 IMAD.IADD R172, R172, 0x1, -R0.reuse ;  /* 0x00000001acace824 */ /* 0x100fe400078e0a00 */
[--C-:B------:R-:W-:Y:S02]  /*81e0*/  @!P3 IMAD.IADD R173, R173, 0x1, -R0.reuse ;  /* 0x00000001adadb824 */ /* 0x100fe400078e0a00 */
[----:B------:R-:W-:Y:S01]  /*81f0*/  @!P2 IMAD.IADD R171, R171, 0x1, -R0 ;  /* 0x00000001ababa824 */ /* 0x000fe200078e0a00 */
[----:B------:R-:W-:Y:S01]  /*8200*/  ISETP.GT.U32.AND P6, PT, R0, R172, PT ;  /* 0x000000ac0000720c */ /* 0x000fe20003fc4070 */
[----:B------:R-:W-:Y:S01]  /*8210*/  IMAD.HI.U32 R3, R4, R175, RZ ;  /* 0x000000af04037227 */ /* 0x000fe200078e00ff */
[----:B------:R-:W-:-:S02]  /*8220*/  ISETP.GE.AND P2, PT, R8, RZ, PT ;  /* 0x000000ff0800720c */ /* 0x000fc40003f46270 */
[----:B------:R-:W-:Y:S01]  /*8230*/  IADD3 R8, PT, PT, R123, 0xae, RZ ;  /* 0x000000ae7b087810 */ /* 0x000fe20007ffe0ff */
[C---:B------:R-:W-:Y:S01]  /*8240*/  IMAD R174, R0.reuse, R2, R7 ;  /* 0x0000000200ae7224 */ /* 0x040fe200078e0207 */
[C---:B------:R-:W-:Y:S01]  /*8250*/  ISETP.GT.U32.AND P3, PT, R0.reuse, R173, PT ;  /* 0x000000ad0000720c */ /* 0x040fe20003f64070 */
[----:B------:R-:W-:Y:S01]  /*8260*/  @!P1 IMAD.MOV R171, RZ, RZ, -R171 ;  /* 0x000000ffffab9224 */ /* 0x000fe200078e0aab */
[----:B------:R-:W-:Y:S02]  /*8270*/  IADD3 R3, PT, PT, -R3, RZ, RZ ;  /* 0x000000ff03037210 */ /* 0x000fe40007ffe1ff */
[----:B------:R-:W-:Y:S02]  /*8280*/  IABS R5, R8 ;  /* 0x0000000800057213 */ /* 0x000fe40000000000 */
[----:B------:R-:W-:Y:S01]  /*8290*/  IABS R7, R11 ;  /* 0x0000000b00077213 */ /* 0x000fe20000000000 */
[----:B------:R-:W-:Y:S02]  /*82a0*/  IMAD R175, R0, R3, R175 ;  /* 0x0000000300af7224 */ /* 0x000fe400078e02af */
[----:B------:R-:W-:-:S04]  /*82b0*/  IMAD.HI.U32 R2, R4, R5, RZ ;  /* 0x0000000504027227 */ /* 0x000fc800078e00ff */
[--C-:B------:R-:W-:Y:S01]  /*82c0*/  @!P6 IMAD.IADD R172, R172, 0x1, -R0.reuse ;  /* 0x00000001acace824 */ /* 0x100fe200078e0a00 */
[----:B------:R-:W-:Y:S01]  /*82d0*/  ISETP.GT.U32.AND P6, PT, R0, R174, PT ;  /* 0x000000ae0000720c */ /* 0x000fe20003fc4070 */
[----:B------:R-:W-:Y:S01]  /*82e0*/  @!P3 IMAD.IADD R173, R173, 0x1, -R0 ;  /* 0x00000001adadb824 */ /* 0x000fe200078e0a00 */
[----:B------:R-:W-:Y:S01]  /*82f0*/  IADD3 R176, PT, PT, -R2, RZ, RZ ;  /* 0x000000ff02b07210 */ /* 0x000fe20007ffe1ff */
[----:B------:R-:W-:Y:S01]  /*8300*/  IMAD.HI.U32 R2, R4, R177, RZ ;  /* 0x000000b104027227 */ /* 0x000fe200078e00ff */
[----:B------:R-:W-:-:S03]  /*8310*/  ISETP.GT.U32.AND P3, PT, R0, R175, PT ;  /* 0x000000af0000720c */ /* 0x000fc60003f64070 */
[----:B------:R-:W-:Y:S02]  /*8320*/  IMAD R176, R0, R176, R5 ;  /* 0x000000b000b07224 */ /* 0x000fe400078e0205 */
[----:B------:R-:W-:Y:S02]  /*8330*/  IMAD.MOV R6, RZ, RZ, -R2 ;  /* 0x000000ffff067224 */ /* 0x000fe400078e0a02 */
[----:B------:R-:W-:Y:S02]  /*8340*/  IMAD.HI.U32 R3, R4, R7, RZ ;  /* 0x0000000704037227 */ /* 0x000fe400078e00ff */
[----:B------:R-:W-:Y:S02]  /*8350*/  @!P6 IADD3 R174, PT, PT, R174, -R0, RZ ;  /* 0x80000000aeaee210 */ /* 0x000fe40007ffe0ff */
[C---:B------:R-:W-:Y:S01]  /*8360*/  IMAD R177, R0.reuse, R6, R177 ;  /* 0x0000000600b17224 */ /* 0x040fe200078e02b1 */
[----:B------:R-:W-:Y:S01]  /*8370*/  ISETP.GT.U32.AND P6, PT, R0, R176, PT ;  /* 0x000000b00000720c */ /* 0x000fe20003fc4070 */
[----:B------:R-:W-:Y:S01]  /*8380*/  @!P3 IMAD.IADD R175, R175, 0x1, -R0 ;  /* 0x00000001afafb824 */ /* 0x000fe200078e0a00 */
[----:B------:R-:W-:Y:S01]  /*8390*/  IADD3 R6, PT, PT, R123, 0xb3, RZ ;  /* 0x000000b37b067810 */ /* 0x000fe20007ffe0ff */
[----:B------:R-:W-:Y:S01]  /*83a0*/  IMAD.HI.U32 R5, R4, R179, RZ ;  /* 0x000000b304057227 */ /* 0x000fe200078e00ff */
[----:B------:R-:W-:-:S02]  /*83b0*/  ISETP.GT.U32.AND P3, PT, R0, R177, PT ;  /* 0x000000b10000720c */ /* 0x000fc40003f64070 */
[----:B------:R-:W-:Y:S01]  /*83c0*/  ISETP.GT.U32.AND P1, PT, R0, R175, PT ;  /* 0x000000af0000720c */ /* 0x000fe20003f24070 */
[----:B------:R-:W-:Y:S01]  /*83d0*/  @!P4 IMAD.MOV R172, RZ, RZ, -R172 ;  /* 0x000000ffffacc224 */ /* 0x000fe200078e0aac */
[----:B------:R-:W-:Y:S01]  /*83e0*/  IABS R181, R6 ;  /* 0x0000000600b57213 */ /* 0x000fe20000000000 */
[----:B------:R-:W-:-:S04]  /*83f0*/  IMAD.HI.U32 R2, R4, R9, RZ ;  /* 0x0000000904027227 */ /* 0x000fc800078e00ff */
[----:B------:R-:W-:Y:S01]  /*8400*/  @!P6 IMAD.IADD R176, R176, 0x1, -R0 ;  /* 0x00000001b0b0e824 */ /* 0x000fe200078e0a00 */
[C---:B------:R-:W-:Y:S01]  /*8410*/  ISETP.GT.U32.AND P6, PT, R0.reuse, R174, PT ;  /* 0x000000ae0000720c */ /* 0x040fe20003fc4070 */
[----:B------:R-:W-:Y:S02]  /*8420*/  IMAD.MOV R3, RZ, RZ, -R3 ;  /* 0x000000ffff037224 */ /* 0x000fe400078e0a03 */
[----:B------:R-:W-:Y:S01]  /*8430*/  @!P3 IADD3 R177, PT, PT, R177, -R0, RZ ;  /* 0x80000000b1b1b210 */ /* 0x000fe20007ffe0ff */
[----:B------:R-:W-:Y:S01]  /*8440*/  IMAD.MOV R5, RZ, RZ, -R5 ;  /* 0x000000ffff057224 */ /* 0x000fe200078e0a05 */
[C---:B------:R-:W-:Y:S01]  /*8450*/  ISETP.GT.U32.AND P4, PT, R0.reuse, R176, PT ;  /* 0x000000b00000720c */ /* 0x040fe20003f84070 */
[C---:B------:R-:W-:Y:S01]  /*8460*/  IMAD R178, R0.reuse, R3, R7 ;  /* 0x0000000300b27224 */ /* 0x040fe200078e0207 */
[C---:B------:R-:W-:Y:S01]  /*8470*/  ISETP.GT.U32.AND P3, PT, R0.reuse, R177, PT ;  /* 0x000000b10000720c */ /* 0x040fe20003f64070 */
[----:B------:R-:W-:Y:S01]  /*8480*/  IMAD.MOV R2, RZ, RZ, -R2 ;  /* 0x000000ffff027224 */ /* 0x000fe200078e0a02 */
[----:B------:R-:W-:Y:S01]  /*8490*/  @!P1 IADD3 R175, PT, PT, R175, -R0, RZ ;  /* 0x80000000afaf9210 */ /* 0x000fe20007ffe0ff */
[----:B------:R-:W-:Y:S01]  /*84a0*/  IMAD R179, R0, R5, R179 ;  /* 0x0000000500b37224 */ /* 0x000fe200078e02b3 */
[----:B------:R-:W-:Y:S01]  /*84b0*/  ISETP.GE.AND P1, PT, R8, RZ, PT ;  /* 0x000000ff0800720c */ /* 0x000fe20003f26270 */
[----:B------:R-:W-:-:S02]  /*84c0*/  VIADD R7, R123, 0xb4 ;  /* 0x000000b47b077836 */ /* 0x000fc40000000000 */
[----:B------:R-:W-:Y:S02]  /*84d0*/  IMAD R180, R0, R2, R9 ;  /* 0x0000000200b47224 */ /* 0x000fe400078e0209 */
[--C-:B------:R-:W-:Y:S01]  /*84e0*/  @!P6 IMAD.IADD R174, R174, 0x1, -R0.reuse ;  /* 0x00000001aeaee824 */ /* 0x100fe200078e0a00 */
[----:B------:R-:W-:Y:S01]  /*84f0*/  IABS R5, R7 ;  /* 0x0000000700057213 */ /* 0x000fe20000000000 */
[----:B------:R-:W-:Y:S01]  /*8500*/  @!P0 IMAD.MOV R173, RZ, RZ, -R173 ;  /* 0x000000ffffad8224 */ /* 0x000fe200078e0aad */
[----:B------:R-:W-:Y:S01]  /*8510*/  ISETP.GT.U32.AND P6, PT, R0, R179, PT ;  /* 0x000000b30000720c */ /* 0x000fe20003fc4070 */
[--C-:B------:R-:W-:Y:S01]  /*8520*/  @!P4 IMAD.IADD R176, R176, 0x1, -R0.reuse ;  /* 0x00000001b0b0c824 */ /* 0x100fe200078e0a00 */
[----:B------:R-:W-:Y:S01]  /*8530*/  ISETP.GT.U32.AND P0, PT, R0, R178, PT ;  /* 0x000000b20000720c */ /* 0x000fe20003f04070 */
[----:B------:R-:W-:Y:S01]  /*8540*/  IMAD.HI.U32 R3, R4, R5, RZ ;  /* 0x0000000504037227 */ /* 0x000fe200078e00ff */
[----:B------:R-:W-:Y:S02]  /*8550*/  ISETP.GT.U32.AND P4, PT, R0, R180, PT ;  /* 0x000000b40000720c */ /* 0x000fe40003f84070 */
[----:B------:R-:W-:Y:S01]  /*8560*/  @!P1 IADD3 R176, PT, PT, -R176, RZ, RZ ;  /* 0x000000ffb0b09210 */ /* 0x000fe20007ffe1ff */
[----:B------:R-:W-:Y:S01]  /*8570*/  @!P3 IMAD.IADD R177, R177, 0x1, -R0 ;  /* 0x00000001b1b1b824 */ /* 0x000fe200078e0a00 */
[----:B------:R-:W-:Y:S01]  /*8580*/  ISETP.GE.AND P3, PT, R10, RZ, PT ;  /* 0x000000ff0a00720c */ /* 0x000fe20003f66270 */
[----:B------:R-:W-:Y:S01]  /*8590*/  IMAD.HI.U32 R2, R4, R181, RZ ;  /* 0x000000b504027227 */ /* 0x000fe200078e00ff */
[----:B------:R-:W-:-:S03]  /*85a0*/  IADD3 R3, PT, PT, -R3, RZ, RZ ;  /* 0x000000ff03037210 */ /* 0x000fc60007ffe1ff */
[----:B------:R-:W-:Y:S02]  /*85b0*/  IMAD.MOV R2, RZ, RZ, -R2 ;  /* 0x000000ffff027224 */ /* 0x000fe400078e0a02 */
[--C-:B------:R-:W-:Y:S01]  /*85c0*/  @!P6 IMAD.IADD R179, R179, 0x1, -R0.reuse ;  /* 0x00000001b3b3e824 */ /* 0x100fe200078e0a00 */
[----:B------:R-:W-:Y:S01]  /*85d0*/  ISETP.GE.AND P6, PT, R182, RZ, PT ;  /* 0x000000ffb600720c */ /* 0x000fe20003fc6270 */
[----:B------:R-:W-:Y:S01]  /*85e0*/  @!P0 IMAD.IADD R178, R178, 0x1, -R0 ;  /* 0x00000001b2b28824 */ /* 0x000fe200078e0a00 */
[----:B------:R-:W-:Y:S01]  /*85f0*/  @!P4 IADD3 R180, PT, PT, R180, -R0, RZ ;  /* 0x80000000b4b4c210 */ /* 0x000fe20007ffe0ff */
[C---:B------:R-:W-:Y:S01]  /*8600*/  IMAD R182, R0.reuse, R3, R5 ;  /* 0x0000000300b67224 */ /* 0x040fe200078e0205 */
[----:B------:R-:W-:Y:S01]  /*8610*/  ISETP.GE.AND P0, PT, R11, RZ, PT ;  /* 0x000000ff0b00720c */ /* 0x000fe20003f06270 */
[C---:B------:R-:W-:Y:S01]  /*8620*/  IMAD R181, R0.reuse, R2, R181 ;  /* 0x0000000200b57224 */ /* 0x040fe200078e02b5 */
[----:B------:R-:W-:Y:S01]  /*8630*/  ISETP.GT.U32.AND P4, PT, R0, R178, PT ;  /* 0x000000b20000720c */ /* 0x000fe20003f84070 */
[----:B------:R-:W-:-:S02]  /*8640*/  VIADD R3, R123, 0xb5 ;  /* 0x000000b57b037836 */ /* 0x000fc40000000000 */
[----:B------:R-:W-:Y:S01]  /*8650*/  @!P5 IMAD.MOV R174, RZ, RZ, -R174 ;  /* 0x000000ffffaed224 */ /* 0x000fe200078e0aae */
[C---:B------:R-:W-:Y:S01]  /*8660*/  ISETP.GT.U32.AND P5, PT, R0.reuse, R180, PT ;  /* 0x000000b40000720c */ /* 0x040fe20003fa4070 */
[----:B------:R-:W-:Y:S01]  /*8670*/  @!P3 IMAD.MOV R177, RZ, RZ, -R177 ;  /* 0x000000ffffb1b224 */ /* 0x000fe200078e0ab1 */
[----:B------:R-:W-:Y:S01]  /*8680*/  ISETP.GE.AND P3, PT, R183, RZ, PT ;  /* 0x000000ffb700720c */ /* 0x000fe20003f66270 */
[----:B------:R-:W-:Y:S01]  /*8690*/  @!P2 IMAD.MOV R175, RZ, RZ, -R175 ;  /* 0x000000ffffafa224 */ /* 0x000fe200078e0aaf */
[C---:B------:R-:W-:Y:S01]  /*86a0*/  ISETP.GT.U32.AND P1, PT, R0.reuse, R181, PT ;  /* 0x000000b50000720c */ /* 0x040fe20003f24070 */
[C---:B------:R-:W-:Y:S01]  /*86b0*/  VIADD R8, R123.reuse, 0xb6 ;  /* 0x000000b67b087836 */ /* 0x040fe20000000000 */
[----:B------:R-:W-:Y:S01]  /*86c0*/  IABS R183, R3 ;  /* 0x0000000300b77213 */ /* 0x000fe20000000000 */
[----:B------:R-:W-:Y:S01]  /*86d0*/  VIADD R9, R123, 0xbc ;  /* 0x000000bc7b097836 */ /* 0x000fe20000000000 */
[----:B------:R-:W-:Y:S01]  /*86e0*/  ISETP.GT.U32.AND P2, PT, R0, R179, PT ;  /* 0x000000b30000720c */ /* 0x000fe20003f44070 */
[----:B------:R-:W-:Y:S01]  /*86f0*/  @!P4 IMAD.IADD R178, R178, 0x1, -R0 ;  /* 0x00000001b2b2c824 */ /* 0x000fe200078e0a00 */
[----:B------:R-:W-:Y:S01]  /*8700*/  ISETP.GT.U32.AND P4, PT, R0, R182, PT ;  /* 0x000000b60000720c */ /* 0x000fe20003f84070 */
[----:B------:R-:W-:Y:S01]  /*8710*/  IMAD.HI.U32 R2, R4, R183, RZ ;  /* 0x000000b704027227 */ /* 0x000fe200078e00ff */
[----:B------:R-:W-:-:S02]  /*8720*/  IABS R5, R8 ;  /* 0x0000000800057213 */ /* 0x000fc40000000000 */
[----:B------:R-:W-:Y:S01]  /*8730*/  @!P5 IADD3 R180, PT, PT, R180, -R0, RZ ;  /* 0x80000000b4b4d210 */ /* 0x000fe20007ffe0ff */
[----:B------:R-:W-:Y:S01]  /*8740*/  IMAD.MOV R2, RZ, RZ, -R2 ;  /* 0x000000ffff027224 */ /* 0x000fe200078e0a02 */
[----:B------:R-:W-:Y:S01]  /*8750*/  @!P0 IADD3 R178, PT, PT, -R178, RZ, RZ ;  /* 0x000000ffb2b28210 */ /* 0x000fe20007ffe1ff */
[----:B------:R-:W-:Y:S01]  /*8760*/  @!P1 IMAD.IADD R181, R181, 0x1, -R0 ;  /* 0x00000001b5b59824 */ /* 0x000fe200078e0a00 */
[----:B------:R-:W-:Y:S01]  /*8770*/  ISETP.GE.AND P1, PT, R3, RZ, PT ;  /* 0x000000ff0300720c */ /* 0x000fe20003f26270 */
[C---:B------:R-:W-:Y:S01]  /*8780*/  IMAD R183, R0.reuse, R2, R183 ;  /* 0x0000000200b77224 */ /* 0x040fe200078e02b7 */
[----:B------:R-:W-:Y:S01]  /*8790*/  ISETP.GE.AND P5, PT, R7, RZ, PT ;  /* 0x000000ff0700720c */ /* 0x000fe20003fa6270 */
[----:B------:R-:W-:Y:S01]  /*87a0*/  @!P3 IMAD.MOV R180, RZ, RZ, -R180 ;  /* 0x000000ffffb4b224 */ /* 0x000fe200078e0ab4 */
[C---:B------:R-:W-:Y:S01]  /*87b0*/  ISETP.GT.U32.AND P0, PT, R0.reuse, R181, PT ;  /* 0x000000b50000720c */ /* 0x040fe20003f04070 */
[--C-:B------:R-:W-:Y:S01]  /*87c0*/  @!P2 IMAD.IADD R179, R179, 0x1, -R0.reuse ;  /* 0x00000001b3b3a824 */ /* 0x100fe200078e0a00 */
[----:B------:R-:W-:Y:S01]  /*87d0*/  ISETP.GT.U32.AND P3, PT, R0, R183, PT ;  /* 0x000000b70000720c */ /* 0x000fe20003f64070 */
[----:B------:R-:W-:Y:S01]  /*87e0*/  VIADD R2, R123, 0xb7 ;  /* 0x000000b77b027836 */ /* 0x000fe20000000000 */
[----:B------:R-:W-:Y:S01]  /*87f0*/  ISETP.GE.AND P2, PT, R6, RZ, PT ;  /* 0x000000ff0600720c */ /* 0x000fe20003f46270 */
[----:B------:R-:W-:-:S02]  /*8800*/  @!P4 IMAD.IADD R182, R182, 0x1, -R0 ;  /* 0x00000001b6b6c824 */ /* 0x000fc400078e0a00 */
[----:B------:R-:W-:Y:S01]  /*8810*/  IMAD.HI.U32 R3, R4, R5, RZ ;  /* 0x0000000504037227 */ /* 0x000fe200078e00ff */
[----:B------:R-:W-:Y:S02]  /*8820*/  IABS R185, R2 ;  /* 0x0000000200b97213 */ /* 0x000fe40000000000 */
[----:B------:R-:W-:Y:S01]  /*8830*/  ISETP.GT.U32.AND P4, PT, R0, R182, PT ;  /* 0x000000b60000720c */ /* 0x000fe20003f84070 */
[----:B------:R-:W-:Y:S02]  /*8840*/  IMAD.MOV R3, RZ, RZ, -R3 ;  /* 0x000000ffff037224 */ /* 0x000fe400078e0a03 */
[--C-:B------:R-:W-:Y:S01]  /*8850*/  @!P0 IMAD.IADD R181, R181, 0x1, -R0.reuse ;  /* 0x00000001b5b58824 */ /* 0x100fe200078e0a00 */
[----:B------:R-:W-:Y:S01]  /*8860*/  ISETP.GE.AND P0, PT, R2, RZ, PT ;  /* 0x000000ff0200720c */ /* 0x000fe20003f06270 */
[----:B------:R-:W-:Y:S02]  /*8870*/  @!P3 IMAD.IADD R183, R183, 0x1, -R0 ;  /* 0x00000001b7b7b824 */ /* 0x000fe400078e0a00 */
[----:B------:R-:W-:-:S02]  /*8880*/  @!P2 IMAD.MOV R181, RZ, RZ, -R181 ;  /* 0x000000ffffb5a224 */ /* 0x000fc400078e0ab5 */
[----:B------:R-:W-:Y:S01]  /*8890*/  IMAD.HI.U32 R2, R4, R185, RZ ;  /* 0x000000b904027227 */ /* 0x000fe200078e00ff */
[----:B------:R-:W-:-:S03]  /*88a0*/  ISETP.GT.U32.AND P2, PT, R0, R183, PT ;  /* 0x000000b70000720c */ /* 0x000fc60003f44070 */
[----:B------:R-:W-:Y:S01]  /*88b0*/  IMAD R184, R0, R3, R5 ;  /* 0x0000000300b87224 */ /* 0x000fe200078e0205 */
[----:B------:R-:W-:Y:S01]  /*88c0*/  IADD3 R2, PT, PT, -R2, RZ, RZ ;  /* 0x000000ff02027210 */ /* 0x000fe20007ffe1ff */
[C---:B------:R-:W-:Y:S01]  /*88d0*/  VIADD R6, R123.reuse, 0xb9 ;  /* 0x000000b97b067836 */ /* 0x040fe20000000000 */
[C---:B------:R-:W-:Y:S01]  /*88e0*/  IADD3 R3, PT, PT, R123.reuse, 0xb8, RZ ;  /* 0x000000b87b037810 */ /* 0x040fe20007ffe0ff */
[----:B------:R-:W-:Y:S01]  /*88f0*/  @!P6 IMAD.MOV R179, RZ, RZ, -R179 ;  /* 0x000000ffffb3e224 */ /* 0x000fe200078e0ab3 */
[----:B------:R-:W-:Y:S01]  /*8900*/  @!P4 IADD3 R182, PT, PT, R182, -R0, RZ ;  /* 0x80000000b6b6c210 */ /* 0x000fe20007ffe0ff */
[C---:B------:R-:W-:Y:S01]  /*8910*/  IMAD R185, R0.reuse, R2, R185 ;  /* 0x0000000200b97224 */ /* 0x040fe200078e02b9 */
[----:B------:R-:W-:Y:S01]  /*8920*/  IABS R7, R3 ;  /* 0x0000000300077213 */ /* 0x000fe20000000000 */
[----:B------:R-:W-:Y:S01]  /*8930*/  VIADD R10, R123, 0xbd ;  /* 0x000000bd7b0a7836 */ /* 0x000fe20000000000 */
[----:B------:R-:W-:Y:S01]  /*8940*/  IABS R187, R6 ;  /* 0x0000000600bb7213 */ /* 0x000fe20000000000 */
[----:B------:R-:W-:Y:S01]  /*8950*/  @!P2 IMAD.IADD R183, R183, 0x1, -R0 ;  /* 0x00000001b7b7a824 */ /* 0x000fe200078e0a00 */
[----:B------:R-:W-:Y:S01]  /*8960*/  ISETP.GT.U32.AND P2, PT, R0, R185, PT ;  /* 0x000000b90000720c */ /* 0x000fe20003f44070 */
[----:B------:R-:W-:Y:S01]  /*8970*/  @!P5 IMAD.MOV R182, RZ, RZ, -R182 ;  /* 0x000000ffffb6d224 */ /* 0x000fe200078e0ab6 */
[----:B------:R-:W-:Y:S01]  /*8980*/  ISETP.GE.AND P3, PT, R3, RZ, PT ;  /* 0x000000ff0300720c */ /* 0x000fe20003f66270 */
[----:B------:R-:W-:Y:S01]  /*8990*/  IMAD.HI.U32 R3, R4, R7, RZ ;  /* 0x0000000704037227 */ /* 0x000fe200078e00ff */
[----:B------:R-:W-:-:S02]  /*89a0*/  ISETP.GE.AND P5, PT, R6, RZ, PT ;  /* 0x000000ff0600720c */ /* 0x000fc40003fa6270 */
[----:B------:R-:W-:Y:S01]  /*89b0*/  IADD3 R6, PT, PT, R123, 0xba, RZ ;  /* 0x000000ba7b067810 */ /* 0x000fe20007ffe0ff */
[----:B------:R-:W-:Y:S01]  /*89c0*/  IMAD.HI.U32 R5, R4, R187, RZ ;  /* 0x000000bb04057227 */ /* 0x000fe200078e00ff */
[----:B------:R-:W-:Y:S02]  /*89d0*/  ISETP.GT.U32.AND P4, PT, R0, R184, PT ;  /* 0x000000b80000720c */ /* 0x000fe40003f84070 */
[----:B------:R-:W-:Y:S01]  /*89e0*/  ISETP.GE.AND P6, PT, R8, RZ, PT ;  /* 0x000000ff0800720c */ /* 0x000fe20003fc6270 */
[----:B------:R-:W-:Y:S01]  /*89f0*/  IMAD.MOV R3, RZ, RZ, -R3 ;  /* 0x000000ffff037224 */ /* 0x000fe200078e0a03 */
[----:B------:R-:W-:Y:S01]  /*8a00*/  IABS R191, R10 ;  /* 0x0000000a00bf7213 */ /* 0x000fe20000000000 */
[----:B------:R-:W-:Y:S02]  /*8a10*/  IMAD.MOV R5, RZ, RZ, -R5 ;  /* 0x000000ffff057224 */ /* 0x000fe400078e0a05 */
[C---:B------:R-:W-:Y:S01]  /*8a20*/  IMAD R186, R0.reuse, R3, R7 ;  /* 0x0000000300ba7224 */ /* 0x040fe200078e0207 */
[----:B------:R-:W-:Y:S01]  /*8a30*/  IABS R3, R6 ;  /* 0x0000000600037213 */ /* 0x000fe20000000000 */
[----:B------:R-:W-:Y:S01]  /*8a40*/  @!P2 IMAD.IADD R185, R185, 0x1, -R0 ;  /* 0x00000001b9b9a824 */ /* 0x000fe200078e0a00 */
[----:B------:R-:W-:Y:S01]  /*8a50*/  IABS R7, R9 ;  /* 0x0000000900077213 */ /* 0x000fe20000000000 */
[----:B------:R-:W-:-:S02]  /*8a60*/  IMAD R187, R0, R5, R187 ;  /* 0x0000000500bb7224 */ /* 0x000fc400078e02bb */
[----:B------:R-:W-:Y:S01]  /*8a70*/  @!P1 IMAD.MOV R183, RZ, RZ, -R183 ;  /* 0x000000ffffb79224 */ /* 0x000fe200078e0ab7 */
[----:B------:R-:W-:Y:S01]  /*8a80*/  ISETP.GT.U32.AND P1, PT, R0, R185, PT ;  /* 0x000000b90000720c */ /* 0x000fe20003f24070 */
[----:B------:R-:W-:Y:S01]  /*8a90*/  IMAD.HI.U32 R2, R4, R3, RZ ;  /* 0x0000000304027227 */ /* 0x000fe200078e00ff */
[----:B------:R-:W-:-:S03]  /*8aa0*/  ISETP.GT.U32.AND P2, PT, R0, R187, PT ;  /* 0x000000bb0000720c */ /* 0x000fc60003f44070 */
[----:B------:R-:W-:Y:S02]  /*8ab0*/  IMAD.MOV R2, RZ, RZ, -R2 ;  /* 0x000000ffff027224 */ /* 0x000fe400078e0a02 */
[----:B------:R-:W-:Y:S02]  /*8ac0*/  @!P4 IMAD.IADD R184, R184, 0x1, -R0 ;  /* 0x00000001b8b8c824 */ /* 0x000fe400078e0a00 */
[----:B------:R-:W-:Y:S02]  /*8ad0*/  IMAD R188, R0, R2, R3 ;  /* 0x0000000200bc7224 */ /* 0x000fe400078e0203 */
[----:B------:R-:W-:Y:S01]  /*8ae0*/  IMAD.HI.U32 R3, R4, R7, RZ ;  /* 0x0000000704037227 */ /* 0x000fe200078e00ff */
[----:B------:R-:W-:-:S03]  /*8af0*/  ISETP.GT.U32.AND P4, PT, R0, R184, PT ;  /* 0x000000b80000720c */ /* 0x000fc60003f84070 */
[--C-:B------:R-:W-:Y:S01]  /*8b00*/  @!P1 IMAD.IADD R185, R185, 0x1, -R0.reuse ;  /* 0x00000001b9b99824 */ /* 0x100fe200078e0a00 */
[----:B------:R-:W-:Y:S01]  /*8b10*/  ISETP.GT.U32.AND P1, PT, R0, R188, PT ;  /* 0x000000bc0000720c */ /* 0x000fe20003f24070 */
[----:B------:R-:W-:Y:S01]  /*8b20*/  VIADD R8, R123, 0xbb ;  /* 0x000000bb7b087836 */ /* 0x000fe20000000000 */
[----:B------:R-:W-:Y:S01]  /*8b30*/  @!P2 IADD3 R187, PT, PT, R187, -R0, RZ ;  /* 0x80000000bbbba210 */ /* 0x000fe20007ffe0ff */
[----:B------:R-:W-:Y:S02]  /*8b40*/  IMAD.MOV R3, RZ, RZ, -R3 ;  /* 0x000000ffff037224 */ /* 0x000fe400078e0a03 */
[----:B------:R-:W-:Y:S01]  /*8b50*/  IMAD.HI.U32 R5, R4, R191, RZ ;  /* 0x000000bf04057227 */ /* 0x000fe200078e00ff */
[C---:B------:R-:W-:Y:S02]  /*8b60*/  ISETP.GT.U32.AND P2, PT, R0.reuse, R187, PT ;  /* 0x000000bb0000720c */ /* 0x040fe40003f44070 */
[----:B------:R-:W-:Y:S01]  /*8b70*/  IABS R189, R8 ;  /* 0x0000000800bd7213 */ /* 0x000fe20000000000 */
[----:B------:R-:W-:Y:S01]  /*8b80*/  IMAD R190, R0, R3, R7 ;  /* 0x0000000300be7224 */ /* 0x000fe200078e0207 */
[----:B------:R-:W-:Y:S01]  /*8b90*/  @!P4 IADD3 R184, PT, PT, R184, -R0, RZ ;  /* 0x80000000b8b8c210 */ /* 0x000fe20007ffe0ff */
[----:B------:R-:W-:Y:S01]  /*8ba0*/  @!P0 IMAD.MOV R185, RZ, RZ, -R185 ;  /* 0x000000ffffb98224 */ /* 0x000fe200078e0ab9 */
[----:B------:R-:W-:Y:S01]  /*8bb0*/  IADD3 R5, PT, PT, -R5, RZ, RZ ;  /* 0x000000ff05057210 */ /* 0x000fe20007ffe1ff */
[----:B------:R-:W-:Y:S01]  /*8bc0*/  @!P1 IMAD.IADD R188, R188, 0x1, -R0 ;  /* 0x00000001bcbc9824 */ /* 0x000fe200078e0a00 */
[----:B------:R-:W-:Y:S01]  /*8bd0*/  ISETP.GT.U32.AND P4, PT, R0, R186, PT ;  /* 0x000000ba0000720c */ /* 0x000fe20003f84070 */
[----:B------:R-:W-:Y:S01]  /*8be0*/  @!P6 IMAD.MOV R184, RZ, RZ, -R184 ;  /* 0x000000ffffb8e224 */ /* 0x000fe200078e0ab8 */
[----:B------:R-:W-:Y:S01]  /*8bf0*/  ISETP.GE.AND P6, PT, R6, RZ, PT ;  /* 0x000000ff0600720c */ /* 0x000fe20003fc6270 */
[----:B------:R-:W-:Y:S01]  /*8c00*/  VIADD R6, R123, 0xbe ;  /* 0x000000be7b067836 */ /* 0x000fe20000000000 */
[----:B------:R-:W-:Y:S01]  /*8c10*/  ISETP.GT.U32.AND P0, PT, R0, R188, PT ;  /* 0x000000bc0000720c */ /* 0x000fe20003f04070 */
[----:B------:R-:W-:Y:S01]  /*8c20*/  IMAD.HI.U32 R2, R4, R189, RZ ;  /* 0x000000bd04027227 */ /* 0x000fe200078e00ff */
[----:B------:R-:W-:-:S02]  /*8c30*/  @!P2 IADD3 R187, PT, PT, R187, -R0, RZ ;  /* 0x80000000bbbba210 */ /* 0x000fc40007ffe0ff */
[C---:B------:R-:W-:Y:S01]  /*8c40*/  ISETP.GT.U32.AND P2, PT, R0.reuse, R190, PT ;  /* 0x000000be0000720c */ /* 0x040fe20003f44070 */
[----:B------:R-:W-:Y:S01]  /*8c50*/  IMAD.MOV R2, RZ, RZ, -R2 ;  /* 0x000000ffff027224 */ /* 0x000fe200078e0a02 */
[----:B------:R-:W-:Y:S01]  /*8c60*/  IABS R3, R6 ;  /* 0x0000000600037213 */ /* 0x000fe20000000000 */
[C---:B------:R-:W-:Y:S02]  /*8c70*/  IMAD R191, R0.reuse, R5, R191 ;  /* 0x0000000500bf7224 */ /* 0x040fe400078e02bf */
[----:B------:R-:W-:Y:S01]  /*8c80*/  IMAD R189, R0, R2, R189 ;  /* 0x0000000200bd7224 */ /* 0x000fe200078e02bd */
[-C--:B------:R-:W-:Y:S01]  /*8c90*/  @!P4 IADD3 R186, PT, PT, R186, -R0.reuse, RZ ;  /* 0x80000000babac210 */ /* 0x080fe20007ffe0ff */
[----:B------:R-:W-:Y:S02]  /*8ca0*/  VIADD R5, R123, 0xbf ;  /* 0x000000bf7b057836 */ /* 0x000fe40000000000 */
[----:B------:R-:W-:Y:S01]  /*8cb0*/  IMAD.HI.U32 R2, R4, R3, RZ ;  /* 0x0000000304027227 */ /* 0x000fe200078e00ff */
[----:B------:R-:W-:-:S02]  /*8cc0*/  @!P0 IADD3 R188, PT, PT, R188, -R0, RZ ;  /* 0x80000000bcbc8210 */ /* 0x000fc40007ffe0ff */
[----:B------:R-:W-:Y:S01]  /*8cd0*/  IABS R193, R5 ;  /* 0x0000000500c17213 */ /* 0x000fe20000000000 */
[----:B------:R-:W-:Y:S01]  /*8ce0*/  IMAD.MOV R2, RZ, RZ, -R2 ;  /* 0x000000ffff027224 */ /* 0x000fe200078e0a02 */
[----:B------:R-:W-:Y:S01]  /*8cf0*/  ISETP.GT.U32.AND P1, PT, R0, R189, PT ;  /* 0x000000bd0000720c */ /* 0x000fe20003f24070 */
[----:B------:R-:W-:Y:S01]  /*8d00*/  @!P2 IMAD.IADD R190, R190, 0x1, -R0 ;  /* 0x00000001bebea824 */ /* 0x000fe200078e0a00 */
[C---:B------:R-:W-:Y:S01]  /*8d10*/  ISETP.GT.U32.AND P4, PT, R0.reuse, R186, PT ;  /* 0x000000ba0000720c */ /* 0x040fe20003f84070 */
[----:B------:R-:W-:Y:S01]  /*8d20*/  IMAD R192, R0, R2, R3 ;  /* 0x0000000200c07224 */ /* 0x000fe200078e0203 */
[----:B------:R-:W-:Y:S01]  /*8d30*/  ISETP.GE.AND P0, PT, R10, RZ, PT ;  /* 0x000000ff0a00720c */ /* 0x000fe20003f06270 */
[----:B------:R-:W-:Y:S01]  /*8d40*/  @!P5 IMAD.MOV R187, RZ, RZ, -R187 ;  /* 0x000000ffffbbd224 */ /* 0x000fe200078e0abb */
[----:B------:R-:W-:Y:S01]  /*8d50*/  ISETP.GT.U32.AND P5, PT, R0, R191, PT ;  /* 0x000000bf0000720c */ /* 0x000fe20003fa4070 */
[----:B------:R-:W-:-:S04]  /*8d60*/  IMAD.HI.U32 R2, R4, R193, RZ ;  /* 0x000000c104027227 */ /* 0x000fc800078e00ff */
[----:B------:R-:W-:Y:S01]  /*8d70*/  @!P6 IMAD.MOV R188, RZ, RZ, -R188 ;  /* 0x000000ffffbce224 */ /* 0x000fe200078e0abc */
[----:B------:R-:W-:Y:S01]  /*8d80*/  ISETP.GT.U32.AND P6, PT, R0, R190, PT ;  /* 0x000000be0000720c */ /* 0x000fe20003fc4070 */
[--C-:B------:R-:W-:Y:S01]  /*8d90*/  @!P1 IMAD.IADD R189, R189, 0x1, -R0.reuse ;  /* 0x00000001bdbd9824 */ /* 0x100fe200078e0a00 */
[----:B------:R-:W-:Y:S01]  /*8da0*/  IADD3 R2, PT, PT, -R2, RZ, RZ ;  /* 0x000000ff02027210 */ /* 0x000fe20007ffe1ff */
[----:B------:R-:W-:Y:S01]  /*8db0*/  @!P4 IMAD.IADD R186, R186, 0x1, -R0 ;  /* 0x00000001babac824 */ /* 0x000fe200078e0a00 */
[----:B------:R-:W-:Y:S01]  /*8dc0*/  ISETP.GE.AND P1, PT, R6, RZ, PT ;  /* 0x000000ff0600720c */ /* 0x000fe20003f26270 */
[----:B------:R-:W-:Y:S01]  /*8dd0*/  VIADD R6, R123, 0xc0 ;  /* 0x000000c07b067836 */ /* 0x000fe20000000000 */
[C---:B------:R-:W-:Y:S01]  /*8de0*/  ISETP.GT.U32.AND P2, PT, R0.reuse, R189, PT ;  /* 0x000000bd0000720c */ /* 0x040fe20003f44070 */
[----:B------:R-:W-:Y:S01]  /*8df0*/  IMAD R193, R0, R2, R193 ;  /* 0x0000000200c17224 */ /* 0x000fe200078e02c1 */
[----:B------:R-:W-:Y:S01]  /*8e00*/  @!P5 IADD3 R191, PT, PT, R191, -R0, RZ ;  /* 0x80000000bfbfd210 */ /* 0x000fe20007ffe0ff */
[----:B------:R-:W-:Y:S01]  /*8e10*/  @!P3 IMAD.MOV R186, RZ, RZ, -R186 ;  /* 0x000000ffffbab224 */ /* 0x000fe200078e0aba */
[----:B------:R-:W-:Y:S01]  /*8e20*/  ISETP.GE.AND P4, PT, R8, RZ, PT ;  /* 0x000000ff0800720c */ /* 0x000fe20003f86270 */
[C---:B------:R-:W-:Y:S01]  /*8e30*/  VIADD R8, R123.reuse, 0xc1 ;  /* 0x000000c17b087836 */ /* 0x040fe20000000000 */
[----:B------:R-:W-:Y:S01]  /*8e40*/  ISETP.GT.U32.AND P5, PT, R0, R191, PT ;  /* 0x000000bf0000720c */ /* 0x000fe20003fa4070 */
[--C-:B------:R-:W-:Y:S01]  /*8e50*/  @!P6 IMAD.IADD R190, R190, 0x1, -R0.reuse ;  /* 0x00000001bebee824 */ /* 0x100fe200078e0a00 */
[----:B------:R-:W-:Y:S01]  /*8e60*/  ISETP.GT.U32.AND P6, PT, R0, R193, PT ;  /* 0x000000c10000720c */ /* 0x000fe20003fc4070 */
[C---:B------:R-:W-:Y:S01]  /*8e70*/  VIADD R10, R123.reuse, 0xc2 ;  /* 0x000000c27b0a7836 */ /* 0x040fe20000000000 */
[----:B------:R-:W-:Y:S01]  /*8e80*/  IABS R7, R6 ;  /* 0x0000000600077213 */ /* 0x000fe20000000000 */
[----:B------:R-:W-:Y:S01]  /*8e90*/  VIADD R11, R123, 0xce ;  /* 0x000000ce7b0b7836 */ /* 0x000fe20000000000 */
[----:B------:R-:W-:Y:S01]  /*8ea0*/  ISETP.GE.AND P3, PT, R9, RZ, PT ;  /* 0x000000ff0900720c */ /* 0x000fe20003f66270 */
[----:B------:R-:W-:Y:S01]  /*8eb0*/  @!P2 IMAD.IADD R189, R189, 0x1, -R0 ;  /* 0x00000001bdbda824 */ /* 0x000fe200078e0a00 */
[----:B------:R-:W-:Y:S01]  /*8ec0*/  IABS R195, R8 ;  /* 0x0000000800c37213 */ /* 0x000fe20000000000 */
[----:B------:R-:W-:Y:S01]  /*8ed0*/  IMAD.HI.U32 R2, R4, R7, RZ ;  /* 0x0000000704027227 */ /* 0x000fe200078e00ff */
[----:B------:R-:W-:-:S02]  /*8ee0*/  IABS R9, R10 ;  /* 0x0000000a00097213 */ /* 0x000fc40000000000 */
[----:B------:R-:W-:Y:S01]  /*8ef0*/  ISETP.GT.U32.AND P2, PT, R0, R192, PT ;  /* 0x000000c00000720c */ /* 0x000fe20003f44070 */
[----:B------:R-:W-:Y:S01]  /*8f00*/  IMAD.HI.U32 R3, R4, R195, RZ ;  /* 0x000000c304037227 */ /* 0x000fe200078e00ff */
[-C--:B------:R-:W-:Y:S02]  /*8f10*/  @!P5 IADD3 R191, PT, PT, R191, -R0.reuse, RZ ;  /* 0x80000000bfbfd210 */ /* 0x080fe40007ffe0ff */
[----:B------:R-:W-:Y:S01]  /*8f20*/  @!P6 IADD3 R193, PT, PT, R193, -R0, RZ ;  /* 0x80000000c1c1e210 */ /* 0x000fe20007ffe0ff */
[----:B------:R-:W-:Y:S01]  /*8f30*/  IMAD.MOV R2, RZ, RZ, -R2 ;  /* 0x000000ffff027224 */ /* 0x000fe200078e0a02 */
[----:B------:R-:W-:Y:S01]  /*8f40*/  ISETP.GE.AND P5, PT, R5, RZ, PT ;  /* 0x000000ff0500720c */ /* 0x000fe20003fa6270 */
[----:B------:R-:W-:Y:S01]  /*8f50*/  @!P4 IMAD.MOV R189, RZ, RZ, -R189 ;  /* 0x000000ffffbdc224 */ /* 0x000fe200078e0abd */
[----:B------:R-:W-:Y:S01]  /*8f60*/  ISETP.GT.U32.AND P4, PT, R0, R193, PT ;  /* 0x000000c10000720c */ /* 0x000fe20003f84070 */
[----:B------:R-:W-:-:S04]  /*8f70*/  IMAD.HI.U32 R5, R4, R9, RZ ;  /* 0x0000000904057227 */ /* 0x000fc800078e00ff */
[----:B------:R-:W-:Y:S02]  /*8f80*/  IMAD.MOV R3, RZ, RZ, -R3 ;  /* 0x000000ffff037224 */ /* 0x000fe400078e0a03 */
[C---:B------:R-:W-:Y:S02]  /*8f90*/  IMAD R194, R0.reuse, R2, R7 ;  /* 0x0000000200c27224 */ /* 0x040fe400078e0207 */
[----:B------:R-:W-:Y:S02]  /*8fa0*/  IMAD.MOV R5, RZ, RZ, -R5 ;  /* 0x000000ffff057224 */ /* 0x000fe400078e0a05 */
[C---:B------:R-:W-:Y:S02]  /*8fb0*/  IMAD R195, R0.reuse, R3, R195 ;  /* 0x0000000300c37224 */ /* 0x040fe400078e02c3 */
[----:B------:R-:W-:Y:S01]  /*8fc0*/  @!P3 IMAD.MOV R190, RZ, RZ, -R190 ;  /* 0x000000ffffbeb224 */ /* 0x000fe200078e0abe */
[C---:B------:R-:W-:Y:S01]  /*8fd0*/  ISETP.GT.U32.AND P3, PT, R0.reuse, R194, PT ;  /* 0x000000c20000720c */ /* 0x040fe20003f64070 */
[C---:B------:R-:W-:Y:S01]  /*8fe0*/  IMAD R196, R0.reuse, R5, R9 ;  /* 0x0000000500c47224 */ /* 0x040fe200078e0209 */
[----:B------:R-:W-:Y:S01]  /*8ff0*/  @!P4 IADD3 R193, PT, PT, R193, -R0, RZ ;  /* 0x80000000c1c1c210 */ /* 0x000fe20007ffe0ff */
[----:B------:R-:W-:Y:S01]  /*9000*/  @!P0 IMAD.MOV R191, RZ, RZ, -R191 ;  /* 0x000000ffffbf8224 */ /* 0x000fe200078e0abf */
[----:B------:R-:W-:Y:S01]  /*9010*/  ISETP.GT.U32.AND P0, PT, R0, R195, PT ;  /* 0x000000c30000720c */ /* 0x000fe20003f04070 */
[----:B------:R-:W-:Y:S01]  /*9020*/  @!P2 IMAD.IADD R192, R192, 0x1, -R0 ;  /* 0x00000001c0c0a824 */ /* 0x000fe200078e0a00 */
[----:B------:R-:W-:Y:S01]  /*9030*/  ISETP.GE.AND P2, PT, R6, RZ, PT ;  /* 0x000000ff0600720c */ /* 0x000fe20003f46270 */
[C---:B------:R-:W-:Y:S01]  /*9040*/  VIADD R7, R123.reuse, 0xc4 ;  /* 0x000000c47b077836 */ /* 0x040fe20000000000 */
[----:B------:R-:W-:Y:S01]  /*9050*/  IADD3 R6, PT, PT, R123, 0xc3, RZ ;  /* 0x000000c37b067810 */ /* 0x000fe20007ffe0ff */
[----:B------:R-:W-:Y:S01]  /*9060*/  @!P5 IMAD.MOV R193, RZ, RZ, -R193 ;  /* 0x000000ffffc1d224 */ /* 0x000fe200078e0ac1 */
[----:B------:R-:W-:-:S02]  /*9070*/  ISETP.GT.U32.AND P4, PT, R0, R196, PT ;  /* 0x000000c40000720c */ /* 0x000fc40003f84070 */
[----:B------:R-:W-:Y:S01]  /*9080*/  IABS R197, R6 ;  /* 0x0000000600c57213 */ /* 0x000fe20000000000 */
[--C-:B------:R-:W-:Y:S01]  /*9090*/  @!P3 IMAD.IADD R194, R194, 0x1, -R0.reuse ;  /* 0x00000001c2c2b824 */ /* 0x100fe200078e0a00 */
[----:B------:R-:W-:Y:S02]  /*90a0*/  IABS R5, R7 ;  /* 0x0000000700057213 */ /* 0x000fe40000000000 */
[----:B------:R-:W-:Y:S01]  /*90b0*/  ISETP.GT.U32.AND P6, PT, R0, R192, PT ;  /* 0x000000c00000720c */ /* 0x000fe20003fc4070 */
[----:B------:R-:W-:Y:S01]  /*90c0*/  IMAD.HI.U32 R2, R4, R197, RZ ;  /* 0x000000c504027227 */ /* 0x000fe200078e00ff */
[----:B------:R-:W-:Y:S02]  /*90d0*/  IADD3 R9, PT, PT, R123, 0xc6, RZ ;  /* 0x000000c67b097810 */ /* 0x000fe40007ffe0ff */
[----:B------:R-:W-:Y:S01]  /*90e0*/  ISETP.GE.AND P3, PT, R10, RZ, PT ;  /* 0x000000ff0a00720c */ /* 0x000fe20003f66270 */
        /* <DEDUP_REMOVED lines=8> */
[--C-:B------:R-:W-:Y:S01]  /*9170*/  @!P6 IMAD.IADD R192, R192, 0x1, -R0.reuse ;  /* 0x00000001c0c0e824 */ /* 0x100fe200078e0a00 */
[----:B------:R-:W-:Y:S01]  /*9180*/  ISETP.GE.AND P6, PT, R8, RZ, PT ;  /* 0x000000ff0800720c */ /* 0x000fe20003fc6270 */
[--C-:B------:R-:W-:Y:S01]  /*9190*/  @!P0 IMAD.IADD R194, R194, 0x1, -R0.reuse ;  /* 0x00000001c2c28824 */ /* 0x100fe200078e0a00 */
[C---:B------:R-:W-:Y:S01]  /*91a0*/  ISETP.GT.U32.AND P0, PT, R0.reuse, R197, PT ;  /* 0x000000c50000720c */ /* 0x040fe20003f04070 */
[----:B------:R-:W-:Y:S01]  /*91b0*/  IMAD R198, R0, R2, R5 ;  /* 0x0000000200c67224 */ /* 0x000fe200078e0205 */
[----:B------:R-:W-:Y:S01]  /*91c0*/  IABS R5, R9 ;  /* 0x0000000900057213 */ /* 0x000fe20000000000 */
[----:B------:R-:W-:-:S02]  /*91d0*/  @!P4 IMAD.IADD R195, R195, 0x1, -R0 ;  /* 0x00000001c3c3c824 */ /* 0x000fc400078e0a00 */
[C---:B------:R-:W-:Y:S01]  /*91e0*/  VIADD R8, R123.reuse, 0xc5 ;  /* 0x000000c57b087836 */ /* 0x040fe20000000000 */
[C---:B------:R-:W-:Y:S01]  /*91f0*/  ISETP.GT.U32.AND P4, PT, R0.reuse, R198, PT ;  /* 0x000000c60000720c */ /* 0x040fe20003f84070 */
[----:B------:R-:W-:Y:S02]  /*9200*/  @!P2 IMAD.MOV R194, RZ, RZ, -R194 ;  /* 0x000000ffffc2a224 */ /* 0x000fe400078e0ac2 */
[----:B------:R-:W-:Y:S01]  /*9210*/  VIADD R10, R123, 0xc7 ;  /* 0x000000c77b0a7836 */ /* 0x000fe20000000000 */
[----:B------:R-:W-:Y:S01]  /*9220*/  IABS R199, R8 ;  /* 0x0000000800c77213 */ /* 0x000fe20000000000 */
[----:B------:R-:W-:Y:S01]  /*9230*/  @!P1 IMAD.MOV R192, RZ, RZ, -R192 ;  /* 0x000000ffffc09224 */ /* 0x000fe200078e0ac0 */
[----:B------:R-:W-:Y:S01]  /*9240*/  ISETP.GT.U32.AND P1, PT, R0, R196, PT ;  /* 0x000000c40000720c */ /* 0x000fe20003f24070 */
[----:B------:R-:W-:Y:S01]  /*9250*/  @!P0 IMAD.IADD R197, R197, 0x1, -R0 ;  /* 0x00000001c5c58824 */ /* 0x000fe200078e0a00 */
[----:B------:R-:W-:Y:S01]  /*9260*/  IABS R201, R10 ;  /* 0x0000000a00c97213 */ /* 0x000fe20000000000 */
[----:B------:R-:W-:Y:S01]  /*9270*/  IMAD.HI.U32 R2, R4, R199, RZ ;  /* 0x000000c704027227 */ /* 0x000fe200078e00ff */
[----:B------:R-:W-:-:S03]  /*9280*/  ISETP.GE.AND P0, PT, R7, RZ, PT ;  /* 0x000000ff0700720c */ /* 0x000fc60003f06270 */
[----:B------:R-:W-:Y:S01]  /*9290*/  @!P4 IADD3 R198, PT, PT, R198, -R0, RZ ;  /* 0x80000000c6c6c210 */ /* 0x000fe20007ffe0ff */
[----:B------:R-:W-:Y:S01]  /*92a0*/  IMAD.MOV R3, RZ, RZ, -R2 ;  /* 0x000000ffff037224 */ /* 0x000fe200078e0a02 */
[----:B------:R-:W-:Y:S01]  /*92b0*/  ISETP.GT.U32.AND P4, PT, R0, R197, PT ;  /* 0x000000c50000720c */ /* 0x000fe20003f84070 */
[----:B------:R-:W-:Y:S01]  /*92c0*/  IMAD.HI.U32 R2, R4, R5, RZ ;  /* 0x0000000504027227 */ /* 0x000fe200078e00ff */
[----:B------:R-:W-:Y:S02]  /*92d0*/  ISETP.GT.U32.AND P5, PT, R0, R198, PT ;  /* 0x000000c60000720c */ /* 0x000fe40003fa4070 */
[----:B------:R-:W-:Y:S01]  /*92e0*/  @!P1 IADD3 R196, PT, PT, R196, -R0, RZ ;  /* 0x80000000c4c49210 */ /* 0x000fe20007ffe0ff */
[----:B------:R-:W-:Y:S01]  /*92f0*/  IMAD R199, R0, R3, R199 ;  /* 0x0000000300c77224 */ /* 0x000fe200078e02c7 */
[----:B------:R-:W-:Y:S01]  /*9300*/  ISETP.GE.AND P1, PT, R6, RZ, PT ;  /* 0x000000ff0600720c */ /* 0x000fe20003f26270 */
[----:B------:R-:W-:Y:S01]  /*9310*/  IMAD.MOV R200, RZ, RZ, -R2 ;  /* 0x000000ffffc87224 */ /* 0x000fe200078e0a02 */
[----:B------:R-:W-:Y:S01]  /*9320*/  @!P3 IADD3 R196, PT, PT, -R196, RZ, RZ ;  /* 0x000000ffc4c4b210 */ /* 0x000fe20007ffe1ff */
[----:B------:R-:W-:Y:S01]  /*9330*/  IMAD.HI.U32 R2, R4, R201, RZ ;  /* 0x000000c904027227 */ /* 0x000fe200078e00ff */
[----:B------:R-:W-:-:S02]  /*9340*/  ISETP.GT.U32.AND P2, PT, R0, R199, PT ;  /* 0x000000c70000720c */ /* 0x000fc40003f44070 */
[----:B------:R-:W-:Y:S01]  /*9350*/  ISETP.GE.AND P3, PT, R9, RZ, PT ;  /* 0x000000ff0900720c */ /* 0x000fe20003f66270 */
[----:B------:R-:W-:Y:S02]  /*9360*/  IMAD R200, R0, R200, R5 ;  /* 0x000000c800c87224 */ /* 0x000fe400078e0205 */
[----:B------:R-:W-:Y:S01]  /*9370*/  @!P4 IMAD.IADD R197, R197, 0x1, -R0 ;  /* 0x00000001c5c5c824 */ /* 0x000fe200078e0a00 */
[----:B------:R-:W-:Y:S01]  /*9380*/  @!P5 IADD3 R198, PT, PT, R198, -R0, RZ ;  /* 0x80000000c6c6d210 */ /* 0x000fe20007ffe0ff */
[----:B------:R-:W-:Y:S01]  /*9390*/  VIADD R5, R123, 0xc8 ;  /* 0x000000c87b057836 */ /* 0x000fe20000000000 */
[----:B------:R-:W-:Y:S01]  /*93a0*/  ISETP.GT.U32.AND P4, PT, R0, R200, PT ;  /* 0x000000c80000720c */ /* 0x000fe20003f84070 */
[----:B------:R-:W-:Y:S01]  /*93b0*/  IMAD.MOV R2, RZ, RZ, -R2 ;  /* 0x000000ffff027224 */ /* 0x000fe200078e0a02 */
[----:B------:R-:W-:Y:S01]  /*93c0*/  @!P0 IADD3 R198, PT, PT, -R198, RZ, RZ ;  /* 0x000000ffc6c68210 */ /* 0x000fe20007ffe1ff */
[----:B------:R-:W-:Y:S01]  /*93d0*/  @!P6 IMAD.MOV R195, RZ, RZ, -R195 ;  /* 0x000000ffffc3e224 */ /* 0x000fe200078e0ac3 */
[----:B------:R-:W-:Y:S01]  /*93e0*/  IABS R3, R5 ;  /* 0x0000000500037213 */ /* 0x000fe20000000000 */
[----:B------:R-:W-:Y:S01]  /*93f0*/  @!P2 IMAD.IADD R199, R199, 0x1, -R0 ;  /* 0x00000001c7c7a824 */ /* 0x000fe200078e0a00 */
[----:B------:R-:W-:Y:S01]  /*9400*/  ISETP.GE.AND P6, PT, R8, RZ, PT ;  /* 0x000000ff0800720c */ /* 0x000fe20003fc6270 */
[----:B------:R-:W-:Y:S01]  /*9410*/  IMAD R201, R0, R2, R201 ;  /* 0x0000000200c97224 */ /* 0x000fe200078e02c9 */
[----:B------:R-:W-:Y:S01]  /*9420*/  ISETP.GE.AND P2, PT, R5, RZ, PT ;  /* 0x000000ff0500720c */ /* 0x000fe20003f46270 */
[----:B------:R-:W-:Y:S01]  /*9430*/  IMAD.HI.U32 R2, R4, R3, RZ ;  /* 0x0000000304027227 */ /* 0x000fe200078e00ff */
[----:B------:R-:W-:-:S02]  /*9440*/  IADD3 R8, PT, PT, R123, 0xcb, RZ ;  /* 0x000000cb7b087810 */ /* 0x000fc40007ffe0ff */
[----:B------:R-:W-:Y:S01]  /*9450*/  ISETP.GT.U32.AND P0, PT, R0, R201, PT ;  /* 0x000000c90000720c */ /* 0x000fe20003f04070 */
[----:B------:R-:W-:Y:S01]  /*9460*/  @!P4 IMAD.IADD R200, R200, 0x1, -R0 ;  /* 0x00000001c8c8c824 */ /* 0x000fe200078e0a00 */
[C---:B------:R-:W-:Y:S01]  /*9470*/  ISETP.GT.U32.AND P4, PT, R0.reuse, R199, PT ;  /* 0x000000c70000720c */ /* 0x040fe20003f84070 */
[----:B------:R-:W-:Y:S01]  /*9480*/  IMAD.MOV R2, RZ, RZ, -R2 ;  /* 0x000000ffff027224 */ /* 0x000fe200078e0a02 */
[----:B------:R-:W-:Y:S01]  /*9490*/  IABS R205, R8 ;  /* 0x0000000800cd7213 */ /* 0x000fe20000000000 */
[----:B------:R-:W-:Y:S01]  /*94a0*/  @!P1 IMAD.MOV R197, RZ, RZ, -R197 ;  /* 0x000000ffffc59224 */ /* 0x000fe200078e0ac5 */
[C---:B------:R-:W-:Y:S01]  /*94b0*/  ISETP.GT.U32.AND P1, PT, R0.reuse, R200, PT ;  /* 0x000000c80000720c */ /* 0x040fe20003f24070 */
[----:B------:R-:W-:Y:S01]  /*94c0*/  IMAD R202, R0, R2, R3 ;  /* 0x0000000200ca7224 */ /* 0x000fe200078e0203 */
[----:B------:R-:W-:Y:S01]  /*94d0*/  ISETP.GE.AND P5, PT, R10, RZ, PT ;  /* 0x000000ff0a00720c */ /* 0x000fe20003fa6270 */
[C---:B------:R-:W-:Y:S02]  /*94e0*/  VIADD R5, R123.reuse, 0xc9 ;  /* 0x000000c97b057836 */ /* 0x040fe40000000000 */
[----:B------:R-:W-:-:S02]  /*94f0*/  VIADD R6, R123, 0xca ;  /* 0x000000ca7b067836 */ /* 0x000fc40000000000 */
[--C-:B------:R-:W-:Y:S01]  /*9500*/  @!P0 IMAD.IADD R201, R201, 0x1, -R0.reuse ;  /* 0x00000001c9c98824 */ /* 0x100fe200078e0a00 */
[----:B------:R-:W-:Y:S01]  /*9510*/  IABS R203, R5 ;  /* 0x0000000500cb7213 */ /* 0x000fe20000000000 */
[----:B------:R-:W-:Y:S01]  /*9520*/  @!P4 IMAD.IADD R199, R199, 0x1, -R0 ;  /* 0x00000001c7c7c824 */ /* 0x000fe200078e0a00 */
[----:B------:R-:W-:Y:S01]  /*9530*/  ISETP.GT.U32.AND P4, PT, R0, R202, PT ;  /* 0x000000ca0000720c */ /* 0x000fe20003f84070 */
[----:B------:R-:W-:Y:S01]  /*9540*/  VIADD R9, R123, 0xcc ;  /* 0x000000cc7b097836 */ /* 0x000fe20000000000 */
[----:B------:R-:W-:Y:S01]  /*9550*/  IABS R7, R6 ;  /* 0x0000000600077213 */ /* 0x000fe20000000000 */
[----:B------:R-:W-:Y:S01]  /*9560*/  IMAD.HI.U32 R2, R4, R203, RZ ;  /* 0x000000cb04027227 */ /* 0x000fe200078e00ff */
[----:B------:R-:W-:Y:S02]  /*9570*/  @!P6 IADD3 R199, PT, PT, -R199, RZ, RZ ;  /* 0x000000ffc7c7e210 */ /* 0x000fe40007ffe1ff */
[----:B------:R-:W-:Y:S01]  /*9580*/  ISETP.GT.U32.AND P6, PT, R0, R201, PT ;  /* 0x000000c90000720c */ /* 0x000fe20003fc4070 */
[----:B------:R-:W-:Y:S01]  /*9590*/  IMAD.HI.U32 R3, R4, R7, RZ ;  /* 0x0000000704037227 */ /* 0x000fe200078e00ff */
[----:B------:R-:W-:-:S03]  /*95a0*/  ISETP.GE.AND P0, PT, R6, RZ, PT ;  /* 0x000000ff0600720c */ /* 0x000fc60003f06270 */
[--C-:B------:R-:W-:Y:S01]  /*95b0*/  @!P1 IMAD.IADD R200, R200, 0x1, -R0.reuse ;  /* 0x00000001c8c89824 */ /* 0x100fe200078e0a00 */
[----:B------:R-:W-:Y:S01]  /*95c0*/  ISETP.GE.AND P1, PT, R5, RZ, PT ;  /* 0x000000ff0500720c */ /* 0x000fe20003f26270 */
[----:B------:R-:W-:Y:S01]  /*95d0*/  @!P4 IMAD.IADD R202, R202, 0x1, -R0 ;  /* 0x00000001cacac824 */ /* 0x000fe200078e0a00 */
[----:B------:R-:W-:Y:S01]  /*95e0*/  IADD3 R3, PT, PT, -R3, RZ, RZ ;  /* 0x000000ff03037210 */ /* 0x000fe20007ffe1ff */
[----:B------:R-:W-:Y:S01]  /*95f0*/  IMAD.MOV R5, RZ, RZ, -R2 ;  /* 0x000000ffff057224 */ /* 0x000fe200078e0a02 */
[----:B------:R-:W-:Y:S01]  /*9600*/  @!P3 IADD3 R200, PT, PT, -R200, RZ, RZ ;  /* 0x000000ffc8c8b210 */ /* 0x000fe20007ffe1ff */
[----:B------:R-:W-:Y:S01]  /*9610*/  IMAD.HI.U32 R2, R4, R205, RZ ;  /* 0x000000cd04027227 */ /* 0x000fe200078e00ff */
[----:B------:R-:W-:-:S03]  /*9620*/  ISETP.GT.U32.AND P4, PT, R0, R202, PT ;  /* 0x000000ca0000720c */ /* 0x000fc60003f84070 */
[C---:B------:R-:W-:Y:S01]  /*9630*/  IMAD R203, R0.reuse, R5, R203 ;  /* 0x0000000500cb7224 */ /* 0x040fe200078e02cb */
[----:B------:R-:W-:Y:S01]  /*9640*/  IABS R5, R9 ;  /* 0x0000000900057213 */ /* 0x000fe20000000000 */
[C---:B------:R-:W-:Y:S01]  /*9650*/  IMAD R204, R0.reuse, R3, R7 ;  /* 0x0000000300cc7224 */ /* 0x040fe200078e0207 */
[----:B------:R-:W-:Y:S01]  /*9660*/  IABS R7, R11 ;  /* 0x0000000b00077213 */ /* 0x000fe20000000000 */
[----:B------:R-:W-:Y:S01]  /*9670*/  IMAD.MOV R2, RZ, RZ, -R2 ;  /* 0x000000ffff027224 */ /* 0x000fe200078e0a02 */
[C---:B------:R-:W-:Y:S01]  /*9680*/  ISETP.GT.U32.AND P3, PT, R0.reuse, R203, PT ;  /* 0x000000cb0000720c */ /* 0x040fe20003f64070 */
[--C-:B------:R-:W-:Y:S01]  /*9690*/  @!P6 IMAD.IADD R201, R201, 0x1, -R0.reuse ;  /* 0x00000001c9c9e824 */ /* 0x100fe200078e0a00 */
[C---:B------:R-:W-:Y:S01]  /*96a0*/  ISETP.GT.U32.AND P6, PT, R0.reuse, R204, PT ;  /* 0x000000cc0000720c */ /* 0x040fe20003fc4070 */
[----:B------:R-:W-:Y:S02]  /*96b0*/  IMAD R205, R0, R2, R205 ;  /* 0x0000000200cd7224 */ /* 0x000fe400078e02cd */
[----:B------:R-:W-:-:S02]  /*96c0*/  @!P4 IMAD.IADD R202, R202, 0x1, -R0 ;  /* 0x00000001cacac824 */ /* 0x000fc400078e0a00 */
[----:B------:R-:W-:Y:S01]  /*96d0*/  VIADD R10, R123, 0xcd ;  /* 0x000000cd7b0a7836 */ /* 0x000fe20000000000 */
[----:B------:R-:W-:Y:S01]  /*96e0*/  ISETP.GT.U32.AND P4, PT, R0, R205, PT ;  /* 0x000000cd0000720c */ /* 0x000fe20003f84070 */
[----:B------:R-:W-:-:S03]  /*96f0*/  IMAD.HI.U32 R2, R4, R5, RZ ;  /* 0x0000000504027227 */ /* 0x000fc600078e00ff */
[----:B------:R-:W-:Y:S01]  /*9700*/  IABS R207, R10 ;  /* 0x0000000a00cf7213 */ /* 0x000fe20000000000 */
[----:B------:R-:W-:Y:S01]  /*9710*/  IMAD.MOV R2, RZ, RZ, -R2 ;  /* 0x000000ffff027224 */ /* 0x000fe200078e0a02 */
[----:B------:R-:W-:Y:S01]  /*9720*/  @!P3 IADD3 R203, PT, PT, R203, -R0, RZ ;  /* 0x80000000cbcbb210 */ /* 0x000fe20007ffe0ff */
[----:B------:R-:W-:Y:S01]  /*9730*/  @!P6 IMAD.IADD R204, R204, 0x1, -R0 ;  /* 0x00000001cccce824 */ /* 0x000fe200078e0a00 */
[----:B------:R-:W-:Y:S01]  /*9740*/  ISETP.GE.AND P3, PT, R8, RZ, PT ;  /* 0x000000ff0800720c */ /* 0x000fe20003f66270 */
[----:B------:R-:W-:Y:S01]  /*9750*/  IMAD.HI.U32 R3, R4, R207, RZ ;  /* 0x000000cf04037227 */ /* 0x000fe200078e00ff */
[C---:B------:R-:W-:Y:S02]  /*9760*/  ISETP.GT.U32.AND P6, PT, R0.reuse, R203, PT ;  /* 0x000000cb0000720c */ /* 0x040fe40003fc4070 */
[----:B------:R-:W-:Y:S01]  /*9770*/  IADD3 R8, PT, PT, R123, 0xd0, RZ ;  /* 0x000000d07b087810 */ /* 0x000fe20007ffe0ff */
[C---:B------:R-:W-:Y:S01]  /*9780*/  IMAD R206, R0.reuse, R2, R5 ;  /* 0x0000000200ce7224 */ /* 0x040fe200078e0205 */
[----:B------:R-:W-:Y:S01]  /*9790*/  @!P4 IADD3 R205, PT, PT, R205, -R0, RZ ;  /* 0x80000000cdcdc210 */ /* 0x000fe20007ffe0ff */
[----:B------:R-:W-:Y:S01]  /*97a0*/  VIADD R6, R123, 0xcf ;  /* 0x000000cf7b067836 */ /* 0x000fe20000000000 */
[----:B------:R-:W-:Y:S01]  /*97b0*/  ISETP.GT.U32.AND P4, PT, R0, R204, PT ;  /* 0x000000cc0000720c */ /* 0x000fe20003f84070 */
[----:B------:R-:W-:Y:S01]  /*97c0*/  IMAD.MOV R3, RZ, RZ, -R3 ;  /* 0x000000ffff037224 */ /* 0x000fe200078e0a03 */
[----:B------:R-:W-:Y:S01]  /*97d0*/  IABS R5, R8 ;  /* 0x0000000800057213 */ /* 0x000fe20000000000 */
[----:B------:R-:W-:Y:S01]  /*97e0*/  IMAD.HI.U32 R2, R4, R7, RZ ;  /* 0x0000000704027227 */ /* 0x000fe200078e00ff */
[----:B------:R-:W-:-:S03]  /*97f0*/  IABS R209, R6 ;  /* 0x0000000600d17213 */ /* 0x000fc60000000000 */
[----:B------:R-:W-:Y:S01]  /*9800*/  @!P6 IMAD.IADD R203, R203, 0x1, -R0 ;  /* 0x00000001cbcbe824 */ /* 0x000fe200078e0a00 */
[C---:B------:R-:W-:Y:S01]  /*9810*/  ISETP.GT.U32.AND P6, PT, R0.reuse, R206, PT ;  /* 0x000000ce0000720c */ /* 0x040fe20003fc4070 */
[----:B------:R-:W-:Y:S02]  /*9820*/  IMAD R207, R0, R3, R207 ;  /* 0x0000000300cf7224 */ /* 0x000fe400078e02cf */
[----:B------:R-:W-:-:S04]  /*9830*/  IMAD.HI.U32 R3, R4, R209, RZ ;  /* 0x000000d104037227 */ /* 0x000fc800078e00ff */
[--C-:B------:R-:W-:Y:S01]  /*9840*/  @!P4 IMAD.IADD R204, R204, 0x1, -R0.reuse ;  /* 0x00000001ccccc824 */ /* 0x100fe200078e0a00 */
[----:B------:R-:W-:Y:S01]  /*9850*/  ISETP.GT.U32.AND P4, PT, R0, R207, PT ;  /* 0x000000cf0000720c */ /* 0x000fe20003f84070 */
[----:B------:R-:W-:Y:S02]  /*9860*/  IMAD.MOV R3, RZ, RZ, -R3 ;  /* 0x000000ffff037224 */ /* 0x000fe400078e0a03 */
[----:B------:R-:W-:Y:S02]  /*9870*/  @!P1 IMAD.MOV R203, RZ, RZ, -R203 ;  /* 0x000000ffffcb9224 */ /* 0x000fe400078e0acb */
[----:B------:R-:W-:Y:S02]  /*9880*/  @!P6 IMAD.IADD R206, R206, 0x1, -R0 ;  /* 0x00000001cecee824 */ /* 0x000fe400078e0a00 */
[C---:B------:R-:W-:Y:S02]  /*9890*/  IMAD R209, R0.reuse, R3, R209 ;  /* 0x0000000300d17224 */ /* 0x040fe400078e02d1 */
[----:B------:R-:W-:Y:S01]  /*98a0*/  @!P0 IMAD.MOV R204, RZ, RZ, -R204 ;  /* 0x000000ffffcc8224 */ /* 0x000fe200078e0acc */
[C---:B------:R-:W-:Y:S01]  /*98b0*/  ISETP.GT.U32.AND P1, PT, R0.reuse, R206, PT ;  /* 0x000000ce0000720c */ /* 0x040fe20003f24070 */
[----:B------:R-:W-:Y:S01]  /*98c0*/  IMAD.MOV R2, RZ, RZ, -R2 ;  /* 0x000000ffff027224 */ /* 0x000fe200078e0a02 */
[C---:B------:R-:W-:Y:S01]  /*98d0*/  ISETP.GT.U32.AND P0, PT, R0.reuse, R209, PT ;  /* 0x000000d10000720c */ /* 0x040fe20003f04070 */
[----:B------:R-:W-:Y:S01]  /*98e0*/  IMAD.MOV.U32 R3, RZ, RZ, R5 ;  /* 0x000000ffff037224 */ /* 0x000fe200078e0005 */
[----:B------:R-:W-:Y:S01]  /*98f0*/  @!P4 IADD3 R207, PT, PT, R207, -R0, RZ ;  /* 0x80000000cfcfc210 */ /* 0x000fe20007ffe0ff */
[----:B------:R-:W-:Y:S01]  /*9900*/  @!P2 IMAD.MOV R202, RZ, RZ, -R202 ;  /* 0x000000ffffcaa224 */ /* 0x000fe200078e0aca */
[----:B------:R-:W-:Y:S01]  /*9910*/  ISETP.GE.AND P2, PT, R9, RZ, PT ;  /* 0x000000ff0900720c */ /* 0x000fe20003f46270 */
[C---:B------:R-:W-:Y:S01]  /*9920*/  IMAD R208, R0.reuse, R2, R7 ;  /* 0x0000000200d07224 */ /* 0x040fe200078e0207 */
[----:B------:R-:W-:Y:S01]  /*9930*/  ISETP.GT.U32.AND P4, PT, R0, R207, PT ;  /* 0x000000cf0000720c */ /* 0x000fe20003f84070 */
[----:B------:R-:W-:-:S03]  /*9940*/  IMAD.HI.U32 R2, R4, R3, RZ ;  /* 0x0000000304027227 */ /* 0x000fc600078e00ff */
[----:B------:R-:W-:Y:S01]  /*9950*/  ISETP.GT.U32.AND P6, PT, R0, R208, PT ;  /* 0x000000d00000720c */ /* 0x000fe20003fc4070 */
[----:B------:R-:W-:Y:S02]  /*9960*/  VIADD R7, R123, 0xd1 ;  /* 0x000000d17b077836 */ /* 0x000fe40000000000 */
[----:B------:R-:W-:Y:S01]  /*9970*/  IMAD.MOV R2, RZ, RZ, -R2 ;  /* 0x000000ffff027224 */ /* 0x000fe200078e0a02 */
[----:B------:R-:W-:Y:S01]  /*9980*/  @!P0 IADD3 R209, PT, PT, R209, -R0, RZ ;  /* 0x80000000d1d18210 */ /* 0x000fe20007ffe0ff */
[----:B------:R-:W-:Y:S01]  /*9990*/  @!P1 IMAD.IADD R206, R206, 0x1, -R0 ;  /* 0x00000001cece9824 */ /* 0x000fe200078e0a00 */
[----:B------:R-:W-:Y:S01]  /*99a0*/  IABS R211, R7 ;  /* 0x0000000700d37213 */ /* 0x000fe20000000000 */
[----:B------:R-:W-:Y:S01]  /*99b0*/  IMAD R210, R0, R2, R3 ;  /* 0x0000000200d27224 */ /* 0x000fe200078e0203 */
[----:B------:R-:W-:Y:S01]  /*99c0*/  ISETP.GE.AND P1, PT, R6, RZ, PT ;  /* 0x000000ff0600720c */ /* 0x000fe20003f26270 */
[----:B------:R-:W-:Y:S01]  /*99d0*/  @!P2 IMAD.MOV R206, RZ, RZ, -R206 ;  /* 0x000000ffffcea224 */ /* 0x000fe200078e0ace */
[C---:B------:R-:W-:Y:S01]  /*99e0*/  ISETP.GT.U32.AND P2, PT, R0.reuse, R209, PT ;  /* 0x000000d10000720c */ /* 0x040fe20003f44070 */
[----:B------:R-:W-:Y:S01]  /*99f0*/  @!P5 IMAD.MOV R201, RZ, RZ, -R201 ;  /* 0x000000ffffc9d224 */ /* 0x000fe200078e0ac9 */
        /* <DEDUP_REMOVED lines=8> */
[C---:B------:R-:W-:Y:S02]  /*9a80*/  VIADD R6, R123.reuse, 0xd4 ;  /* 0x000000d47b067836 */ /* 0x040fe40000000000 */
[----:B------:R-:W-:Y:S01]  /*9a90*/  IMAD R211, R0, R2, R211 ;  /* 0x0000000200d37224 */ /* 0x000fe200078e02d3 */
[----:B------:R-:W-:Y:S01]  /*9aa0*/  IADD3 R2, PT, PT, R123, 0xd2, RZ ;  /* 0x000000d27b027810 */ /* 0x000fe20007ffe0ff */
[--C-:B------:R-:W-:Y:S01]  /*9ab0*/  @!P2 IMAD.IADD R209, R209, 0x1, -R0.reuse ;  /* 0x00000001d1d1a824 */ /* 0x100fe200078e0a00 */
[----:B------:R-:W-:Y:S01]  /*9ac0*/  @!P5 IADD3 R205, PT, PT, R205, -R0, RZ ;  /* 0x80000000cdcdd210 */ /* 0x000fe20007ffe0ff */
[--C-:B------:R-:W-:Y:S01]  /*9ad0*/  @!P4 IMAD.IADD R210, R210, 0x1, -R0.reuse ;  /* 0x00000001d2d2c824 */ /* 0x100fe200078e0a00 */
[----:B------:R-:W-:Y:S01]  /*9ae0*/  ISETP.GT.U32.AND P2, PT, R0, R211, PT ;  /* 0x000000d30000720c */ /* 0x000fe20003f44070 */
[----:B------:R-:W-:Y:S01]  /*9af0*/  VIADD R3, R123, 0xd3 ;  /* 0x000000d37b037836 */ /* 0x000fe20000000000 */
[----:B------:R-:W-:Y:S01]  /*9b00*/  ISETP.GE.AND P5, PT, R10, RZ, PT ;  /* 0x000000ff0a00720c */ /* 0x000fe20003fa6270 */
[----:B------:R-:W-:Y:S01]  /*9b10*/  @!P3 IMAD.MOV R205, RZ, RZ, -R205 ;  /* 0x000000ffffcdb224 */ /* 0x000fe200078e0acd */
[----:B------:R-:W-:Y:S01]  /*9b20*/  ISETP.GT.U32.AND P4, PT, R0, R210, PT ;  /* 0x000000d20000720c */ /* 0x000fe20003f84070 */
[--C-:B------:R-:W-:Y:S01]  /*9b30*/  @!P6 IMAD.IADD R208, R208, 0x1, -R0.reuse ;  /* 0x00000001d0d0e824 */ /* 0x100fe200078e0a00 */
[----:B------:R-:W-:Y:S01]  /*9b40*/  ISETP.GE.AND P3, PT, R11, RZ, PT ;  /* 0x000000ff0b00720c */ /* 0x000fe20003f66270 */
[C---:B------:R-:W-:Y:S01]  /*9b50*/  VIADD R10, R123.reuse, 0xd7 ;  /* 0x000000d77b0a7836 */ /* 0x040fe20000000000 */
[----:B------:R-:W-:Y:S01]  /*9b60*/  IABS R5, R2 ;  /* 0x0000000200057213 */ /* 0x000fe20000000000 */
[----:B------:R-:W-:Y:S01]  /*9b70*/  VIADD R8, R123, 0xd8 ;  /* 0x000000d87b087836 */ /* 0x000fe20000000000 */
[----:B------:R-:W-:Y:S01]  /*9b80*/  @!P1 IADD3 R209, PT, PT, -R209, RZ, RZ ;  /* 0x000000ffd1d19210 */ /* 0x000fe20007ffe1ff */
[----:B------:R-:W-:Y:S01]  /*9b90*/  VIADD R9, R123, 0xd9 ;  /* 0x000000d97b097836 */ /* 0x000fe20000000000 */
[----:B------:R-:W-:Y:S01]  /*9ba0*/  ISETP.GE.AND P6, PT, R7, RZ, PT ;  /* 0x000000ff0700720c */ /* 0x000fe20003fc6270 */
[--C-:B------:R-:W-:Y:S01]  /*9bb0*/  @!P2 IMAD.IADD R211, R211, 0x1, -R0.reuse ;  /* 0x00000001d3d3a824 */ /* 0x100fe200078e0a00 */
[----:B------:R-:W-:Y:S01]  /*9bc0*/  ISETP.GE.AND P1, PT, R6, RZ, PT ;  /* 0x000000ff0600720c */ /* 0x000fe20003f26270 */
[----:B------:R-:W-:Y:S01]  /*9bd0*/  @!P5 IMAD.MOV R207, RZ, RZ, -R207 ;  /* 0x000000ffffcfd224 */ /* 0x000fe200078e0acf */
[----:B------:R-:W-:Y:S01]  /*9be0*/  IADD3 R7, PT, PT, R123, 0xd5, RZ ;  /* 0x000000d57b077810 */ /* 0x000fe20007ffe0ff */
[----:B------:R-:W-:Y:S01]  /*9bf0*/  @!P4 IMAD.IADD R210, R210, 0x1, -R0 ;  /* 0x00000001d2d2c824 */ /* 0x000fe200078e0a00 */
[----:B------:R-:W-:Y:S01]  /*9c00*/  ISETP.GE.AND P5, PT, R2, RZ, PT ;  /* 0x000000ff0200720c */ /* 0x000fe20003fa6270 */
[----:B------:R-:W-:Y:S01]  /*9c10*/  IMAD.HI.U32 R2, R4, R5, RZ ;  /* 0x0000000504027227 */ /* 0x000fe200078e00ff */
[----:B------:R-:W-:-:S02]  /*9c20*/  IABS R6, R6 ;  /* 0x0000000600067213 */ /* 0x000fc40000000000 */
[----:B------:R-:W-:Y:S01]  /*9c30*/  ISETP.GT.U32.AND P2, PT, R0, R211, PT ;  /* 0x000000d30000720c */ /* 0x000fe20003f44070 */
[----:B------:R-:W-:Y:S01]  /*9c40*/  @!P3 IMAD.MOV R208, RZ, RZ, -R208 ;  /* 0x000000ffffd0b224 */ /* 0x000fe200078e0ad0 */
[----:B------:R-:W-:Y:S01]  /*9c50*/  ISETP.GE.AND P4, PT, R7, RZ, PT ;  /* 0x000000ff0700720c */ /* 0x000fe20003f86270 */
[----:B------:R-:W-:Y:S01]  /*9c60*/  @!P0 IMAD.MOV R210, RZ, RZ, -R210 ;  /* 0x000000ffffd28224 */ /* 0x000fe200078e0ad2 */
[----:B------:R-:W-:Y:S01]  /*9c70*/  IABS R215, R7 ;  /* 0x0000000700d77213 */ /* 0x000fe20000000000 */
[----:B------:R-:W-:Y:S01]  /*9c80*/  IMAD.MOV.U32 R7, RZ, RZ, R6 ;  /* 0x000000ffff077224 */ /* 0x000fe200078e0006 */
[----:B------:R-:W-:Y:S01]  /*9c90*/  IADD3 R212, PT, PT, -R2, RZ, RZ ;  /* 0x000000ff02d47210 */ /* 0x000fe20007ffe1ff */
[----:B------:R-:W-:Y:S01]  /*9ca0*/  VIADD R11, R123, 0xdb ;  /* 0x000000db7b0b7836 */ /* 0x000fe20000000000 */
[----:B------:R-:W-:Y:S02]  /*9cb0*/  ISETP.GE.AND P3, PT, R3, RZ, PT ;  /* 0x000000ff0300720c */ /* 0x000fe40003f66270 */
[----:B------:R-:W-:Y:S01]  /*9cc0*/  IABS R213, R3 ;  /* 0x0000000300d57213 */ /* 0x000fe20000000000 */
[----:B------:R-:W-:Y:S01]  /*9cd0*/  IMAD.HI.U32 R3, R4, R7, RZ ;  /* 0x0000000704037227 */ /* 0x000fe200078e00ff */
[----:B------:R-:W-:-:S02]  /*9ce0*/  IABS R217, R10 ;  /* 0x0000000a00d97213 */ /* 0x000fc40000000000 */
[----:B------:R-:W-:Y:S01]  /*9cf0*/  IABS R6, R8 ;  /* 0x0000000800067213 */ /* 0x000fe20000000000 */
[C---:B------:R-:W-:Y:S01]  /*9d00*/  IMAD R212, R0.reuse, R212, R5 ;  /* 0x000000d400d47224 */ /* 0x040fe200078e0205 */
[----:B------:R-:W-:Y:S01]  /*9d10*/  IABS R219, R9 ;  /* 0x0000000900db7213 */ /* 0x000fe20000000000 */
[----:B------:R-:W-:Y:S01]  /*9d20*/  IMAD.MOV R3, RZ, RZ, -R3 ;  /* 0x000000ffff037224 */ /* 0x000fe200078e0a03 */
[----:B------:R-:W-:Y:S01]  /*9d30*/  IABS R221, R11 ;  /* 0x0000000b00dd7213 */ /* 0x000fe20000000000 */
[----:B------:R-:W-:Y:S01]  /*9d40*/  @!P2 IMAD.IADD R211, R211, 0x1, -R0 ;  /* 0x00000001d3d3a824 */ /* 0x000fe200078e0a00 */
[C---:B------:R-:W-:Y:S01]  /*9d50*/  ISETP.GT.U32.AND P0, PT, R0.reuse, R212, PT ;  /* 0x000000d40000720c */ /* 0x040fe20003f04070 */
[----:B------:R-:W-:Y:S02]  /*9d60*/  IMAD R214, R0, R3, R7 ;  /* 0x0000000300d67224 */ /* 0x000fe400078e0207 */
[----:B------:R-:W-:Y:S01]  /*9d70*/  IMAD.HI.U32 R2, R4, R213, RZ ;  /* 0x000000d504027227 */ /* 0x000fe200078e00ff */
[----:B------:R-:W-:-:S02]  /*9d80*/  @!P6 IADD3 R211, PT, PT, -R211, RZ, RZ ;  /* 0x000000ffd3d3e210 */ /* 0x000fc40007ffe1ff */
[----:B------:R-:W-:Y:S01]  /*9d90*/  ISETP.GT.U32.AND P6, PT, R0, R214, PT ;  /* 0x000000d60000720c */ /* 0x000fe20003fc4070 */
[----:B------:R-:W-:Y:S02]  /*9da0*/  IMAD.MOV R5, RZ, RZ, -R2 ;  /* 0x000000ffff057224 */ /* 0x000fe400078e0a02 */
[----:B------:R-:W-:-:S04]  /*9db0*/  IMAD.HI.U32 R2, R4, R215, RZ ;  /* 0x000000d704027227 */ /* 0x000fc800078e00ff */
[--C-:B------:R-:W-:Y:S01]  /*9dc0*/  @!P0 IMAD.IADD R212, R212, 0x1, -R0.reuse ;  /* 0x00000001d4d48824 */ /* 0x100fe200078e0a00 */
[----:B------:R-:W-:Y:S01]  /*9dd0*/  IADD3 R2, PT, PT, -R2, RZ, RZ ;  /* 0x000000ff02027210 */ /* 0x000fe20007ffe1ff */
[C---:B------:R-:W-:Y:S02]  /*9de0*/  IMAD R213, R0.reuse, R5, R213 ;  /* 0x0000000500d57224 */ /* 0x040fe400078e02d5 */
[----:B------:R-:W-:Y:S01]  /*9df0*/  VIADD R7, R123, 0xd6 ;  /* 0x000000d67b077836 */ /* 0x000fe20000000000 */
[----:B------:R-:W-:Y:S01]  /*9e00*/  ISETP.GT.U32.AND P0, PT, R0, R212, PT ;  /* 0x000000d40000720c */ /* 0x000fe20003f04070 */
[----:B------:R-:W-:Y:S01]  /*9e10*/  @!P6 IMAD.IADD R214, R214, 0x1, -R0 ;  /* 0x00000001d6d6e824 */ /* 0x000fe200078e0a00 */
[----:B------:R-:W-:Y:S01]  /*9e20*/  ISETP.GT.U32.AND P2, PT, R0, R213, PT ;  /* 0x000000d50000720c */ /* 0x000fe20003f44070 */
[----:B------:R-:W-:Y:S01]  /*9e30*/  IMAD.HI.U32 R3, R4, R217, RZ ;  /* 0x000000d904037227 */ /* 0x000fe200078e00ff */
[----:B------:R-:W-:Y:S02]  /*9e40*/  IABS R5, R7 ;  /* 0x0000000700057213 */ /* 0x000fe40000000000 */
[C---:B------:R-:W-:Y:S01]  /*9e50*/  ISETP.GT.U32.AND P6, PT, R0.reuse, R214, PT ;  /* 0x000000d60000720c */ /* 0x040fe20003fc4070 */
[----:B------:R-:W-:-:S02]  /*9e60*/  IMAD R215, R0, R2, R215 ;  /* 0x0000000200d77224 */ /* 0x000fc400078e02d7 */
[----:B------:R-:W-:Y:S02]  /*9e70*/  IMAD.MOV R3, RZ, RZ, -R3 ;  /* 0x000000ffff037224 */ /* 0x000fe400078e0a03 */
[----:B------:R-:W-:Y:S02]  /*9e80*/  IMAD.HI.U32 R2, R4, R5, RZ ;  /* 0x0000000504027227 */ /* 0x000fe400078e00ff */
[-C--:B------:R-:W-:Y:S02]  /*9e90*/  @!P0 IADD3 R212, PT, PT, R212, -R0.reuse, RZ ;  /* 0x80000000d4d48210 */ /* 0x080fe40007ffe0ff */
[C---:B------:R-:W-:Y:S01]  /*9ea0*/  ISETP.GT.U32.AND P0, PT, R0.reuse, R215, PT ;  /* 0x000000d70000720c */ /* 0x040fe20003f04070 */
[----:B------:R-:W-:Y:S01]  /*9eb0*/  IMAD R217, R0, R3, R217 ;  /* 0x0000000300d97224 */ /* 0x000fe200078e02d9 */
[-C--:B------:R-:W-:Y:S01]  /*9ec0*/  @!P2 IADD3 R213, PT, PT, R213, -R0.reuse, RZ ;  /* 0x80000000d5d5a210 */ /* 0x080fe20007ffe0ff */
[----:B------:R-:W-:Y:S01]  /*9ed0*/  IMAD.MOV R2, RZ, RZ, -R2 ;  /* 0x000000ffff027224 */ /* 0x000fe200078e0a02 */
[----:B------:R-:W-:Y:S01]  /*9ee0*/  @!P6 IADD3 R214, PT, PT, R214, -R0, RZ ;  /* 0x80000000d6d6e210 */ /* 0x000fe20007ffe0ff */
[----:B------:R-:W-:Y:S01]  /*9ef0*/  @!P5 IMAD.MOV R212, RZ, RZ, -R212 ;  /* 0x000000ffffd4d224 */ /* 0x000fe200078e0ad4 */
[C---:B------:R-:W-:Y:S01]  /*9f00*/  ISETP.GT.U32.AND P2, PT, R0.reuse, R213, PT ;  /* 0x000000d50000720c */ /* 0x040fe20003f44070 */
[C---:B------:R-:W-:Y:S01]  /*9f10*/  IMAD R216, R0.reuse, R2, R5 ;  /* 0x0000000200d87224 */ /* 0x040fe200078e0205 */
[----:B------:R-:W-:Y:S01]  /*9f20*/  ISETP.GT.U32.AND P6, PT, R0, R217, PT ;  /* 0x000000d90000720c */ /* 0x000fe20003fc4070 */
[----:B------:R-:W-:Y:S01]  /*9f30*/  IMAD.MOV.U32 R5, RZ, RZ, R6 ;  /* 0x000000ffff057224 */ /* 0x000fe200078e0006 */
[----:B------:R-:W-:Y:S01]  /*9f40*/  ISETP.GE.AND P5, PT, R7, RZ, PT ;  /* 0x000000ff0700720c */ /* 0x000fe20003fa6270 */
[----:B------:R-:W-:-:S02]  /*9f50*/  VIADD R6, R123, 0xda ;  /* 0x000000da7b067836 */ /* 0x000fc40000000000 */
[--C-:B------:R-:W-:Y:S02]  /*9f60*/  @!P0 IMAD.IADD R215, R215, 0x1, -R0.reuse ;  /* 0x00000001d7d78824 */ /* 0x100fe400078e0a00 */
[----:B------:R-:W-:Y:S01]  /*9f70*/  IMAD.HI.U32 R2, R4, R5, RZ ;  /* 0x0000000504027227 */ /* 0x000fe200078e00ff */
[----:B------:R-:W-:Y:S02]  /*9f80*/  IABS R7, R6 ;  /* 0x0000000600077213 */ /* 0x000fe40000000000 */
[C---:B------:R-:W-:Y:S01]  /*9f90*/  ISETP.GT.U32.AND P0, PT, R0.reuse, R215, PT ;  /* 0x000000d70000720c */ /* 0x040fe20003f04070 */
[--C-:B------:R-:W-:Y:S01]  /*9fa0*/  @!P2 IMAD.IADD R213, R213, 0x1, -R0.reuse ;  /* 0x00000001d5d5a824 */ /* 0x100fe200078e0a00 */
[----:B------:R-:W-:Y:S01]  /*9fb0*/  ISETP.GT.U32.AND P2, PT, R0, R216, PT ;  /* 0x000000d80000720c */ /* 0x000fe20003f44070 */
[----:B------:R-:W-:Y:S02]  /*9fc0*/  @!P6 IMAD.IADD R217, R217, 0x1, -R0 ;  /* 0x00000001d9d9e824 */ /* 0x000fe400078e0a00 */
[----:B------:R-:W-:-:S02]  /*9fd0*/  IMAD.MOV R2, RZ, RZ, -R2 ;  /* 0x000000ffff027224 */ /* 0x000fc400078e0a02 */
[----:B------:R-:W-:-:S04]  /*9fe0*/  IMAD.HI.U32 R3, R4, R219, RZ ;  /* 0x000000db04037227 */ /* 0x000fc800078e00ff */
[----:B------:R-:W-:Y:S01]  /*9ff0*/  @!P3 IMAD.MOV R213, RZ, RZ, -R213 ;  /* 0x000000ffffd5b224 */ /* 0x000fe200078e0ad5 */
[C---:B------:R-:W-:Y:S01]  /*a000*/  ISETP.GT.U32.AND P3, PT, R0.reuse, R217, PT ;  /* 0x000000d90000720c */ /* 0x040fe20003f64070 */
[----:B------:R-:W-:Y:S01]  /*a010*/  IMAD R218, R0, R2, R5 ;  /* 0x0000000200da7224 */ /* 0x000fe200078e0205 */
[----:B------:R-:W-:Y:S01]  /*a020*/  IADD3 R3, PT, PT, -R3, RZ, RZ ;  /* 0x000000ff03037210 */ /* 0x000fe20007ffe1ff */
[----:B------:R-:W-:Y:S01]  /*a030*/  IMAD.HI.U32 R2, R4, R7, RZ ;  /* 0x0000000704027227 */ /* 0x000fe200078e00ff */
[----:B------:R-:W-:Y:S02]  /*a040*/  @!P0 IADD3 R215, PT, PT, R215, -R0, RZ ;  /* 0x80000000d7d78210 */ /* 0x000fe40007ffe0ff */
[C---:B------:R-:W-:Y:S01]  /*a050*/  ISETP.GT.U32.AND P0, PT, R0.reuse, R218, PT ;  /* 0x000000da0000720c */ /* 0x040fe20003f04070 */
[----:B------:R-:W-:Y:S01]  /*a060*/  IMAD.MOV R2, RZ, RZ, -R2 ;  /* 0x000000ffff027224 */ /* 0x000fe200078e0a02 */
[----:B------:R-:W-:Y:S01]  /*a070*/  @!P4 IADD3 R215, PT, PT, -R215, RZ, RZ ;  /* 0x000000ffd7d7c210 */ /* 0x000fe20007ffe1ff */
[----:B------:R-:W-:-:S02]  /*a080*/  IMAD R219, R0, R3, R219 ;  /* 0x0000000300db7224 */ /* 0x000fc400078e02db */
[C---:B------:R-:W-:Y:S02]  /*a090*/  IMAD R220, R0.reuse, R2, R7 ;  /* 0x0000000200dc7224 */ /* 0x040fe400078e0207 */
[--C-:B------:R-:W-:Y:S01]  /*a0a0*/  @!P3 IMAD.IADD R217, R217, 0x1, -R0.reuse ;  /* 0x00000001d9d9b824 */ /* 0x100fe200078e0a00 */
[----:B------:R-:W-:Y:S01]  /*a0b0*/  ISETP.GT.U32.AND P4, PT, R0, R219, PT ;  /* 0x000000db0000720c */ /* 0x000fe20003f84070 */
[----:B------:R-:W-:Y:S01]  /*a0c0*/  @!P2 IMAD.IADD R216, R216, 0x1, -R0 ;  /* 0x00000001d8d8a824 */ /* 0x000fe200078e0a00 */
[----:B------:R-:W-:Y:S01]  /*a0d0*/  ISETP.GT.U32.AND P3, PT, R0, R220, PT ;  /* 0x000000dc0000720c */ /* 0x000fe20003f64070 */
[----:B------:R-:W-:Y:S01]  /*a0e0*/  IMAD.HI.U32 R2, R4, R221, RZ ;  /* 0x000000dd04027227 */ /* 0x000fe200078e00ff */
[----:B------:R-:W-:Y:S02]  /*a0f0*/  ISETP.GE.AND P2, PT, R10, RZ, PT ;  /* 0x000000ff0a00720c */ /* 0x000fe40003f46270 */
[----:B------:R-:W-:Y:S01]  /*a100*/  @!P0 IADD3 R218, PT, PT, R218, -R0, RZ ;  /* 0x80000000dada8210 */ /* 0x000fe20007ffe0ff */
[C---:B------:R-:W-:Y:S01]  /*a110*/  VIADD R10, R123.reuse, 0xdc ;  /* 0x000000dc7b0a7836 */ /* 0x040fe20000000000 */
[----:B------:R-:W-:Y:S01]  /*a120*/  ISETP.GT.U32.AND P6, PT, R0, R216, PT ;  /* 0x000000d80000720c */ /* 0x000fe20003fc4070 */
[----:B------:R-:W-:Y:S01]  /*a130*/  IMAD.MOV R3, RZ, RZ, -R2 ;  /* 0x000000ffff037224 */ /* 0x000fe200078e0a02 */
[----:B------:R-:W-:Y:S01]  /*a140*/  ISETP.GE.AND P0, PT, R6, RZ, PT ;  /* 0x000000ff0600720c */ /* 0x000fe20003f06270 */
[----:B------:R-:W-:Y:S01]  /*a150*/  VIADD R6, R123, 0xdd ;  /* 0x000000dd7b067836 */ /* 0x000fe20000000000 */
[----:B------:R-:W-:Y:S01]  /*a160*/  IABS R5, R10 ;  /* 0x0000000a00057213 */ /* 0x000fe20000000000 */
[----:B------:R-:W-:Y:S01]  /*a170*/  @!P4 IMAD.IADD R219, R219, 0x1, -R0 ;  /* 0x00000001dbdbc824 */ /* 0x000fe200078e0a00 */
[C---:B------:R-:W-:Y:S01]  /*a180*/  ISETP.GT.U32.AND P4, PT, R0.reuse, R218, PT ;  /* 0x000000da0000720c */ /* 0x040fe20003f84070 */
[----:B------:R-:W-:Y:S01]  /*a190*/  IMAD R221, R0, R3, R221 ;  /* 0x0000000300dd7224 */ /* 0x000fe200078e02dd */
[----:B------:R-:W-:Y:S01]  /*a1a0*/  @!P3 IADD3 R220, PT, PT, R220, -R0, RZ ;  /* 0x80000000dcdcb210 */ /* 0x000fe20007ffe0ff */
[----:B------:R-:W-:Y:S01]  /*a1b0*/  IMAD.HI.U32 R2, R4, R5, RZ ;  /* 0x0000000504027227 */ /* 0x000fe200078e00ff */
[----:B------:R-:W-:-:S02]  /*a1c0*/  IABS R223, R6 ;  /* 0x0000000600df7213 */ /* 0x000fc40000000000 */
[----:B------:R-:W-:Y:S01]  /*a1d0*/  ISETP.GT.U32.AND P3, PT, R0, R220, PT ;  /* 0x000000dc0000720c */ /* 0x000fe20003f64070 */
[----:B------:R-:W-:Y:S02]  /*a1e0*/  IMAD.MOV R2, RZ, RZ, -R2 ;  /* 0x000000ffff027224 */ /* 0x000fe400078e0a02 */
[----:B------:R-:W-:Y:S01]  /*a1f0*/  @!P6 IMAD.IADD R216, R216, 0x1, -R0 ;  /* 0x00000001d8d8e824 */ /* 0x000fe200078e0a00 */
[----:B------:R-:W-:Y:S01]  /*a200*/  ISETP.GE.AND P6, PT, R9, RZ, PT ;  /* 0x000000ff0900720c */ /* 0x000fe20003fc6270 */
[----:B------:R-:W-:Y:S02]  /*a210*/  IMAD R222, R0, R2, R5 ;  /* 0x0000000200de7224 */ /* 0x000fe400078e0205 */
[----:B------:R-:W-:Y:S01]  /*a220*/  @!P4 IADD3 R218, PT, PT, R218, -R0, RZ ;  /* 0x80000000dadac210 */ /* 0x000fe20007ffe0ff */
[----:B------:R-:W-:Y:S01]  /*a230*/  IMAD.HI.U32 R2, R4, R223, RZ ;  /* 0x000000df04027227 */ /* 0x000fe200078e00ff */
[----:B------:R-:W-:-:S03]  /*a240*/  ISETP.GT.U32.AND P4, PT, R0, R221, PT ;  /* 0x000000dd0000720c */ /* 0x000fc60003f84070 */
[----:B------:R-:W-:Y:S01]  /*a250*/  @!P5 IMAD.MOV R216, RZ, RZ, -R216 ;  /* 0x000000ffffd8d224 */ /* 0x000fe200078e0ad8 */
[----:B------:R-:W-:Y:S01]  /*a260*/  ISETP.GT.U32.AND P5, PT, R0, R219, PT ;  /* 0x000000db0000720c */ /* 0x000fe20003fa4070 */
[----:B------:R-:W-:Y:S01]  /*a270*/  @!P3 IMAD.IADD R220, R220, 0x1, -R0 ;  /* 0x00000001dcdcb824 */ /* 0x000fe200078e0a00 */
[----:B------:R-:W-:Y:S01]  /*a280*/  ISETP.GT.U32.AND P3, PT, R0, R222, PT ;  /* 0x000000de0000720c */ /* 0x000fe20003f64070 */
[----:B------:R-:W-:Y:S01]  /*a290*/  @!P1 IMAD.MOV R214, RZ, RZ, -R214 ;  /* 0x000000ffffd69224 */ /* 0x000fe200078e0ad6 */
[----:B------:R-:W-:Y:S01]  /*a2a0*/  ISETP.GE.AND P1, PT, R8, RZ, PT ;  /* 0x000000ff0800720c */ /* 0x000fe20003f26270 */
[C---:B------:R-:W-:Y:S01]  /*a2b0*/  VIADD R8, R123.reuse, 0xde ;  /* 0x000000de7b087836 */ /* 0x040fe20000000000 */
[----:B------:R-:W-:Y:S01]  /*a2c0*/  IADD3 R2, PT, PT, -R2, RZ, RZ ;  /* 0x000000ff02027210 */ /* 0x000fe20007ffe1ff */
[----:B------:R-:W-:Y:S01]  /*a2d0*/  VIADD R9, R123, 0xdf ;  /* 0x000000df7b097836 */ /* 0x000fe20000000000 */
[----:B------:R-:W-:Y:S01]  /*a2e0*/  @!P0 IADD3 R220, PT, PT, -R220, RZ, RZ ;  /* 0x000000ffdcdc8210 */ /* 0x000fe20007ffe1ff */
        /* <DEDUP_REMOVED lines=8> */
[----:B------:R-:W-:Y:S01]  /*a370*/  ISETP.GT.U32.AND P3, PT, R0, R223, PT ;  /* 0x000000df0000720c */ /* 0x000fe20003f64070 */
[----:B------:R-:W-:Y:S01]  /*a380*/  @!P5 IMAD.IADD R219, R219, 0x1, -R0 ;  /* 0x00000001dbdbd824 */ /* 0x000fe200078e0a00 */
[----:B------:R-:W-:Y:S01]  /*a390*/  ISETP.GE.AND P5, PT, R11, RZ, PT ;  /* 0x000000ff0b00720c */ /* 0x000fe20003fa6270 */
[----:B------:R-:W-:Y:S01]  /*a3a0*/  IMAD.HI.U32 R2, R4, R225, RZ ;  /* 0x000000e104027227 */ /* 0x000fe200078e00ff */
[----:B------:R-:W-:Y:S02]  /*a3b0*/  ISETP.GE.AND P0, PT, R6, RZ, PT ;  /* 0x000000ff0600720c */ /* 0x000fe40003f06270 */
[C---:B------:R-:W-:Y:S01]  /*a3c0*/  IADD3 R6, PT, PT, R123.reuse, 0xe2, RZ ;  /* 0x000000e27b067810 */ /* 0x040fe20007ffe0ff */
[----:B------:R-:W-:Y:S01]  /*a3d0*/  IMAD.MOV R3, RZ, RZ, -R3 ;  /* 0x000000ffff037224 */ /* 0x000fe200078e0a03 */
[----:B------:R-:W-:Y:S01]  /*a3e0*/  ISETP.GE.AND P4, PT, R10, RZ, PT ;  /* 0x000000ff0a00720c */ /* 0x000fe20003f86270 */
[C---:B------:R-:W-:Y:S01]  /*a3f0*/  VIADD R5, R123.reuse, 0xe0 ;  /* 0x000000e07b057836 */ /* 0x040fe20000000000 */
[----:B------:R-:W-:Y:S01]  /*a400*/  IADD3 R10, PT, PT, R123, 0xe3, RZ ;  /* 0x000000e37b0a7810 */ /* 0x000fe20007ffe0ff */
[----:B------:R-:W-:-:S02]  /*a410*/  IMAD.MOV R2, RZ, RZ, -R2 ;  /* 0x000000ffff027224 */ /* 0x000fc400078e0a02 */
[----:B------:R-:W-:Y:S01]  /*a420*/  IMAD R224, R0, R3, R7 ;  /* 0x0000000300e07224 */ /* 0x000fe200078e0207 */
[----:B------:R-:W-:Y:S01]  /*a430*/  IABS R7, R5 ;  /* 0x0000000500077213 */ /* 0x000fe20000000000 */
[--C-:B------:R-:W-:Y:S01]  /*a440*/  @!P2 IMAD.IADD R221, R221, 0x1, -R0.reuse ;  /* 0x00000001dddda824 */ /* 0x100fe200078e0a00 */
[----:B------:R-:W-:Y:S01]  /*a450*/  ISETP.GE.AND P2, PT, R8, RZ, PT ;  /* 0x000000ff0800720c */ /* 0x000fe20003f46270 */
[C---:B------:R-:W-:Y:S01]  /*a460*/  IMAD R225, R0.reuse, R2, R225 ;  /* 0x0000000200e17224 */ /* 0x040fe200078e02e1 */
[----:B------:R-:W-:Y:S01]  /*a470*/  IABS R2, R6 ;  /* 0x0000000600027213 */ /* 0x000fe20000000000 */
[----:B------:R-:W-:Y:S01]  /*a480*/  @!P3 IMAD.IADD R223, R223, 0x1, -R0 ;  /* 0x00000001dfdfb824 */ /* 0x000fe200078e0a00 */
[----:B------:R-:W-:Y:S01]  /*a490*/  IABS R229, R10 ;  /* 0x0000000a00e57213 */ /* 0x000fe20000000000 */
[----:B------:R-:W-:Y:S01]  /*a4a0*/  @!P6 IMAD.MOV R219, RZ, RZ, -R219 ;  /* 0x000000ffffdbe224 */ /* 0x000fe200078e0adb */
[----:B------:R-:W-:Y:S01]  /*a4b0*/  ISETP.GT.U32.AND P6, PT, R0, R224, PT ;  /* 0x000000e00000720c */ /* 0x000fe20003fc4070 */
[----:B------:R-:W-:Y:S01]  /*a4c0*/  IMAD.HI.U32 R3, R4, R7, RZ ;  /* 0x0000000704037227 */ /* 0x000fe200078e00ff */
[----:B------:R-:W-:-:S03]  /*a4d0*/  ISETP.GT.U32.AND P3, PT, R0, R223, PT ;  /* 0x000000df0000720c */ /* 0x000fc60003f64070 */
[----:B------:R-:W-:Y:S01]  /*a4e0*/  @!P5 IMAD.MOV R221, RZ, RZ, -R221 ;  /* 0x000000ffffddd224 */ /* 0x000fe200078e0add */
[C---:B------:R-:W-:Y:S01]  /*a4f0*/  ISETP.GT.U32.AND P5, PT, R0.reuse, R225, PT ;  /* 0x000000e10000720c */ /* 0x040fe20003fa4070 */
[----:B------:R-:W-:Y:S01]  /*a500*/  @!P1 IMAD.MOV R218, RZ, RZ, -R218 ;  /* 0x000000ffffda9224 */ /* 0x000fe200078e0ada */
[----:B------:R-:W-:Y:S01]  /*a510*/  ISETP.GT.U32.AND P1, PT, R0, R222, PT ;  /* 0x000000de0000720c */ /* 0x000fe20003f24070 */
[----:B------:R-:W-:-:S04]  /*a520*/  IMAD.MOV R3, RZ, RZ, -R3 ;  /* 0x000000ffff037224 */ /* 0x000fc800078e0a03 */
[----:B------:R-:W-:Y:S02]  /*a530*/  IMAD R226, R0, R3, R7 ;  /* 0x0000000300e27224 */ /* 0x000fe400078e0207 */
[----:B------:R-:W-:Y:S02]  /*a540*/  VIADD R3, R123, 0xe1 ;  /* 0x000000e17b037836 */ /* 0x000fe40000000000 */
[--C-:B------:R-:W-:Y:S02]  /*a550*/  @!P6 IMAD.IADD R224, R224, 0x1, -R0.reuse ;  /* 0x00000001e0e0e824 */ /* 0x100fe400078e0a00 */
[--C-:B------:R-:W-:Y:S01]  /*a560*/  @!P5 IMAD.IADD R225, R225, 0x1, -R0.reuse ;  /* 0x00000001e1e1d824 */ /* 0x100fe200078e0a00 */
[----:B------:R-:W-:Y:S01]  /*a570*/  IABS R227, R3 ;  /* 0x0000000300e37213 */ /* 0x000fe20000000000 */
[----:B------:R-:W-:Y:S01]  /*a580*/  @!P3 IMAD.IADD R223, R223, 0x1, -R0 ;  /* 0x00000001dfdfb824 */ /* 0x000fe200078e0a00 */
[----:B------:R-:W-:Y:S01]  /*a590*/  ISETP.GE.AND P3, PT, R5, RZ, PT ;  /* 0x000000ff0500720c */ /* 0x000fe20003f66270 */
[----:B------:R-:W-:Y:S01]  /*a5a0*/  IMAD.MOV.U32 R5, RZ, RZ, R2 ;  /* 0x000000ffff057224 */ /* 0x000fe200078e0002 */
[----:B------:R-:W-:Y:S01]  /*a5b0*/  @!P1 IADD3 R222, PT, PT, R222, -R0, RZ ;  /* 0x80000000dede9210 */ /* 0x000fe20007ffe0ff */
[----:B------:R-:W-:Y:S01]  /*a5c0*/  IMAD.HI.U32 R2, R4, R227, RZ ;  /* 0x000000e304027227 */ /* 0x000fe200078e00ff */
[----:B------:R-:W-:-:S02]  /*a5d0*/  ISETP.GT.U32.AND P6, PT, R0, R224, PT ;  /* 0x000000e00000720c */ /* 0x000fc40003fc4070 */
[C---:B------:R-:W-:Y:S01]  /*a5e0*/  ISETP.GT.U32.AND P5, PT, R0.reuse, R225, PT ;  /* 0x000000e10000720c */ /* 0x040fe20003fa4070 */
[----:B------:R-:W-:Y:S01]  /*a5f0*/  @!P4 IMAD.MOV R222, RZ, RZ, -R222 ;  /* 0x000000ffffdec224 */ /* 0x000fe200078e0ade */
[----:B------:R-:W-:Y:S01]  /*a600*/  ISETP.GT.U32.AND P4, PT, R0, R226, PT ;  /* 0x000000e20000720c */ /* 0x000fe20003f84070 */
[----:B------:R-:W-:Y:S01]  /*a610*/  @!P0 IMAD.MOV R223, RZ, RZ, -R223 ;  /* 0x000000ffffdf8224 */ /* 0x000fe200078e0adf */
[----:B------:R-:W-:Y:S01]  /*a620*/  IADD3 R2, PT, PT, -R2, RZ, RZ ;  /* 0x000000ff02027210 */ /* 0x000fe20007ffe1ff */
[C---:B------:R-:W-:Y:S01]  /*a630*/  VIADD R7, R123.reuse, 0xe5 ;  /* 0x000000e57b077836 */ /* 0x040fe20000000000 */
[----:B------:R-:W-:Y:S02]  /*a640*/  ISETP.GE.AND P0, PT, R6, RZ, PT ;  /* 0x000000ff0600720c */ /* 0x000fe40003f06270 */
[----:B------:R-:W-:Y:S01]  /*a650*/  IADD3 R6, PT, PT, R123, 0xe4, RZ ;  /* 0x000000e47b067810 */ /* 0x000fe20007ffe0ff */
[----:B------:R-:W-:Y:S01]  /*a660*/  IMAD R227, R0, R2, R227 ;  /* 0x0000000200e37224 */ /* 0x000fe200078e02e3 */
[----:B------:R-:W-:Y:S01]  /*a670*/  ISETP.GE.AND P1, PT, R9, RZ, PT ;  /* 0x000000ff0900720c */ /* 0x000fe20003f26270 */
[----:B------:R-:W-:Y:S01]  /*a680*/  @!P6 IMAD.IADD R224, R224, 0x1, -R0 ;  /* 0x00000001e0e0e824 */ /* 0x000fe200078e0a00 */
[----:B------:R-:W-:Y:S01]  /*a690*/  ISETP.GE.AND P6, PT, R3, RZ, PT ;  /* 0x000000ff0300720c */ /* 0x000fe20003fc6270 */
[----:B------:R-:W-:Y:S01]  /*a6a0*/  IMAD.HI.U32 R3, R4, R5, RZ ;  /* 0x0000000504037227 */ /* 0x000fe200078e00ff */
[----:B------:R-:W-:-:S02]  /*a6b0*/  IABS R8, R6 ;  /* 0x0000000600087213 */ /* 0x000fc40000000000 */
[----:B------:R-:W-:Y:S01]  /*a6c0*/  @!P2 IADD3 R224, PT, PT, -R224, RZ, RZ ;  /* 0x000000ffe0e0a210 */ /* 0x000fe20007ffe1ff */
[--C-:B------:R-:W-:Y:S01]  /*a6d0*/  @!P5 IMAD.IADD R225, R225, 0x1, -R0.reuse ;  /* 0x00000001e1e1d824 */ /* 0x100fe200078e0a00 */
[----:B------:R-:W-:Y:S01]  /*a6e0*/  ISETP.GT.U32.AND P5, PT, R0, R227, PT ;  /* 0x000000e30000720c */ /* 0x000fe20003fa4070 */
[----:B------:R-:W-:Y:S01]  /*a6f0*/  @!P4 IMAD.IADD R226, R226, 0x1, -R0 ;  /* 0x00000001e2e2c824 */ /* 0x000fe200078e0a00 */
[----:B------:R-:W-:Y:S01]  /*a700*/  IABS R231, R7 ;  /* 0x0000000700e77213 */ /* 0x000fe20000000000 */
[----:B------:R-:W-:Y:S02]  /*a710*/  IMAD.MOV R3, RZ, RZ, -R3 ;  /* 0x000000ffff037224 */ /* 0x000fe400078e0a03 */
[----:B------:R-:W-:Y:S01]  /*a720*/  VIADD R2, R123, 0xe6 ;  /* 0x000000e67b027836 */ /* 0x000fe20000000000 */
[C---:B------:R-:W-:Y:S01]  /*a730*/  ISETP.GT.U32.AND P4, PT, R0.reuse, R226, PT ;  /* 0x000000e20000720c */ /* 0x040fe20003f84070 */
[----:B------:R-:W-:Y:S02]  /*a740*/  IMAD R228, R0, R3, R5 ;  /* 0x0000000300e47224 */ /* 0x000fe400078e0205 */
[----:B------:R-:W-:-:S04]  /*a750*/  IMAD.HI.U32 R3, R4, R229, RZ ;  /* 0x000000e504037227 */ /* 0x000fc800078e00ff */
[----:B------:R-:W-:Y:S01]  /*a760*/  @!P5 IADD3 R227, PT, PT, R227, -R0, RZ ;  /* 0x80000000e3e3d210 */ /* 0x000fe20007ffe0ff */
[----:B------:R-:W-:Y:S01]  /*a770*/  IMAD.HI.U32 R11, R4, R231, RZ ;  /* 0x000000e7040b7227 */ /* 0x000fe200078e00ff */
[----:B------:R-:W-:Y:S02]  /*a780*/  IADD3 R5, PT, PT, -R3, RZ, RZ ;  /* 0x000000ff03057210 */ /* 0x000fe40007ffe1ff */
[----:B------:R-:W-:Y:S01]  /*a790*/  ISETP.GT.U32.AND P2, PT, R0, R227, PT ;  /* 0x000000e30000720c */ /* 0x000fe20003f44070 */
[----:B------:R-:W-:Y:S01]  /*a7a0*/  IMAD.MOV.U32 R3, RZ, RZ, R8 ;  /* 0x000000ffff037224 */ /* 0x000fe200078e0008 */
[----:B------:R-:W-:Y:S01]  /*a7b0*/  IABS R8, R2 ;  /* 0x0000000200087213 */ /* 0x000fe20000000000 */
[----:B------:R-:W-:Y:S01]  /*a7c0*/  @!P4 IMAD.IADD R226, R226, 0x1, -R0 ;  /* 0x00000001e2e2c824 */ /* 0x000fe200078e0a00 */
[----:B------:R-:W-:Y:S01]  /*a7d0*/  ISETP.GT.U32.AND P4, PT, R0, R228, PT ;  /* 0x000000e40000720c */ /* 0x000fe20003f84070 */
[----:B------:R-:W-:-:S04]  /*a7e0*/  IMAD.HI.U32 R9, R4, R3, RZ ;  /* 0x0000000304097227 */ /* 0x000fc800078e00ff */
[----:B------:R-:W-:Y:S02]  /*a7f0*/  IMAD.MOV R9, RZ, RZ, -R9 ;  /* 0x000000ffff097224 */ /* 0x000fe400078e0a09 */
[----:B------:R-:W-:Y:S02]  /*a800*/  IMAD.MOV R11, RZ, RZ, -R11 ;  /* 0x000000ffff0b7224 */ /* 0x000fe400078e0a0b */
[----:B------:R-:W-:Y:S01]  /*a810*/  IMAD R230, R0, R9, R3 ;  /* 0x0000000900e67224 */ /* 0x000fe200078e0203 */
[----:B------:R-:W-:Y:S01]  /*a820*/  @!P2 IADD3 R227, PT, PT, R227, -R0, RZ ;  /* 0x80000000e3e3a210 */ /* 0x000fe20007ffe0ff */
[----:B------:R-:W-:Y:S02]  /*a830*/  IMAD.MOV.U32 R3, RZ, RZ, R8 ;  /* 0x000000ffff037224 */ /* 0x000fe400078e0008 */
[----:B------:R-:W-:Y:S01]  /*a840*/  @!P4 IMAD.IADD R228, R228, 0x1, -R0 ;  /* 0x00000001e4e4c824 */ /* 0x000fe200078e0a00 */
[----:B------:R-:W-:Y:S01]  /*a850*/  ISETP.GT.U32.AND P2, PT, R0, R230, PT ;  /* 0x000000e60000720c */ /* 0x000fe20003f44070 */
[----:B------:R-:W-:Y:S01]  /*a860*/  IMAD.HI.U32 R8, R4, R3, RZ ;  /* 0x0000000304087227 */ /* 0x000fe200078e00ff */
[----:B------:R-:W-:-:S02]  /*a870*/  @!P6 IADD3 R227, PT, PT, -R227, RZ, RZ ;  /* 0x000000ffe3e3e210 */ /* 0x000fc40007ffe1ff */
[----:B------:R-:W-:Y:S01]  /*a880*/  ISETP.GE.AND P4, PT, R10, RZ, PT ;  /* 0x000000ff0a00720c */ /* 0x000fe20003f86270 */
[----:B------:R-:W-:Y:S01]  /*a890*/  IMAD.MOV R8, RZ, RZ, -R8 ;  /* 0x000000ffff087224 */ /* 0x000fe200078e0a08 */
[----:B------:R-:W-:Y:S01]  /*a8a0*/  IABS R10, R12 ;  /* 0x0000000c000a7213 */ /* 0x000fe20000000000 */
[C---:B------:R-:W-:Y:S02]  /*a8b0*/  IMAD R229, R0.reuse, R5, R229 ;  /* 0x0000000500e57224 */ /* 0x040fe400078e02e5 */
[----:B------:R-:W-:Y:S01]  /*a8c0*/  @!P1 IMAD.MOV R225, RZ, RZ, -R225 ;  /* 0x000000ffffe19224 */ /* 0x000fe200078e0ae1 */
[C---:B------:R-:W-:Y:S01]  /*a8d0*/  ISETP.GT.U32.AND P1, PT, R0.reuse, R228, PT ;  /* 0x000000e40000720c */ /* 0x040fe20003f24070 */
[C---:B------:R-:W-:Y:S01]  /*a8e0*/  IMAD R231, R0.reuse, R11, R231 ;  /* 0x0000000b00e77224 */ /* 0x040fe200078e02e7 */
[C---:B------:R-:W-:Y:S01]  /*a8f0*/  ISETP.GT.U32.AND P5, PT, R0.reuse, R229, PT ;  /* 0x000000e50000720c */ /* 0x040fe20003fa4070 */
[----:B------:R-:W-:Y:S02]  /*a900*/  IMAD R232, R0, R8, R3 ;  /* 0x0000000800e87224 */ /* 0x000fe400078e0203 */
[----:B------:R-:W-:Y:S01]  /*a910*/  @!P2 IMAD.IADD R230, R230, 0x1, -R0 ;  /* 0x00000001e6e6a824 */ /* 0x000fe200078e0a00 */
[C---:B------:R-:W-:Y:S01]  /*a920*/  ISETP.GT.U32.AND P6, PT, R0.reuse, R231, PT ;  /* 0x000000e70000720c */ /* 0x040fe20003fc4070 */
[C---:B------:R-:W-:Y:S01]  /*a930*/  VIADD R5, R123.reuse, 0xe7 ;  /* 0x000000e77b057836 */ /* 0x040fe20000000000 */
[----:B------:R-:W-:Y:S01]  /*a940*/  ISETP.GT.U32.AND P2, PT, R0, R232, PT ;  /* 0x000000e80000720c */ /* 0x000fe20003f44070 */
[----:B------:R-:W-:Y:S01]  /*a950*/  @!P3 IMAD.MOV R226, RZ, RZ, -R226 ;  /* 0x000000ffffe2b224 */ /* 0x000fe200078e0ae2 */
[----:B------:R-:W-:Y:S01]  /*a960*/  ISETP.GE.AND P3, PT, R6, RZ, PT ;  /* 0x000000ff0600720c */ /* 0x000fe20003f66270 */
[----:B------:R-:W-:Y:S01]  /*a970*/  VIADD R6, R123, 0xeb ;  /* 0x000000eb7b067836 */ /* 0x000fe20000000000 */
[----:B------:R-:W-:Y:S01]  /*a980*/  IABS R233, R5 ;  /* 0x0000000500e97213 */ /* 0x000fe20000000000 */
[--C-:B------:R-:W-:Y:S01]  /*a990*/  @!P1 IMAD.IADD R228, R228, 0x1, -R0.reuse ;  /* 0x00000001e4e49824 */ /* 0x100fe200078e0a00 */
[----:B------:R-:W-:Y:S01]  /*a9a0*/  ISETP.GE.AND P1, PT, R7, RZ, PT ;  /* 0x000000ff0700720c */ /* 0x000fe20003f26270 */
[----:B------:R-:W-:Y:S01]  /*a9b0*/  @!P5 IMAD.IADD R229, R229, 0x1, -R0 ;  /* 0x00000001e5e5d824 */ /* 0x000fe200078e0a00 */
[----:B------:R-:W-:Y:S01]  /*a9c0*/  IADD3 R7, PT, PT, R123, 0xe8, RZ ;  /* 0x000000e87b077810 */ /* 0x000fe20007ffe0ff */
[----:B------:R-:W-:Y:S01]  /*a9d0*/  IMAD.HI.U32 R9, R4, R233, RZ ;  /* 0x000000e904097227 */ /* 0x000fe200078e00ff */
[----:B------:R-:W-:-:S02]  /*a9e0*/  @!P0 IADD3 R228, PT, PT, -R228, RZ, RZ ;  /* 0x000000ffe4e48210 */ /* 0x000fc40007ffe1ff */
[----:B------:R-:W-:Y:S01]  /*a9f0*/  IABS R3, R7 ;  /* 0x0000000700037213 */ /* 0x000fe20000000000 */
[--C-:B------:R-:W-:Y:S01]  /*aa00*/  @!P6 IMAD.IADD R231, R231, 0x1, -R0.reuse ;  /* 0x00000001e7e7e824 */ /* 0x100fe200078e0a00 */
[----:B------:R-:W-:Y:S01]  /*aa10*/  ISETP.GT.U32.AND P6, PT, R0, R230, PT ;  /* 0x000000e60000720c */ /* 0x000fe20003fc4070 */
[----:B------:R-:W-:Y:S01]  /*aa20*/  @!P2 IMAD.IADD R232, R232, 0x1, -R0 ;  /* 0x00000001e8e8a824 */ /* 0x000fe200078e0a00 */
[C---:B------:R-:W-:Y:S01]  /*aa30*/  ISETP.GT.U32.AND P5, PT, R0.reuse, R229, PT ;  /* 0x000000e50000720c */ /* 0x040fe20003fa4070 */
[----:B------:R-:W-:Y:S01]  /*aa40*/  IMAD.MOV R9, RZ, RZ, -R9 ;  /* 0x000000ffff097224 */ /* 0x000fe200078e0a09 */
[----:B------:R-:W-:Y:S01]  /*aa50*/  ISETP.GT.U32.AND P0, PT, R0, R231, PT ;  /* 0x000000e70000720c */ /* 0x000fe20003f04070 */
[----:B------:R-:W-:Y:S01]  /*aa60*/  IMAD.HI.U32 R234, R4, R3, RZ ;  /* 0x0000000304ea7227 */ /* 0x000fe200078e00ff */
[C---:B------:R-:W-:Y:S02]  /*aa70*/  ISETP.GT.U32.AND P2, PT, R0.reuse, R232, PT ;  /* 0x000000e80000720c */ /* 0x040fe40003f44070 */
[----:B------:R-:W-:Y:S01]  /*aa80*/  IABS R237, R6 ;  /* 0x0000000600ed7213 */ /* 0x000fe20000000000 */
[----:B------:R-:W-:-:S02]  /*aa90*/  IMAD R233, R0, R9, R233 ;  /* 0x0000000900e97224 */ /* 0x000fc400078e02e9 */
[----:B------:R-:W-:Y:S02]  /*aaa0*/  IMAD.MOV R234, RZ, RZ, -R234 ;  /* 0x000000ffffea7224 */ /* 0x000fe400078e0aea */
[----:B------:R-:W-:Y:S01]  /*aab0*/  @!P6 IADD3 R230, PT, PT, R230, -R0, RZ ;  /* 0x80000000e6e6e210 */ /* 0x000fe20007ffe0ff */
[----:B------:R-:W-:Y:S01]  /*aac0*/  VIADD R8, R123, 0xe9 ;  /* 0x000000e97b087836 */ /* 0x000fe20000000000 */
[C---:B------:R-:W-:Y:S01]  /*aad0*/  ISETP.GT.U32.AND P6, PT, R0.reuse, R233, PT ;  /* 0x000000e90000720c */ /* 0x040fe20003fc4070 */
[----:B------:R-:W-:Y:S02]  /*aae0*/  IMAD R234, R0, R234, R3 ;  /* 0x000000ea00ea7224 */ /* 0x000fe400078e0203 */
[--C-:B------:R-:W-:Y:S01]  /*aaf0*/  @!P5 IMAD.IADD R229, R229, 0x1, -R0.reuse ;  /* 0x00000001e5e5d824 */ /* 0x100fe200078e0a00 */
[----:B------:R-:W-:Y:S01]  /*ab00*/  ISETP.GE.AND P5, PT, R2, RZ, PT ;  /* 0x000000ff0200720c */ /* 0x000fe20003fa6270 */
[----:B------:R-:W-:Y:S01]  /*ab10*/  VIADD R2, R123, 0xea ;  /* 0x000000ea7b027836 */ /* 0x000fe20000000000 */
[----:B------:R-:W-:Y:S01]  /*ab20*/  IABS R235, R8 ;  /* 0x0000000800eb7213 */ /* 0x000fe20000000000 */
[--C-:B------:R-:W-:Y:S01]  /*ab30*/  @!P2 IMAD.IADD R232, R232, 0x1, -R0.reuse ;  /* 0x00000001e8e8a824 */ /* 0x100fe200078e0a00 */
[----:B------:R-:W-:Y:S01]  /*ab40*/  ISETP.GT.U32.AND P2, PT, R0, R234, PT ;  /* 0x000000ea0000720c */ /* 0x000fe20003f44070 */
[----:B------:R-:W-:Y:S01]  /*ab50*/  @!P0 IMAD.IADD R231, R231, 0x1, -R0 ;  /* 0x00000001e7e78824 */ /* 0x000fe200078e0a00 */
[----:B------:R-:W-:Y:S01]  /*ab60*/  IABS R236, R2 ;  /* 0x0000000200ec7213 */ /* 0x000fe20000000000 */
[----:B------:R-:W-:Y:S01]  /*ab70*/  IMAD.HI.U32 R3, R4, R237, RZ ;  /* 0x000000ed04037227 */ /* 0x000fe200078e00ff */
[----:B------:R-:W-:-:S02]  /*ab80*/  ISETP.GE.AND P0, PT, R5, RZ, PT ;  /* 0x000000ff0500720c */ /* 0x000fc40003f06270 */
[----:B------:R-:W-:Y:S01]  /*ab90*/  @!P1 IADD3 R231, PT, PT, -R231, RZ, RZ ;  /* 0x000000ffe7e79210 */ /* 0x000fe20007ffe1ff */
[----:B------:R-:W-:-:S04]  /*aba0*/  IMAD.HI.U32 R5, R4, R236, RZ ;  /* 0x000000ec04057227 */ /* 0x000fc800078e00ff */
[--C-:B------:R-:W-:Y:S01]  /*abb0*/  @!P6 IMAD.IADD R233, R233, 0x1, -R0.reuse ;  /* 0x00000001e9e9e824 */ /* 0x100fe200078e0a00 */
[----:B------:R-:W-:Y:S01]  /*abc0*/  IADD3 R5, PT, PT, -R5, RZ, RZ ;  /* 0x000000ff05057210 */ /* 0x000fe20007ffe1ff */
[----:B------:R-:W-:Y:S01]  /*abd0*/  @!P2 IMAD.IADD R234, R234, 0x1, -R0 ;  /* 0x00000001eaeaa824 */ /* 0x000fe200078e0a00 */
[----:B------:R-:W-:Y:S01]  /*abe0*/  ISETP.GE.AND P6, PT, R7, RZ, PT ;  /* 0x000000ff0700720c */ /* 0x000fe20003fc6270 */
[----:B------:R-:W-:Y:S01]  /*abf0*/  IMAD.MOV R3, RZ, RZ, -R3 ;  /* 0x000000ffff037224 */ /* 0x000fe200078e0a03 */
[C---:B------:R-:W-:Y:S01]  /*ac00*/  ISETP.GT.U32.AND P2, PT, R0.reuse, R233, PT ;  /* 0x000000e90000720c */ /* 0x040fe20003f44070 */
[----:B------:R-:W-:Y:S02]  /*ac10*/  IMAD R236, R0, R5, R236 ;  /* 0x0000000500ec7224 */ /* 0x000fe400078e02ec */
[----:B------:R-:W-:-:S03]  /*ac20*/  IMAD.HI.U32 R9, R4, R235, RZ ;  /* 0x000000eb04097227 */ /* 0x000fc600078e00ff */
[C---:B------:R-:W-:Y:S01]  /*ac30*/  ISETP.GT.U32.AND P1, PT, R0.reuse, R236, PT ;  /* 0x000000ec0000720c */ /* 0x040fe20003f24070 */
[C---:B------:R-:W-:Y:S01]  /*ac40*/  IMAD R237, R0.reuse, R3, R237 ;  /* 0x0000000300ed7224 */ /* 0x040fe200078e02ed */
[----:B------:R-:W-:Y:S01]  /*ac50*/  IADD3 R3, PT, PT, R123, 0xed, RZ ;  /* 0x000000ed7b037810 */ /* 0x000fe20007ffe0ff */
[----:B------:R-:W-:Y:S02]  /*ac60*/  IMAD.MOV R9, RZ, RZ, -R9 ;  /* 0x000000ffff097224 */ /* 0x000fe400078e0a09 */
[----:B------:R-:W-:Y:S01]  /*ac70*/  @!P4 IMAD.MOV R229, RZ, RZ, -R229 ;  /* 0x000000ffffe5c224 */ /* 0x000fe200078e0ae5 */
[C---:B------:R-:W-:Y:S01]  /*ac80*/  ISETP.GT.U32.AND P4, PT, R0.reuse, R234, PT ;  /* 0x000000ea0000720c */ /* 0x040fe20003f84070 */
[----:B------:R-:W-:Y:S01]  /*ac90*/  @!P2 IMAD.IADD R233, R233, 0x1, -R0 ;  /* 0x00000001e9e9a824 */ /* 0x000fe200078e0a00 */
[C---:B------:R-:W-:Y:S01]  /*aca0*/  ISETP.GT.U32.AND P2, PT, R0.reuse, R237, PT ;  /* 0x000000ed0000720c */ /* 0x040fe20003f44070 */
[----:B------:R-:W-:Y:S01]  /*acb0*/  VIADD R5, R123, 0xec ;  /* 0x000000ec7b057836 */ /* 0x000fe20000000000 */
[----:B------:R-:W-:Y:S01]  /*acc0*/  IABS R239, R3 ;  /* 0x0000000300ef7213 */ /* 0x000fe20000000000 */
[----:B------:R-:W-:-:S02]  /*acd0*/  IMAD R235, R0, R9, R235 ;  /* 0x0000000900eb7224 */ /* 0x000fc400078e02eb */
[----:B------:R-:W-:Y:S01]  /*ace0*/  @!P3 IMAD.MOV R230, RZ, RZ, -R230 ;  /* 0x000000ffffe6b224 */ /* 0x000fe200078e0ae6 */
[----:B------:R-:W-:Y:S01]  /*acf0*/  IABS R238, R5 ;  /* 0x0000000500ee7213 */ /* 0x000fe20000000000 */
[----:B------:R-:W-:Y:S01]  /*ad00*/  @!P1 IMAD.IADD R236, R236, 0x1, -R0 ;  /* 0x00000001ecec9824 */ /* 0x000fe200078e0a00 */
[----:B------:R-:W-:Y:S01]  /*ad10*/  ISETP.GT.U32.AND P3, PT, R0, R235, PT ;  /* 0x000000eb0000720c */ /* 0x000fe20003f64070 */
[----:B------:R-:W-:Y:S02]  /*ad20*/  @!P0 IMAD.MOV R233, RZ, RZ, -R233 ;  /* 0x000000ffffe98224 */ /* 0x000fe400078e0ae9 */
[----:B------:R-:W-:Y:S01]  /*ad30*/  IMAD.HI.U32 R7, R4, R238, RZ ;  /* 0x000000ee04077227 */ /* 0x000fe200078e00ff */
[-C--:B------:R-:W-:Y:S02]  /*ad40*/  @!P4 IADD3 R234, PT, PT, R234, -R0.reuse, RZ ;  /* 0x80000000eaeac210 */ /* 0x080fe40007ffe0ff */
[----:B------:R-:W-:Y:S01]  /*ad50*/  @!P2 IADD3 R237, PT, PT, R237, -R0, RZ ;  /* 0x80000000ededa210 */ /* 0x000fe20007ffe0ff */
[----:B------:R-:W-:Y:S01]  /*ad60*/  IMAD.MOV R7, RZ, RZ, -R7 ;  /* 0x000000ffff077224 */ /* 0x000fe200078e0a07 */
[----:B------:R-:W-:Y:S01]  /*ad70*/  ISETP.GE.AND P4, PT, R2, RZ, PT ;  /* 0x000000ff0200720c */ /* 0x000fe20003f86270 */
[----:B------:R-:W-:Y:S01]  /*ad80*/  IMAD.HI.U32 R2, R4, R239, RZ ;  /* 0x000000ef04027227 */ /* 0x000fe200078e00ff */
[----:B------:R-:W-:-:S02]  /*ad90*/  ISETP.GT.U32.AND P2, PT, R0, R236, PT ;  /* 0x000000ec0000720c */ /* 0x000fc40003f44070 */
[----:B------:R-:W-:Y:S01]  /*ada0*/  @!P6 IADD3 R234, PT, PT, -R234, RZ, RZ ;  /* 0x000000ffeaeae210 */ /* 0x000fe20007ffe1ff */
[C---:B------:R-:W-:Y:S01]  /*adb0*/  IMAD R238, R0.reuse, R7, R238 ;  /* 0x0000000700ee7224 */ /* 0x040fe200078e02ee */
[C---:B------:R-:W-:Y:S01]  /*adc0*/  ISETP.GT.U32.AND P0, PT, R0.reuse, R237, PT ;  /* 0x000000ed0000720c */ /* 0x040fe20003f04070 */
[----:B------:R-:W-:Y:S02]  /*add0*/  IMAD.MOV R2, RZ, RZ, -R2 ;  /* 0x000000ffff027224 */ /* 0x000fe400078e0a02 */
[--C-:B------:R-:W-:Y:S01]  /*ade0*/  @!P3 IMAD.IADD R235, R235, 0x1, -R0.reuse ;  /* 0x00000001ebebb824 */ /* 0x100fe200078e0a00 */
[C---:B------:R-:W-:Y:S01]  /*adf0*/  ISETP.GT.U32.AND P6, PT, R0.reuse, R238, PT ;  /* 0x000000ee0000720c */ /* 0x040fe20003fc4070 */
[----:B------:R-:W-:Y:S01]  /*ae00*/  IMAD R239, R0, R2, R239 ;  /* 0x0000000200ef7224 */ /* 0x000fe200078e02ef */
[----:B------:R-:W-:Y:S01]  /*ae10*/  ISETP.GE.AND P3, PT, R6, RZ, PT ;  /* 0x000000ff0600720c */ /* 0x000fe20003f66270 */
[C---:B------:R-:W-:Y:S01]  /*ae20*/  VIADD R7, R123.reuse, 0xee ;  /* 0x000000ee7b077836 */ /* 0x040fe20000000000 */
[----:B------:R-:W-:Y:S01]  /*ae30*/  ISETP.GT.U32.AND P1, PT, R0, R235, PT ;  /* 0x000000eb0000720c */ /* 0x000fe20003f24070 */
[----:B------:R-:W-:Y:S01]  /*ae40*/  @!P2 IMAD.IADD R236, R236, 0x1, -R0 ;  /* 0x00000001ececa824 */ /* 0x000fe200078e0a00 */
[----:B------:R-:W-:Y:S01]  /*ae50*/  ISETP.GT.U32.AND P2, PT, R0, R239, PT ;  /* 0x000000ef0000720c */ /* 0x000fe20003f44070 */
[----:B------:R-:W-:Y:S01]  /*ae60*/  VIADD R2, R123, 0xef ;  /* 0x000000ef7b027836 */ /* 0x000fe20000000000 */
[----:B------:R-:W-:Y:S01]  /*ae70*/  IABS R240, R7 ;  /* 0x0000000700f07213 */ /* 0x000fe20000000000 */
[----:B------:R-:W-:Y:S01]  /*ae80*/  @!P5 IMAD.MOV R232, RZ, RZ, -R232 ;  /* 0x000000ffffe8d224 */ /* 0x000fe200078e0ae8 */
[----:B------:R-:W-:Y:S01]  /*ae90*/  ISETP.GE.AND P5, PT, R8, RZ, PT ;  /* 0x000000ff0800720c */ /* 0x000fe20003fa6270 */
[----:B------:R-:W-:Y:S01]  /*aea0*/  @!P0 IMAD.IADD R237, R237, 0x1, -R0 ;  /* 0x00000001eded8824 */ /* 0x000fe200078e0a00 */
[----:B------:R-:W-:Y:S01]  /*aeb0*/  IABS R241, R2 ;  /* 0x0000000200f17213 */ /* 0x000fe20000000000 */
[----:B------:R-:W-:Y:S01]  /*aec0*/  IMAD.HI.U32 R6, R4, R240, RZ ;  /* 0x000000f004067227 */ /* 0x000fe200078e00ff */
[----:B------:R-:W-:-:S02]  /*aed0*/  ISETP.GE.AND P0, PT, R3, RZ, PT ;  /* 0x000000ff0300720c */ /* 0x000fc40003f06270 */
[----:B------:R-:W-:Y:S01]  /*aee0*/  IADD3 R3, PT, PT, R123, 0xf0, RZ ;  /* 0x000000f07b037810 */ /* 0x000fe20007ffe0ff */
[--C-:B------:R-:W-:Y:S01]  /*aef0*/  @!P6 IMAD.IADD R238, R238, 0x1, -R0.reuse ;  /* 0x00000001eeeee824 */ /* 0x100fe200078e0a00 */
[----:B------:R-:W-:Y:S01]  /*af00*/  ISETP.GE.AND P6, PT, R7, RZ, PT ;  /* 0x000000ff0700720c */ /* 0x000fe20003fc6270 */
[----:B------:R-:W-:Y:S01]  /*af10*/  @!P1 IMAD.IADD R235, R235, 0x1, -R0 ;  /* 0x00000001ebeb9824 */ /* 0x000fe200078e0a00 */
[----:B------:R-:W-:Y:S01]  /*af20*/  ISETP.GE.AND P1, PT, R5, RZ, PT ;  /* 0x000000ff0500720c */ /* 0x000fe20003f26270 */
[----:B------:R-:W-:Y:S01]  /*af30*/  IMAD.HI.U32 R5, R4, R241, RZ ;  /* 0x000000f104057227 */ /* 0x000fe200078e00ff */
[----:B------:R-:W-:Y:S02]  /*af40*/  @!P2 IADD3 R239, PT, PT, R239, -R0, RZ ;  /* 0x80000000efefa210 */ /* 0x000fe40007ffe0ff */
[----:B------:R-:W-:Y:S01]  /*af50*/  ISETP.GT.U32.AND P2, PT, R0, R238, PT ;  /* 0x000000ee0000720c */ /* 0x000fe20003f44070 */
[----:B------:R-:W-:Y:S01]  /*af60*/  IMAD.MOV R6, RZ, RZ, -R6 ;  /* 0x000000ffff067224 */ /* 0x000fe200078e0a06 */
[----:B------:R-:W-:Y:S01]  /*af70*/  IABS R242, R3 ;  /* 0x0000000300f27213 */ /* 0x000fe20000000000 */
[----:B------:R-:W-:-:S02]  /*af80*/  IMAD.MOV R5, RZ, RZ, -R5 ;  /* 0x000000ffff057224 */ /* 0x000fc400078e0a05 */
[C---:B------:R-:W-:Y:S02]  /*af90*/  IMAD R240, R0.reuse, R6, R240 ;  /* 0x0000000600f07224 */ /* 0x040fe400078e02f0 */
[----:B------:R-:W-:Y:S01]  /*afa0*/  @!P5 IMAD.MOV R235, RZ, RZ, -R235 ;  /* 0x000000ffffebd224 */ /* 0x000fe200078e0aeb */
[C---:B------:R-:W-:Y:S01]  /*afb0*/  ISETP.GT.U32.AND P5, PT, R0.reuse, R239, PT ;  /* 0x000000ef0000720c */ /* 0x040fe20003fa4070 */
[C---:B------:R-:W-:Y:S02]  /*afc0*/  IMAD R241, R0.reuse, R5, R241 ;  /* 0x0000000500f17224 */ /* 0x040fe400078e02f1 */
[----:B------:R-:W-:Y:S01]  /*afd0*/  @!P4 IMAD.MOV R236, RZ, RZ, -R236 ;  /* 0x000000ffffecc224 */ /* 0x000fe200078e0aec */
[----:B------:R-:W-:Y:S01]  /*afe0*/  ISETP.GT.U32.AND P4, PT, R0, R240, PT ;  /* 0x000000f00000720c */ /* 0x000fe20003f84070 */
[----:B------:R-:W-:-:S04]  /*aff0*/  IMAD.HI.U32 R5, R4, R242, RZ ;  /* 0x000000f204057227 */ /* 0x000fc800078e00ff */
[----:B------:R-:W-:Y:S01]  /*b000*/  @!P2 IMAD.IADD R238, R238, 0x1, -R0 ;  /* 0x00000001eeeea824 */ /* 0x000fe200078e0a00 */
[----:B------:R-:W-:Y:S01]  /*b010*/  IADD3 R5, PT, PT, -R5, RZ, RZ ;  /* 0x000000ff05057210 */ /* 0x000fe20007ffe1ff */
[----:B------:R-:W-:Y:S01]  /*b020*/  @!P3 IMAD.MOV R237, RZ, RZ, -R237 ;  /* 0x000000ffffedb224 */ /* 0x000fe200078e0aed */
[C---:B------:R-:W-:Y:S01]  /*b030*/  ISETP.GT.U32.AND P2, PT, R0.reuse, R241, PT ;  /* 0x000000f10000720c */ /* 0x040fe20003f44070 */
[----:B------:R-:W-:Y:S01]  /*b040*/  @!P1 IMAD.MOV R238, RZ, RZ, -R238 ;  /* 0x000000ffffee9224 */ /* 0x000fe200078e0aee */
[----:B------:R-:W-:Y:S01]  /*b050*/  ISETP.GE.AND P1, PT, R243, RZ, PT ;  /* 0x000000fff300720c */ /* 0x000fe20003f26270 */
[----:B------:R-:W-:Y:S01]  /*b060*/  @!P5 IMAD.IADD R239, R239, 0x1, -R0 ;  /* 0x00000001efefd824 */ /* 0x000fe200078e0a00 */
[----:B------:R-:W-:Y:S01]  /*b070*/  IABS R243, R243 ;  /* 0x000000f300f37213 */ /* 0x000fe20000000000 */
[----:B------:R-:W-:Y:S01]  /*b080*/  IMAD R242, R0, R5, R242 ;  /* 0x0000000500f27224 */ /* 0x000fe200078e02f2 */
[----:B------:R-:W-:Y:S01]  /*b090*/  ISETP.GE.AND P5, PT, R3, RZ, PT ;  /* 0x000000ff0300720c */ /* 0x000fe20003fa6270 */
[----:B------:R-:W-:Y:S01]  /*b0a0*/  @!P4 IMAD.IADD R240, R240, 0x1, -R0 ;  /* 0x00000001f0f0c824 */ /* 0x000fe200078e0a00 */
[----:B------:R-:W-:Y:S01]  /*b0b0*/  IADD3 R3, PT, PT, R123, 0xf2, RZ ;  /* 0x000000f27b037810 */ /* 0x000fe20007ffe0ff */
[----:B------:R-:W-:Y:S01]  /*b0c0*/  @!P0 IMAD.MOV R239, RZ, RZ, -R239 ;  /* 0x000000ffffef8224 */ /* 0x000fe200078e0aef */
[----:B------:R-:W-:Y:S01]  /*b0d0*/  ISETP.GT.U32.AND P0, PT, R0, R242, PT ;  /* 0x000000f20000720c */ /* 0x000fe20003f04070 */
[----:B------:R-:W-:Y:S01]  /*b0e0*/  IMAD.HI.U32 R5, R4, R243, RZ ;  /* 0x000000f304057227 */ /* 0x000fe200078e00ff */
[----:B------:R-:W-:-:S02]  /*b0f0*/  ISETP.GT.U32.AND P4, PT, R0, R240, PT ;  /* 0x000000f00000720c */ /* 0x000fc40003f84070 */
[----:B------:R-:W-:Y:S01]  /*b100*/  @!P2 IADD3 R241, PT, PT, R241, -R0, RZ ;  /* 0x80000000f1f1a210 */ /* 0x000fe20007ffe0ff */
[----:B------:R-:W-:Y:S01]  /*b110*/  IMAD.MOV R5, RZ, RZ, -R5 ;  /* 0x000000ffff057224 */ /* 0x000fe200078e0a05 */
[----:B------:R-:W-:Y:S01]  /*b120*/  ISETP.GE.AND P3, PT, R2, RZ, PT ;  /* 0x000000ff0200720c */ /* 0x000fe20003f66270 */
[C---:B------:R-:W-:Y:S01]  /*b130*/  VIADD R2, R123.reuse, 0xf3 ;  /* 0x000000f37b027836 */ /* 0x040fe20000000000 */
[----:B------:R-:W-:Y:S01]  /*b140*/  IABS R244, R3 ;  /* 0x0000000300f47213 */ /* 0x000fe20000000000 */
[C---:B------:R-:W-:Y:S01]  /*b150*/  IMAD R243, R0.reuse, R5, R243 ;  /* 0x0000000500f37224 */ /* 0x040fe200078e02f3 */
[----:B------:R-:W-:Y:S01]  /*b160*/  ISETP.GT.U32.AND P2, PT, R0, R241, PT ;  /* 0x000000f10000720c */ /* 0x000fe20003f44070 */
[----:B------:R-:W-:Y:S01]  /*b170*/  VIADD R5, R123, 0xf4 ;  /* 0x000000f47b057836 */ /* 0x000fe20000000000 */
[----:B------:R-:W-:Y:S01]  /*b180*/  IABS R245, R2 ;  /* 0x0000000200f57213 */ /* 0x000fe20000000000 */
[----:B------:R-:W-:Y:S01]  /*b190*/  IMAD.HI.U32 R6, R4, R244, RZ ;  /* 0x000000f404067227 */ /* 0x000fe200078e00ff */
[----:B------:R-:W-:-:S02]  /*b1a0*/  @!P0 IADD3 R242, PT, PT, R242, -R0, RZ ;  /* 0x80000000f2f28210 */ /* 0x000fc40007ffe0ff */
[----:B------:R-:W-:Y:S01]  /*b1b0*/  ISETP.GT.U32.AND P0, PT, R0, R243, PT ;  /* 0x000000f30000720c */ /* 0x000fe20003f04070 */
[----:B------:R-:W-:Y:S01]  /*b1c0*/  @!P4 IMAD.IADD R240, R240, 0x1, -R0 ;  /* 0x00000001f0f0c824 */ /* 0x000fe200078e0a00 */
[----:B------:R-:W-:Y:S01]  /*b1d0*/  ISETP.GE.AND P4, PT, R3, RZ, PT ;  /* 0x000000ff0300720c */ /* 0x000fe20003f86270 */
[----:B------:R-:W-:Y:S01]  /*b1e0*/  IMAD.HI.U32 R7, R4, R245, RZ ;  /* 0x000000f504077227 */ /* 0x000fe200078e00ff */
[----:B------:R-:W-:Y:S02]  /*b1f0*/  IADD3 R3, PT, PT, -R6, RZ, RZ ;  /* 0x000000ff06037210 */ /* 0x000fe40007ffe1ff */
[----:B------:R-:W-:Y:S01]  /*b200*/  IABS R246, R5 ;  /* 0x0000000500f67213 */ /* 0x000fe20000000000 */
[----:B------:R-:W-:Y:S01]  /*b210*/  @!P6 IMAD.MOV R240, RZ, RZ, -R240 ;  /* 0x000000fffff0e224 */ /* 0x000fe200078e0af0 */
[----:B------:R-:W-:Y:S01]  /*b220*/  ISETP.GT.U32.AND P6, PT, R0, R242, PT ;  /* 0x000000f20000720c */ /* 0x000fe20003fc4070 */
[----:B------:R-:W-:Y:S02]  /*b230*/  IMAD.MOV R6, RZ, RZ, -R7 ;  /* 0x000000ffff067224 */ /* 0x000fe400078e0a07 */
[----:B------:R-:W-:Y:S01]  /*b240*/  @!P2 IMAD.IADD R241, R241, 0x1, -R0 ;  /* 0x00000001f1f1a824 */ /* 0x000fe200078e0a00 */
[----:B------:R-:W-:Y:S01]  /*b250*/  ISETP.GE.AND P2, PT, R2, RZ, PT ;  /* 0x000000ff0200720c */ /* 0x000fe20003f46270 */
[C---:B------:R-:W-:Y:S01]  /*b260*/  IMAD R244, R0.reuse, R3, R244 ;  /* 0x0000000300f47224 */ /* 0x040fe200078e02f4 */
[----:B------:R-:W-:Y:S01]  /*b270*/  @!P0 IADD3 R243, PT, PT, R243, -R0, RZ ;  /* 0x80000000f3f38210 */ /* 0x000fe20007ffe0ff */
[----:B------:R-:W-:-:S02]  /*b280*/  IMAD R245, R0, R6, R245 ;  /* 0x0000000600f57224 */ /* 0x000fc400078e02f5 */
[----:B------:R-:W-:Y:S01]  /*b290*/  @!P3 IMAD.MOV R241, RZ, RZ, -R241 ;  /* 0x000000fffff1b224 */ /* 0x000fe200078e0af1 */
[C---:B------:R-:W-:Y:S01]  /*b2a0*/  ISETP.GT.U32.AND P0, PT, R0.reuse, R243, PT ;  /* 0x000000f30000720c */ /* 0x040fe20003f04070 */
[----:B------:R-:W-:Y:S01]  /*b2b0*/  VIADD R8, R123, 0xf5 ;  /* 0x000000f57b087836 */ /* 0x000fe20000000000 */
[----:B------:R-:W-:Y:S01]  /*b2c0*/  ISETP.GT.U32.AND P3, PT, R0, R244, PT ;  /* 0x000000f40000720c */ /* 0x000fe20003f64070 */
[----:B------:R-:W-:-:S03]  /*b2d0*/  IMAD.HI.U32 R2, R4, R246, RZ ;  /* 0x000000f604027227 */ /* 0x000fc600078e00ff */
[----:B------:R-:W-:Y:S01]  /*b2e0*/  IABS R247, R8 ;  /* 0x0000000800f77213 */ /* 0x000fe20000000000 */
[----:B------:R-:W-:Y:S01]  /*b2f0*/  @!P6 IMAD.IADD R242, R242, 0x1, -R0 ;  /* 0x00000001f2f2e824 */ /* 0x000fe200078e0a00 */
[C---:B------:R-:W-:Y:S01]  /*b300*/  ISETP.GT.U32.AND P6, PT, R0.reuse, R245, PT ;  /* 0x000000f50000720c */ /* 0x040fe20003fc4070 */
[----:B------:R-:W-:Y:S02]  /*b310*/  IMAD.MOV R2, RZ, RZ, -R2 ;  /* 0x000000ffff027224 */ /* 0x000fe400078e0a02 */
[----:B------:R-:W-:Y:S02]  /*b320*/  VIADD R7, R123, 0xf6 ;  /* 0x000000f67b077836 */ /* 0x000fe40000000000 */
[----:B------:R-:W-:Y:S02]  /*b330*/  IMAD R246, R0, R2, R246 ;  /* 0x0000000200f67224 */ /* 0x000fe400078e02f6 */
[----:B------:R-:W-:Y:S01]  /*b340*/  IMAD.HI.U32 R3, R4, R247, RZ ;  /* 0x000000f704037227 */ /* 0x000fe200078e00ff */
[----:B------:R-:W-:-:S03]  /*b350*/  IABS R248, R7 ;  /* 0x0000000700f87213 */ /* 0x000fc60000000000 */
[--C-:B------:R-:W-:Y:S01]  /*b360*/  @!P0 IMAD.IADD R243, R243, 0x1, -R0.reuse ;  /* 0x00000001f3f38824 */ /* 0x100fe200078e0a00 */
[----:B------:R-:W-:Y:S01]  /*b370*/  ISETP.GT.U32.AND P0, PT, R0, R246, PT ;  /* 0x000000f60000720c */ /* 0x000fe20003f04070 */
[----:B------:R-:W-:Y:S01]  /*b380*/  @!P3 IMAD.IADD R244, R244, 0x1, -R0 ;  /* 0x00000001f4f4b824 */ /* 0x000fe200078e0a00 */
[----:B------:R-:W-:Y:S01]  /*b390*/  IADD3 R2, PT, PT, -R3, RZ, RZ ;  /* 0x000000ff03027210 */ /* 0x000fe20007ffe1ff */
[----:B------:R-:W-:Y:S01]  /*b3a0*/  IMAD.HI.U32 R6, R4, R249, RZ ;  /* 0x000000f904067227 */ /* 0x000fe200078e00ff */
[----:B------:R-:W-:Y:S02]  /*b3b0*/  @!P6 IADD3 R245, PT, PT, R245, -R0, RZ ;  /* 0x80000000f5f5e210 */ /* 0x000fe40007ffe0ff */
[----:B------:R-:W-:Y:S01]  /*b3c0*/  ISETP.GT.U32.AND P6, PT, R0, R244, PT ;  /* 0x000000f40000720c */ /* 0x000fe20003fc4070 */
[----:B------:R-:W-:-:S04]  /*b3d0*/  IMAD.HI.U32 R9, R4, R248, RZ ;  /* 0x000000f804097227 */ /* 0x000fc800078e00ff */
[----:B------:R-:W-:Y:S01]  /*b3e0*/  IMAD R247, R0, R2, R247 ;  /* 0x0000000200f77224 */ /* 0x000fe200078e02f7 */
[----:B------:R-:W-:Y:S01]  /*b3f0*/  IADD3 R2, PT, PT, -R6, RZ, RZ ;  /* 0x000000ff06027210 */ /* 0x000fe20007ffe1ff */
[----:B------:R-:W-:Y:S01]  /*b400*/  IMAD.MOV R3, RZ, RZ, -R9 ;  /* 0x000000ffff037224 */ /* 0x000fe200078e0a09 */
[----:B------:R-:W-:Y:S01]  /*b410*/  IABS R6, R13 ;  /* 0x0000000d00067213 */ /* 0x000fe20000000000 */
[----:B------:R-:W-:Y:S01]  /*b420*/  @!P0 IMAD.IADD R246, R246, 0x1, -R0 ;  /* 0x00000001f6f68824 */ /* 0x000fe200078e0a00 */
[C---:B------:R-:W-:Y:S01]  /*b430*/  ISETP.GT.U32.AND P3, PT, R0.reuse, R247, PT ;  /* 0x000000f70000720c */ /* 0x040fe20003f64070 */
[C---:B------:R-:W-:Y:S01]  /*b440*/  IMAD R248, R0.reuse, R3, R248 ;  /* 0x0000000300f87224 */ /* 0x040fe200078e02f8 */
[C---:B------:R-:W-:Y:S01]  /*b450*/  ISETP.GT.U32.AND P0, PT, R0.reuse, R245, PT ;  /* 0x000000f50000720c */ /* 0x040fe20003f04070 */
[C---:B------:R-:W-:Y:S01]  /*b460*/  IMAD R249, R0.reuse, R2, R249 ;  /* 0x0000000200f97224 */ /* 0x040fe200078e02f9 */
[----:B------:R-:W-:Y:S01]  /*b470*/  IABS R2, R15 ;  /* 0x0000000f00027213 */ /* 0x000fe20000000000 */
[----:B------:R-:W-:Y:S01]  /*b480*/  @!P5 IMAD.MOV R242, RZ, RZ, -R242 ;  /* 0x000000fffff2d224 */ /* 0x000fe200078e0af2 */
[----:B------:R-:W-:Y:S01]  /*b490*/  ISETP.GT.U32.AND P5, PT, R0, R246, PT ;  /* 0x000000f60000720c */ /* 0x000fe20003fa4070 */
[----:B------:R-:W-:Y:S01]  /*b4a0*/  @!P6 IMAD.IADD R244, R244, 0x1, -R0 ;  /* 0x00000001f4f4e824 */ /* 0x000fe200078e0a00 */
[----:B------:R-:W-:Y:S01]  /*b4b0*/  ISETP.GT.U32.AND P6, PT, R0, R248, PT ;  /* 0x000000f80000720c */ /* 0x000fe20003fc4070 */
[----:B------:R-:W-:Y:S01]  /*b4c0*/  IMAD.HI.U32 R9, R4, R2, RZ ;  /* 0x0000000204097227 */ /* 0x000fe200078e00ff */
[----:B------:R-:W-:-:S03]  /*b4d0*/  IABS R3, R14 ;  /* 0x0000000e00037213 */ /* 0x000fc60000000000 */
[----:B------:R-:W-:Y:S01]  /*b4e0*/  IMAD.MOV R9, RZ, RZ, -R9 ;  /* 0x000000ffff097224 */ /* 0x000fe200078e0a09 */
[----:B------:R-:W-:Y:S01]  /*b4f0*/  @!P3 IADD3 R247, PT, PT, R247, -R0, RZ ;  /* 0x80000000f7f7b210 */ /* 0x000fe20007ffe0ff */
[----:B------:R-:W-:Y:S01]  /*b500*/  @!P0 IMAD.IADD R245, R245, 0x1, -R0 ;  /* 0x00000001f5f58824 */ /* 0x000fe200078e0a00 */
[C---:B------:R-:W-:Y:S01]  /*b510*/  ISETP.GT.U32.AND P0, PT, R0.reuse, R249, PT ;  /* 0x000000f90000720c */ /* 0x040fe20003f04070 */
[C---:B------:R-:W-:Y:S01]  /*b520*/  IMAD R2, R0.reuse, R9, R2 ;  /* 0x0000000900027224 */ /* 0x040fe200078e0202 */
[----:B------:R-:W-:Y:S01]  /*b530*/  ISETP.GT.U32.AND P3, PT, R0, R247, PT ;  /* 0x000000f70000720c */ /* 0x000fe20003f64070 */
[----:B------:R-:W-:Y:S01]  /*b540*/  IMAD.HI.U32 R9, R4, R6, RZ ;  /* 0x0000000604097227 */ /* 0x000fe200078e00ff */
[----:B------:R-:W-:Y:S02]  /*b550*/  @!P5 IADD3 R246, PT, PT, R246, -R0, RZ ;  /* 0x80000000f6f6d210 */ /* 0x000fe40007ffe0ff */
[----:B------:R-:W-:Y:S01]  /*b560*/  ISETP.GE.AND P5, PT, R5, RZ, PT ;  /* 0x000000ff0500720c */ /* 0x000fe20003fa6270 */
[----:B------:R-:W-:Y:S01]  /*b570*/  @!P6 IMAD.IADD R248, R248, 0x1, -R0 ;  /* 0x00000001f8f8e824 */ /* 0x000fe200078e0a00 */
[----:B------:R-:W-:Y:S01]  /*b580*/  ISETP.GT.U32.AND P6, PT, R0, R2, PT ;  /* 0x000000020000720c */ /* 0x000fe20003fc4070 */
[----:B------:R-:W-:-:S04]  /*b590*/  IMAD.HI.U32 R5, R4, R3, RZ ;  /* 0x0000000304057227 */ /* 0x000fc800078e00ff */
[----:B------:R-:W-:Y:S02]  /*b5a0*/  IMAD.MOV R5, RZ, RZ, -R5 ;  /* 0x000000ffff057224 */ /* 0x000fe400078e0a05 */
[--C-:B------:R-:W-:Y:S01]  /*b5b0*/  @!P3 IMAD.IADD R247, R247, 0x1, -R0.reuse ;  /* 0x00000001f7f7b824 */ /* 0x100fe200078e0a00 */
[----:B------:R-:W-:Y:S01]  /*b5c0*/  ISETP.GE.AND P3, PT, R8, RZ, PT ;  /* 0x000000ff0800720c */ /* 0x000fe20003f66270 */
        /* <DEDUP_REMOVED lines=8> */
[----:B------:R-:W-:Y:S01]  /*b650*/  @!P2 IMAD.MOV R245, RZ, RZ, -R245 ;  /* 0x000000fffff5a224 */ /* 0x000fe200078e0af5 */
[----:B------:R-:W-:Y:S01]  /*b660*/  IABS R9, R252 ;  /* 0x000000fc00097213 */ /* 0x000fe20000000000 */
[----:B------:R-:W-:Y:S01]  /*b670*/  @!P1 IMAD.MOV R243, RZ, RZ, -R243 ;  /* 0x000000fffff39224 */ /* 0x000fe200078e0af3 */
[----:B------:R-:W-:Y:S01]  /*b680*/  IABS R8, R251 ;  /* 0x000000fb00087213 */ /* 0x000fe20000000000 */
[----:B------:R-:W-:Y:S01]  /*b690*/  IMAD.HI.U32 R11, R4, R7, RZ ;  /* 0x00000007040b7227 */ /* 0x000fe200078e00ff */
[----:B------:R-:W-:-:S02]  /*b6a0*/  ISETP.GT.U32.AND P2, PT, R0, R2, PT ;  /* 0x000000020000720c */ /* 0x000fc40003f44070 */
[----:B------:R-:W-:Y:S01]  /*b6b0*/  ISETP.GT.U32.AND P1, PT, R0, R248, PT ;  /* 0x000000f80000720c */ /* 0x000fe20003f24070 */
[----:B------:R-:W-:Y:S01]  /*b6c0*/  IMAD.MOV R11, RZ, RZ, -R11 ;  /* 0x000000ffff0b7224 */ /* 0x000fe200078e0a0b */
[----:B------:R-:W-:Y:S01]  /*b6d0*/  @!P5 IADD3 R246, PT, PT, -R246, RZ, RZ ;  /* 0x000000fff6f6d210 */ /* 0x000fe20007ffe1ff */
[----:B------:R-:W-:Y:S01]  /*b6e0*/  IMAD.HI.U32 R5, R4, R8, RZ ;  /* 0x0000000804057227 */ /* 0x000fe200078e00ff */
[----:B------:R-:W-:Y:S02]  /*b6f0*/  @!P6 IADD3 R3, PT, PT, R3, -R0, RZ ;  /* 0x800000000303e210 */ /* 0x000fe40007ffe0ff */
[C---:B------:R-:W-:Y:S01]  /*b700*/  ISETP.GT.U32.AND P6, PT, R0.reuse, R6, PT ;  /* 0x000000060000720c */ /* 0x040fe20003fc4070 */
[C---:B------:R-:W-:Y:S01]  /*b710*/  IMAD R7, R0.reuse, R11, R7 ;  /* 0x0000000b00077224 */ /* 0x040fe200078e0207 */
[----:B------:R-:W-:Y:S01]  /*b720*/  ISETP.GT.U32.AND P5, PT, R0, R3, PT ;  /* 0x000000030000720c */ /* 0x000fe20003fa4070 */
[----:B------:R-:W-:-:S04]  /*b730*/  IMAD.HI.U32 R11, R4, R9, RZ ;  /* 0x00000009040b7227 */ /* 0x000fc800078e00ff */
[----:B------:R-:W-:Y:S02]  /*b740*/  IMAD.MOV R11, RZ, RZ, -R11 ;  /* 0x000000ffff0b7224 */ /* 0x000fe400078e0a0b */
[----:B------:R-:W-:Y:S02]  /*b750*/  IMAD.MOV R5, RZ, RZ, -R5 ;  /* 0x000000ffff057224 */ /* 0x000fe400078e0a05 */
[C---:B------:R-:W-:Y:S01]  /*b760*/  IMAD R9, R0.reuse, R11, R9 ;  /* 0x0000000b00097224 */ /* 0x040fe200078e0209 */
[----:B------:R-:W-:Y:S01]  /*b770*/  IABS R11, R123 ;  /* 0x0000007b000b7213 */ /* 0x000fe20000000000 */
[----:B------:R-:W-:Y:S01]  /*b780*/  IMAD R8, R0, R5, R8 ;  /* 0x0000000500087224 */ /* 0x000fe200078e0208 */
[----:B------:R-:W-:Y:S01]  /*b790*/  @!P6 IADD3 R6, PT, PT, R6, -R0, RZ ;  /* 0x800000000606e210 */ /* 0x000fe20007ffe0ff */
[----:B------:R-:W-:Y:S01]  /*b7a0*/  IMAD.HI.U32 R5, R4, R10, RZ ;  /* 0x0000000a04057227 */ /* 0x000fe200078e00ff */
[----:B------:R-:W-:Y:S02]  /*b7b0*/  @!P5 IADD3 R3, PT, PT, R3, -R0, RZ ;  /* 0x800000000303d210 */ /* 0x000fe40007ffe0ff */
[----:B------:R-:W-:Y:S01]  /*b7c0*/  ISETP.GT.U32.AND P6, PT, R0, R6, PT ;  /* 0x000000060000720c */ /* 0x000fe20003fc4070 */
[----:B------:R-:W-:Y:S01]  /*b7d0*/  @!P2 IMAD.IADD R2, R2, 0x1, -R0 ;  /* 0x000000010202a824 */ /* 0x000fe200078e0a00 */
[----:B------:R-:W-:Y:S01]  /*b7e0*/  ISETP.GT.U32.AND P2, PT, R0, R9, PT ;  /* 0x000000090000720c */ /* 0x000fe20003f44070 */
[----:B------:R-:W-:Y:S01]  /*b7f0*/  IMAD.MOV R5, RZ, RZ, -R5 ;  /* 0x000000ffff057224 */ /* 0x000fe200078e0a05 */
[----:B------:R-:W-:Y:S01]  /*b800*/  ISETP.GE.AND P5, PT, R16, RZ, PT ;  /* 0x000000ff1000720c */ /* 0x000fe20003fa6270 */
[----:B------:R-:W-:Y:S01]  /*b810*/  IMAD.HI.U32 R4, R4, R11, RZ ;  /* 0x0000000b04047227 */ /* 0x000fe200078e00ff */
[----:B------:R-:W2:Y:S03]  /*b820*/  LDL.LU R16, [R1+0x15ac] ;  /* 0x0015ac0001107983 */ /* 0x000ea60000300800 */
[----:B------:R-:W-:-:S02]  /*b830*/  IMAD R10, R0, R5, R10 ;  /* 0x00000005000a7224 */ /* 0x000fc400078e020a */
[----:B------:R-:W-:Y:S02]  /*b840*/  IMAD.MOV R4, RZ, RZ, -R4 ;  /* 0x000000ffff047224 */ /* 0x000fe400078e0a04 */
[--C-:B------:R-:W-:Y:S01]  /*b850*/  @!P6 IMAD.IADD R6, R6, 0x1, -R0.reuse ;  /* 0x000000010606e824 */ /* 0x100fe200078e0a00 */
[C---:B------:R-:W-:Y:S01]  /*b860*/  ISETP.GT.U32.AND P6, PT, R0.reuse, R10, PT ;  /* 0x0000000a0000720c */ /* 0x040fe20003fc4070 */
[C---:B------:R-:W-:Y:S02]  /*b870*/  IMAD R11, R0.reuse, R4, R11 ;  /* 0x00000004000b7224 */ /* 0x040fe400078e020b */
[----:B------:R-:W-:Y:S01]  /*b880*/  @!P2 IMAD.IADD R9, R9, 0x1, -R0 ;  /* 0x000000010909a824 */ /* 0x000fe200078e0a00 */
[----:B------:R-:W1:Y:S01]  /*b890*/  LDC.64 R4, c[0x0][0x3a8] ;  /* 0x0000ea00ff047b82 */ /* 0x000e620000000a00 */
[----:B------:R-:W-:Y:S01]  /*b8a0*/  @!P4 IMAD.MOV R244, RZ, RZ, -R244 ;  /* 0x000000fffff4c224 */ /* 0x000fe200078e0af4 */
[----:B------:R-:W-:Y:S01]  /*b8b0*/  ISETP.GT.U32.AND P2, PT, R0, R11, PT ;  /* 0x0000000b0000720c */ /* 0x000fe20003f44070 */
[----:B------:R-:W-:Y:S01]  /*b8c0*/  @!P1 IMAD.IADD R248, R248, 0x1, -R0 ;  /* 0x00000001f8f89824 */ /* 0x000fe200078e0a00 */
[----:B------:R-:W-:-:S02]  /*b8d0*/  ISETP.GT.U32.AND P4, PT, R0, R249, PT ;  /* 0x000000f90000720c */ /* 0x000fc40003f84070 */
[----:B------:R-:W-:-:S03]  /*b8e0*/  ISETP.GT.U32.AND P1, PT, R0, R7, PT ;  /* 0x000000070000720c */ /* 0x000fc60003f24070 */
[----:B------:R-:W-:-:S06]  /*b8f0*/  @!P6 IMAD.IADD R10, R10, 0x1, -R0 ;  /* 0x000000010a0ae824 */ /* 0x000fcc00078e0a00 */
[--C-:B------:R-:W-:Y:S01]  /*b900*/  @!P2 IMAD.IADD R11, R11, 0x1, -R0.reuse ;  /* 0x000000010b0ba824 */ /* 0x100fe200078e0a00 */
[C---:B------:R-:W-:Y:S01]  /*b910*/  ISETP.GT.U32.AND P2, PT, R0.reuse, R10, PT ;  /* 0x0000000a0000720c */ /* 0x040fe20003f44070 */
[--C-:B------:R-:W-:Y:S01]  /*b920*/  @!P4 IMAD.IADD R249, R249, 0x1, -R0.reuse ;  /* 0x00000001f9f9c824 */ /* 0x100fe200078e0a00 */
[----:B------:R-:W-:Y:S01]  /*b930*/  ISETP.GT.U32.AND P4, PT, R0, R8, PT ;  /* 0x000000080000720c */ /* 0x000fe20003f84070 */
[----:B------:R-:W-:-:S10]  /*b940*/  @!P1 IMAD.IADD R7, R7, 0x1, -R0 ;  /* 0x0000000107079824 */ /* 0x000fd400078e0a00 */
[----:B------:R-:W-:Y:S01]  /*b950*/  @!P2 IMAD.IADD R10, R10, 0x1, -R0 ;  /* 0x000000010a0aa824 */ /* 0x000fe200078e0a00 */
[----:B------:R-:W-:Y:S02]  /*b960*/  ISETP.GE.AND P2, PT, R12, RZ, PT ;  /* 0x000000ff0c00720c */ /* 0x000fe40003f46270 */
[----:B------:R-:W4:Y:S01]  /*b970*/  S2R R12, SR_TID.X ;  /* 0x00000000000c7919 */ /* 0x000f220000002100 */
[----:B------:R-:W-:Y:S01]  /*b980*/  @!P4 IADD3 R8, PT, PT, R8, -R0, RZ ;  /* 0x800000000808c210 */ /* 0x000fe20007ffe0ff */
[----:B------:R-:W-:Y:S01]  /*b990*/  @!P3 IMAD.MOV R247, RZ, RZ, -R247 ;  /* 0x000000fffff7b224 */ /* 0x000fe200078e0af7 */
[----:B------:R-:W-:Y:S02]  /*b9a0*/  ISETP.GE.AND P1, PT, R15, RZ, PT ;  /* 0x000000ff0f00720c */ /* 0x000fe40003f26270 */
[----:B------:R-:W-:Y:S02]  /*b9b0*/  ISETP.GT.U32.AND P3, PT, R0, R7, PT ;  /* 0x000000070000720c */ /* 0x000fe40003f64070 */
[----:B------:R-:W-:Y:S01]  /*b9c0*/  @!P0 IADD3 R248, PT, PT, -R248, RZ, RZ ;  /* 0x000000fff8f88210 */ /* 0x000fe20007ffe1ff */
[----:B------:R-:W-:Y:S01]  /*b9d0*/  @!P5 IMAD.MOV R249, RZ, RZ, -R249 ;  /* 0x000000fffff9d224 */ /* 0x000fe200078e0af9 */
[C---:B------:R-:W-:Y:S01]  /*b9e0*/  ISETP.GT.U32.AND P6, PT, R0.reuse, R8, PT ;  /* 0x000000080000720c */ /* 0x040fe20003fc4070 */
[----:B------:R-:W2:Y:S01]  /*b9f0*/  LDL.LU R15, [R1+0x15a8] ;  /* 0x0015a800010f7983 */ /* 0x000ea20000300800 */
[----:B------:R-:W-:-:S02]  /*ba00*/  ISETP.GT.U32.AND P0, PT, R0, R9, PT ;  /* 0x000000090000720c */ /* 0x000fc40003f04070 */
[----:B------:R-:W-:Y:S02]  /*ba10*/  ISETP.GT.U32.AND P5, PT, R0, R11, PT ;  /* 0x0000000b0000720c */ /* 0x000fe40003fa4070 */
[----:B------:R-:W-:Y:S01]  /*ba20*/  ISETP.GE.AND P4, PT, R14, RZ, PT ;  /* 0x000000ff0e00720c */ /* 0x000fe20003f86270 */
[----:B------:R-:W-:Y:S01]  /*ba30*/  @!P1 IMAD.MOV R2, RZ, RZ, -R2 ;  /* 0x000000ffff029224 */ /* 0x000fe200078e0a02 */
[----:B------:R-:W2:Y:S01]  /*ba40*/  LDL.LU R14, [R1+0x15a4] ;  /* 0x0015a400010e7983 */ /* 0x000ea20000300800 */
[----:B------:R-:W-:Y:S02]  /*ba50*/  ISETP.GE.AND P1, PT, R13, RZ, PT ;  /* 0x000000ff0d00720c */ /* 0x000fe40003f26270 */
[----:B------:R-:W-:Y:S01]  /*ba60*/  @!P3 IADD3 R7, PT, PT, R7, -R0, RZ ;  /* 0x800000000707b210 */ /* 0x000fe20007ffe0ff */
[----:B-1----:R1:W-:Y:S01]  /*ba70*/  STL [R1+0x1588], R4 ;  /* 0x0015880401007387 */ /* 0x0023e20000100800 */
[----:B------:R-:W-:Y:S01]  /*ba80*/  ISETP.GE.AND P3, PT, R250, RZ, PT ;  /* 0x000000fffa00720c */ /* 0x000fe20003f66270 */
[--C-:B------:R-:W-:Y:S01]  /*ba90*/  @!P6 IMAD.IADD R8, R8, 0x1, -R0.reuse ;  /* 0x000000010808e824 */ /* 0x100fe200078e0a00 */
[----:B------:R-:W-:Y:S01]  /*baa0*/  ISETP.GE.AND P6, PT, R251, RZ, PT ;  /* 0x000000fffb00720c */ /* 0x000fe20003fc6270 */
[----:B------:R-:W2:Y:S01]  /*bab0*/  LDL.LU R13, [R1+0x1c] ;  /* 0x00001c00010d7983 */ /* 0x000ea20000300800 */
[----:B------:R-:W-:Y:S01]  /*bac0*/  @!P0 IMAD.IADD R9, R9, 0x1, -R0 ;  /* 0x0000000109098824 */ /* 0x000fe200078e0a00 */
[----:B------:R-:W-:-:S02]  /*bad0*/  ISETP.GE.AND P0, PT, R252, RZ, PT ;  /* 0x000000fffc00720c */ /* 0x000fc40003f06270 */
[----:B------:R-:W2:Y:S01]  /*bae0*/  LDL.LU R250, [R1+0x18] ;  /* 0x0000180001fa7983 */ /* 0x000ea20000300800 */
[----:B------:R-:W-:-:S03]  /*baf0*/  @!P5 IADD3 R11, PT, PT, R11, -R0, RZ ;  /* 0x800000000b0bd210 */ /* 0x000fc60007ffe0ff */
[----:B------:R-:W2:Y:S01]  /*bb00*/  LDL.LU R251, [R1+0x14] ;  /* 0x0000140001fb7983 */ /* 0x000ea20000300800 */
[----:B------:R-:W-:-:S03]  /*bb10*/  ISETP.GE.AND P5, PT, R123, RZ, PT ;  /* 0x000000ff7b00720c */ /* 0x000fc60003fa6270 */
[----:B------:R-:W2:Y:S01]  /*bb20*/  LDL.LU R252, [R1+0x10] ;  /* 0x0000100001fc7983 */ /* 0x000ea20000300800 */
[----:B----4-:R-:W-:-:S03]  /*bb30*/  LOP3.LUT R12, R12, 0x3f, RZ, 0xc0, !PT ;  /* 0x0000003f0c0c7812 */ /* 0x010fc600078ec0ff */
[----:B-1----:R-:W4:Y:S04]  /*bb40*/  LDL.LU R4, [R1] ;  /* 0x0000000001047983 */ /* 0x002f280000300800 */
[----:B------:R-:W2:Y:S04]  /*bb50*/  LDL.LU R0, [R1+0x4] ;  /* 0x0000040001007983 */ /* 0x000ea80000300800 */
[----:B------:R-:W2:Y:S01]  /*bb60*/  LDL.LU R123, [R1+0x15a0] ;  /* 0x0015a000017b7983 */ /* 0x000ea20000300800 */
[----:B------:R-:W-:-:S03]  /*bb70*/  IMAD R5, R12, R5, RZ ;  /* 0x000000050c057224 */ /* 0x000fc600078e02ff */
[----:B------:R-:W3:Y:S01]  /*bb80*/  LDL.LU R12, [R1+0x159c] ;  /* 0x00159c00010c7983 */ /* 0x000ee20000300800 */
[----:B------:R-:W-:Y:S02]  /*bb90*/  @!P4 IMAD.MOV R3, RZ, RZ, -R3 ;  /* 0x000000ffff03c224 */ /* 0x000fe400078e0a03 */
[----:B------:R-:W-:Y:S01]  /*bba0*/  @!P5 IMAD.MOV R11, RZ, RZ, -R11 ;  /* 0x000000ffff0bd224 */ /* 0x000fe200078e0a0b */
[----:B--2---:R-:W-:Y:S02]  /*bbb0*/  ISETP.NE.AND P4, PT, R123, RZ, PT ;  /* 0x000000ff7b00720c */ /* 0x004fe40003f85270 */
[----:B------:R-:W-:-:S04]  /*bbc0*/  LOP3.LUT R123, RZ, R123, RZ, 0x33, !PT ;  /* 0x0000007bff7b7212 */ /* 0x000fc800078e33ff */
[C---:B------:R-:W-:Y:S02]  /*bbd0*/  SEL R11, R123.reuse, R11, !P4 ;  /* 0x0000000b7b0b7207 */ /* 0x040fe40006000000 */
[C---:B---3--:R-:W-:Y:S02]  /*bbe0*/  SEL R12, R123.reuse, R12, !P4 ;  /* 0x0000000c7b0c7207 */ /* 0x048fe40006000000 */
[C---:B------:R-:W-:Y:S01]  /*bbf0*/  SEL R13, R123.reuse, R13, !P4 ;  /* 0x0000000d7b0d7207 */ /* 0x040fe20006000000 */
[----:B------:R1:W-:Y:S01]  /*bc00*/  STL [R1+0x74], R11 ;  /* 0x0000740b01007387 */ /* 0x0003e20000100800 */
[C---:B------:R-:W-:Y:S02]  /*bc10*/  SEL R250, R123.reuse, R250, !P4 ;  /* 0x000000fa7bfa7207 */ /* 0x040fe40006000000 */
[C---:B------:R-:W-:Y:S02]  /*bc20*/  SEL R251, R123.reuse, R251, !P4 ;  /* 0x000000fb7bfb7207 */ /* 0x040fe40006000000 */
[C---:B------:R-:W-:Y:S01]  /*bc30*/  SEL R252, R123.reuse, R252, !P4 ;  /* 0x000000fc7bfc7207 */ /* 0x040fe20006000000 */
[----:B-1----:R-:W2:Y:S04]  /*bc40*/  LDL.LU R11, [R1+0x8] ;  /* 0x00000800010b7983 */ /* 0x002ea80000300800 */
[----:B------:R1:W-:Y:S04]  /*bc50*/  STL [R1+0x4b0], R12 ;  /* 0x0004b00c01007387 */ /* 0x0003e80000100800 */
[----:B-1----:R-:W3:Y:S04]  /*bc60*/  LDL.LU R12, [R1+0xc] ;  /* 0x00000c00010c7983 */ /* 0x002ee80000300800 */
[----:B------:R1:W-:Y:S04]  /*bc70*/  STL [R1+0x70], R13 ;  /* 0x0000700d01007387 */ /* 0x0003e80000100800 */
[----:B-1----:R-:W5:Y:S04]  /*bc80*/  LDL.LU R13, [R1+0x1598] ;  /* 0x00159800010d7983 */ /* 0x002f680000300800 */
[----:B------:R1:W-:Y:S04]  /*bc90*/  STL [R1+0x6c], R250 ;  /* 0x00006cfa01007387 */ /* 0x0003e80000100800 */
[----:B-1----:R-:W5:Y:S04]  /*bca0*/  LDL.LU R250, [R1+0x1594] ;  /* 0x0015940001fa7983 */ /* 0x002f680000300800 */
[----:B------:R1:W-:Y:S04]  /*bcb0*/  STL [R1+0x68], R251 ;  /* 0x000068fb01007387 */ /* 0x0003e80000100800 */
[----:B-1----:R-:W5:Y:S04]  /*bcc0*/  LDL.LU R251, [R1+0x1590] ;  /* 0x0015900001fb7983 */ /* 0x002f680000300800 */
[----:B------:R1:W-:Y:S04]  /*bcd0*/  STL [R1+0x64], R252 ;  /* 0x000064fc01007387 */ /* 0x0003e80000100800 */
[----:B-1----:R-:W5:Y:S01]  /*bce0*/  LDL.LU R252, [R1+0x158c] ;  /* 0x00158c0001fc7983 */ /* 0x002f620000300800 */
[----:B------:R-:W-:-:S02]  /*bcf0*/  SEL R0, R123, R0, !P4 ;  /* 0x000000007b007207 */ /* 0x000fc40006000000 */
[C---:B----4-:R-:W-:Y:S02]  /*bd00*/  SEL R4, R123.reuse, R4, !P4 ;  /* 0x000000047b047207 */ /* 0x050fe40006000000 */
[C---:B------:R-:W-:Y:S02]  /*bd10*/  SEL R170, R123.reuse, R170, !P4 ;  /* 0x000000aa7baa7207 */ /* 0x040fe40006000000 */
[C---:B------:R-:W-:Y:S02]  /*bd20*/  SEL R171, R123.reuse, R171, !P4 ;  /* 0x000000ab7bab7207 */ /* 0x040fe40006000000 */
[C---:B------:R-:W-:Y:S02]  /*bd30*/  SEL R172, R123.reuse, R172, !P4 ;  /* 0x000000ac7bac7207 */ /* 0x040fe40006000000 */
[C---:B------:R-:W-:Y:S02]  /*bd40*/  SEL R173, R123.reuse, R173, !P4 ;  /* 0x000000ad7bad7207 */ /* 0x040fe40006000000 */
[----:B------:R-:W-:-:S02]  /*bd50*/  SEL R174, R123, R174, !P4 ;  /* 0x000000ae7bae7207 */ /* 0x000fc40006000000 */
[C---:B------:R-:W-:Y:S02]  /*bd60*/  SEL R175, R123.reuse, R175, !P4 ;  /* 0x000000af7baf7207 */ /* 0x040fe40006000000 */
[C---:B------:R-:W-:Y:S02]  /*bd70*/  SEL R176, R123.reuse, R176, !P4 ;  /* 0x000000b07bb07207 */ /* 0x040fe40006000000 */
[C---:B------:R-:W-:Y:S02]  /*bd80*/  SEL R177, R123.reuse, R177, !P4 ;  /* 0x000000b17bb17207 */ /* 0x040fe40006000000 */
[C---:B------:R-:W-:Y:S02]  /*bd90*/  SEL R178, R123.reuse, R178, !P4 ;  /* 0x000000b27bb27207 */ /* 0x040fe40006000000 */
[C---:B------:R-:W-:Y:S02]  /*bda0*/  SEL R179, R123.reuse, R179, !P4 ;  /* 0x000000b37bb37207 */ /* 0x040fe40006000000 */
[----:B------:R-:W-:-:S02]  /*bdb0*/  SEL R180, R123, R180, !P4 ;  /* 0x000000b47bb47207 */ /* 0x000fc40006000000 */
[C---:B------:R-:W-:Y:S02]  /*bdc0*/  SEL R181, R123.reuse, R181, !P4 ;  /* 0x000000b57bb57207 */ /* 0x040fe40006000000 */
[C---:B--2---:R-:W-:Y:S02]  /*bdd0*/  SEL R11, R123.reuse, R11, !P4 ;  /* 0x0000000b7b0b7207 */ /* 0x044fe40006000000 */
[----:B---3--:R-:W-:-:S05]  /*bde0*/  SEL R12, R123, R12, !P4 ;  /* 0x0000000c7b0c7207 */ /* 0x008fca0006000000 */
[----:B------:R-:W-:Y:S04]  /*bdf0*/  STL [R1+0x60], R12 ;  /* 0x0000600c01007387 */ /* 0x000fe80000100800 */
[----:B------:R-:W-:Y:S04]  /*be00*/  STL [R1+0x5c], R11 ;  /* 0x00005c0b01007387 */ /* 0x000fe80000100800 */
[----:B------:R-:W-:Y:S04]  /*be10*/  STL [R1+0x58], R0 ;  /* 0x0000580001007387 */ /* 0x000fe80000100800 */
[----:B------:R5:W-:Y:S02]  /*be20*/  STL [R1+0x54], R4 ;  /* 0x0000540401007387 */ /* 0x000be40000100800 */
[----:B-----5:R-:W-:-:S02]  /*be30*/  SEL R4, R123, R250, !P4 ;  /* 0x000000fa7b047207 */ /* 0x020fc40006000000 */
[C---:B------:R-:W-:Y:S02]  /*be40*/  SEL R0, R123.reuse, R251, !P4 ;  /* 0x000000fb7b007207 */ /* 0x040fe40006000000 */
[----:B------:R-:W-:-:S05]  /*be50*/  SEL R11, R123, R252, !P4 ;  /* 0x000000fc7b0b7207 */ /* 0x000fca0006000000 */
[----:B------:R1:W-:Y:S04]  /*be60*/  STL [R1+0x50], R11 ;  /* 0x0000500b01007387 */ /* 0x0003e80000100800 */
[----:B------:R2:W-:Y:S01]  /*be70*/  STL [R1+0x4c], R0 ;  /* 0x00004c0001007387 */ /* 0x0005e20000100800 */
[----:B-1----:R-:W-:-:S03]  /*be80*/  SEL R11, R123, R13, !P4 ;  /* 0x0000000d7b0b7207 */ /* 0x002fc60006000000 */
[----:B------:R1:W-:Y:S01]  /*be90*/  STL [R1+0x48], R4 ;  /* 0x0000480401007387 */ /* 0x0003e20000100800 */
[----:B--2---:R-:W-:-:S03]  /*bea0*/  SEL R0, R123, R14, !P4 ;  /* 0x0000000e7b007207 */ /* 0x004fc60006000000 */
[----:B------:R2:W-:Y:S04]  /*beb0*/  STL [R1+0x44], R11 ;  /* 0x0000440b01007387 */ /* 0x0005e80000100800 */
[----:B------:R3:W-:Y:S01]  /*bec0*/  STL [R1+0x40], R0 ;  /* 0x0000400001007387 */ /* 0x0007e20000100800 */
[C---:B-1----:R-:W-:Y:S02]  /*bed0*/  SEL R4, R123.reuse, R15, !P4 ;  /* 0x0000000f7b047207 */ /* 0x042fe40006000000 */
[----:B--2---:R-:W-:-:S03]  /*bee0*/  SEL R11, R123, R16, !P4 ;  /* 0x000000107b0b7207 */ /* 0x004fc60006000000 */
[----:B------:R1:W-:Y:S01]  /*bef0*/  STL [R1+0x3c], R4 ;  /* 0x00003c0401007387 */ /* 0x0003e20000100800 */
[----:B---3--:R-:W-:-:S03]  /*bf00*/  SEL R0, R123, R17, !P4 ;  /* 0x000000117b007207 */ /* 0x008fc60006000000 */
        /* <DEDUP_REMOVED lines=18> */
[----:B------:R2:W-:Y:S01]  /*c030*/  STL [R1+0x14], R11 ;  /* 0x0000140b01007387 */ /* 0x0005e20000100800 */
[----:B------:R-:W-:-:S03]  /*c040*/  SEL R251, R123, R32, !P4 ;  /* 0x000000207bfb7207 */ /* 0x000fc60006000000 */
[----:B------:R3:W-:Y:S01]  /*c050*/  STL [R1+0x10], R0 ;  /* 0x0000100001007387 */ /* 0x0007e20000100800 */
[C---:B-1----:R-:W-:Y:S02]  /*c060*/  SEL R4, R123.reuse, R27, !P4 ;  /* 0x0000001b7b047207 */ /* 0x042fe40006000000 */
[----:B--2---:R-:W-:-:S03]  /*c070*/  SEL R11, R123, R28, !P4 ;  /* 0x0000001c7b0b7207 */ /* 0x004fc60006000000 */
[----:B------:R-:W-:Y:S01]  /*c080*/  STL [R1+0xc], R4 ;  /* 0x00000c0401007387 */ /* 0x000fe20000100800 */
[----:B---3--:R-:W-:-:S03]  /*c090*/  SEL R0, R123, R29, !P4 ;  /* 0x0000001d7b007207 */ /* 0x008fc60006000000 */
[----:B------:R-:W-:Y:S01]  /*c0a0*/  STL [R1+0x8], R11 ;  /* 0x0000080b01007387 */ /* 0x000fe20000100800 */
[C---:B------:R-:W-:Y:S02]  /*c0b0*/  SEL R250, R123.reuse, R33, !P4 ;  /* 0x000000217bfa7207 */ /* 0x040fe40006000000 */
[C---:B------:R-:W-:Y:S01]  /*c0c0*/  SEL R32, R123.reuse, R35, !P4 ;  /* 0x000000237b207207 */ /* 0x040fe20006000000 */
[----:B------:R1:W-:Y:S01]  /*c0d0*/  STL [R1+0x4], R0 ;  /* 0x0000040001007387 */ /* 0x0003e20000100800 */
[C---:B------:R-:W-:Y:S02]  /*c0e0*/  SEL R33, R123.reuse, R34, !P4 ;  /* 0x000000227b217207 */ /* 0x040fe40006000000 */
[C---:B------:R-:W-:Y:S02]  /*c0f0*/  SEL R35, R123.reuse, R160, !P4 ;  /* 0x000000a07b237207 */ /* 0x040fe40006000000 */
[C---:B------:R-:W-:Y:S02]  /*c100*/  SEL R34, R123.reuse, R161, !P4 ;  /* 0x000000a17b227207 */ /* 0x040fe40006000000 */
[C---:B-1----:R-:W-:Y:S01]  /*c110*/  SEL R0, R123.reuse, R162, !P4 ;  /* 0x000000a27b007207 */ /* 0x042fe20006000000 */
[----:B------:R1:W-:Y:S04]  /*c120*/  STL [R1+0x4ac], R35 ;  /* 0x0004ac2301007387 */ /* 0x0003e80000100800 */
[----:B------:R2:W-:Y:S04]  /*c130*/  STL [R1+0x438], R34 ;  /* 0x0004382201007387 */ /* 0x0005e80000100800 */
[----:B------:R3:W-:Y:S01]  /*c140*/  STL [R1+0x43c], R0 ;  /* 0x00043c0001007387 */ /* 0x0007e20000100800 */
[----:B-1----:R-:W-:-:S02]  /*c150*/  SEL R35, R123, R163, !P4 ;  /* 0x000000a37b237207 */ /* 0x002fc40006000000 */
[----:B--2---:R-:W-:-:S03]  /*c160*/  SEL R34, R123, R164, !P4 ;  /* 0x000000a47b227207 */ /* 0x004fc60006000000 */
[----:B------:R1:W-:Y:S01]  /*c170*/  STL [R1+0x440], R35 ;  /* 0x0004402301007387 */ /* 0x0003e20000100800 */
[----:B---3--:R-:W-:-:S03]  /*c180*/  SEL R0, R123, R165, !P4 ;  /* 0x000000a57b007207 */ /* 0x008fc60006000000 */
[----:B------:R2:W-:Y:S04]  /*c190*/  STL [R1+0x444], R34 ;  /* 0x0004442201007387 */ /* 0x0005e80000100800 */
[----:B------:R3:W-:Y:S01]  /*c1a0*/  STL [R1+0x448], R0 ;  /* 0x0004480001007387 */ /* 0x0007e20000100800 */
[C---:B-1----:R-:W-:Y:S02]  /*c1b0*/  SEL R35, R123.reuse, R166, !P4 ;  /* 0x000000a67b237207 */ /* 0x042fe40006000000 */
[C---:B------:R-:W-:Y:S01]  /*c1c0*/  SEL R11, R123.reuse, R56, !P4 ;  /* 0x000000387b0b7207 */ /* 0x040fe20006000000 */
[----:B------:R-:W1:Y:S01]  /*c1d0*/  LDC R166, c[0x0][0x3a0] ;  /* 0x0000e800ffa67b82 */ /* 0x000e620000000800 */
[C---:B--2---:R-:W-:Y:S01]  /*c1e0*/  SEL R34, R123.reuse, R167, !P4 ;  /* 0x000000a77b227207 */ /* 0x044fe20006000000 */
[----:B------:R-:W-:Y:S01]  /*c1f0*/  STL [R1+0x44c], R35 ;  /* 0x00044c2301007387 */ /* 0x000fe20000100800 */
[----:B---3--:R-:W-:-:S03]  /*c200*/  SEL R0, R123, R168, !P4 ;  /* 0x000000a87b007207 */ /* 0x008fc60006000000 */
[----:B------:R-:W-:Y:S04]  /*c210*/  STL [R1+0x450], R34 ;  /* 0x0004502201007387 */ /* 0x000fe80000100800 */
[----:B------:R2:W-:Y:S04]  /*c220*/  STL [R1+0x454], R0 ;  /* 0x0004540001007387 */ /* 0x0005e80000100800 */
[----:B------:R-:W-:Y:S04]  /*c230*/  STL.64 [R1+0x1548], R170 ;  /* 0x001548aa01007387 */ /* 0x000fe80000100a00 */
[----:B------:R-:W-:Y:S01]  /*c240*/  STL.64 [R1+0x1550], R172 ;  /* 0x001550ac01007387 */ /* 0x000fe20000100a00 */
[----:B--2---:R-:W-:-:S03]  /*c250*/  SEL R0, R123, R184, !P4 ;  /* 0x000000b87b007207 */ /* 0x004fc60006000000 */
[----:B------:R-:W-:Y:S01]  /*c260*/  STL [R1+0x1558], R173 ;  /* 0x001558ad01007387 */ /* 0x000fe20000100800 */
[----:B------:R-:W-:-:S03]  /*c270*/  SEL R34, R123, R185, !P4 ;  /* 0x000000b97b227207 */ /* 0x000fc60006000000 */
[----:B------:R-:W-:Y:S01]  /*c280*/  STL [R1+0x1578], R173 ;  /* 0x001578ad01007387 */ /* 0x000fe20000100800 */
[----:B------:R-:W-:-:S03]  /*c290*/  SEL R35, R123, R186, !P4 ;  /* 0x000000ba7b237207 */ /* 0x000fc60006000000 */
[----:B------:R-:W-:Y:S04]  /*c2a0*/  STL.64 [R1+0x1560], R174 ;  /* 0x001560ae01007387 */ /* 0x000fe80000100a00 */
[----:B------:R-:W-:Y:S04]  /*c2b0*/  STL.64 [R1+0x1568], R176 ;  /* 0x001568b001007387 */ /* 0x000fe80000100a00 */
[----:B------:R-:W-:Y:S04]  /*c2c0*/  STL.64 [R1+0x1570], R178 ;  /* 0x001570b201007387 */ /* 0x000fe80000100a00 */
[----:B------:R-:W-:Y:S04]  /*c2d0*/  STL.64 [R1+0x1580], R180 ;  /* 0x001580b401007387 */ /* 0x000fe80000100a00 */
[----:B------:R2:W-:Y:S04]  /*c2e0*/  STL [R1+0x4a8], R0 ;  /* 0x0004a80001007387 */ /* 0x0005e80000100800 */
[----:B------:R3:W-:Y:S01]  /*c2f0*/  STL [R1+0x4a4], R34 ;  /* 0x0004a42201007387 */ /* 0x0007e20000100800 */
[----:B--2---:R-:W-:-:S03]  /*c300*/  SEL R0, R123, R187, !P4 ;  /* 0x000000bb7b007207 */ /* 0x004fc60006000000 */
[----:B------:R2:W-:Y:S01]  /*c310*/  STL [R1+0x4a0], R35 ;  /* 0x0004a02301007387 */ /* 0x0005e20000100800 */
[----:B---3--:R-:W-:-:S03]  /*c320*/  SEL R34, R123, R188, !P4 ;  /* 0x000000bc7b227207 */ /* 0x008fc60006000000 */
        /* <DEDUP_REMOVED lines=32> */
[----:B--2---:R-:W2:Y:S04]  /*c530*/  LDL.LU R0, [R1+0x7c] ;  /* 0x00007c0001007983 */ /* 0x004ea80000300800 */
[----:B------:R3:W-:Y:S01]  /*c540*/  STL [R1+0x45c], R34 ;  /* 0x00045c2201007387 */ /* 0x0007e20000100800 */
[----:B------:R-:W-:-:S03]  /*c550*/  SEL R12, R123, R55, !P4 ;  /* 0x000000377b0c7207 */ /* 0x000fc60006000000 */
[----:B---3--:R-:W3:Y:S04]  /*c560*/  LDL.LU R34, [R1+0x78] ;  /* 0x0000780001227983 */ /* 0x008ee80000300800 */
[----:B------:R4:W-:Y:S04]  /*c570*/  STL [R1+0x458], R35 ;  /* 0x0004582301007387 */ /* 0x0009e80000100800 */
[----:B------:R-:W5:Y:S04]  /*c580*/  LDL.LU R165, [R1+0x74] ;  /* 0x0000740001a57983 */ /* 0x000f680000300800 */
[----:B------:R-:W3:Y:S04]  /*c590*/  LDL.LU R164, [R1+0x70] ;  /* 0x0000700001a47983 */ /* 0x000ee80000300800 */
[----:B------:R-:W3:Y:S04]  /*c5a0*/  LDL.LU R163, [R1+0x6c] ;  /* 0x00006c0001a37983 */ /* 0x000ee80000300800 */
[----:B------:R-:W3:Y:S01]  /*c5b0*/  LDL.LU R162, [R1+0x68] ;  /* 0x0000680001a27983 */ /* 0x000ee20000300800 */
[----:B------:R-:W-:-:S03]  /*c5c0*/  SEL R13, R123, R54, !P4 ;  /* 0x000000367b0d7207 */ /* 0x000fc60006000000 */
        /* <DEDUP_REMOVED lines=36> */
[----:B------:R-:W3:Y:S04]  /*c810*/  LDL.LU R40, [R1+0x1c] ;  /* 0x00001c0001287983 */ /* 0x000ee80000300800 */
[----:B------:R-:W3:Y:S04]  /*c820*/  LDL.LU R39, [R1+0x18] ;  /* 0x0000180001277983 */ /* 0x000ee80000300800 */
[----:B------:R-:W3:Y:S04]  /*c830*/  LDL.LU R38, [R1+0x14] ;  /* 0x0000140001267983 */ /* 0x000ee80000300800 */
[----:B------:R-:W3:Y:S01]  /*c840*/  LDL.LU R37, [R1+0x10] ;  /* 0x0000100001257983 */ /* 0x000ee20000300800 */
[----:B------:R-:W-:Y:S01]  /*c850*/  @!P1 IMAD.MOV R6, RZ, RZ, -R6 ;  /* 0x000000ffff069224 */ /* 0x000fe200078e0a06 */
[C---:B------:R-:W-:Y:S01]  /*c860*/  SEL R202, R123.reuse, R207, !P4 ;  /* 0x000000cf7bca7207 */ /* 0x040fe20006000000 */
[----:B------:R-:W-:Y:S01]  /*c870*/  @!P0 IMAD.MOV R9, RZ, RZ, -R9 ;  /* 0x000000ffff098224 */ /* 0x000fe200078e0a09 */
[----:B------:R-:W-:Y:S01]  /*c880*/  SEL R207, R123, R237, !P4 ;  /* 0x000000ed7bcf7207 */ /* 0x000fe20006000000 */
[----:B------:R-:W-:Y:S01]  /*c890*/  @!P2 IMAD.MOV R10, RZ, RZ, -R10 ;  /* 0x000000ffff0aa224 */ /* 0x000fe200078e0a0a */
[----:B------:R-:W-:-:S02]  /*c8a0*/  @!P3 IADD3 R7, PT, PT, -R7, RZ, RZ ;  /* 0x000000ff0707b210 */ /* 0x000fc40007ffe1ff */
[C---:B------:R-:W-:Y:S02]  /*c8b0*/  SEL R188, R123.reuse, R221, !P4 ;  /* 0x000000dd7bbc7207 */ /* 0x040fe40006000000 */
[C---:B------:R-:W-:Y:S01]  /*c8c0*/  SEL R237, R123.reuse, R6, !P4 ;  /* 0x000000067bed7207 */ /* 0x040fe20006000000 */
[----:B------:R-:W-:Y:S01]  /*c8d0*/  @!P6 IMAD.MOV R8, RZ, RZ, -R8 ;  /* 0x000000ffff08e224 */ /* 0x000fe200078e0a08 */
[C---:B------:R-:W-:Y:S02]  /*c8e0*/  SEL R221, R123.reuse, R244, !P4 ;  /* 0x000000f47bdd7207 */ /* 0x040fe40006000000 */
[----:B------:R-:W-:Y:S02]  /*c8f0*/  SEL R198, R123, R211, !P4 ;  /* 0x000000d37bc67207 */ /* 0x000fe40006000000 */
[----:B------:R-:W-:Y:S01]  /*c900*/  LEA R244, P2, R5, UR6, 0x2 ;  /* 0x0000000605f47c11 */ /* 0x000fe2000f8410ff */
[----:B------:R-:W1:Y:S01]  /*c910*/  LDCU UR6, c[0x0][0x3b0] ;  /* 0x00007600ff0677ac */ /* 0x000e620008000800 */
        /* <DEDUP_REMOVED lines=20> */
[C---:B------:R-:W-:Y:S01]  /*ca60*/  SEL R57, R123.reuse, R57, !P4 ;  /* 0x000000397b397207 */ /* 0x040fe20006000000 */
[----:B------:R-:W3:Y:S01]  /*ca70*/  LDL.LU R36, [R1+0xc] ;  /* 0x00000c0001247983 */ /* 0x000ee20000300800 */
[C---:B------:R-:W-:Y:S02]  /*ca80*/  SEL R58, R123.reuse, R58, !P4 ;  /* 0x0000003a7b3a7207 */ /* 0x040fe40006000000 */
[C---:B------:R-:W-:Y:S01]  /*ca90*/  SEL R59, R123.reuse, R59, !P4 ;  /* 0x0000003b7b3b7207 */ /* 0x040fe20006000000 */
[----:B----4-:R-:W4:Y:S01]  /*caa0*/  LDL.LU R35, [R1+0x8] ;  /* 0x0000080001237983 */ /* 0x010f220000300800 */
        /* <DEDUP_REMOVED lines=51> */
[----:B------:R-:W-:Y:S01]  /*cde0*/  SEL R111, R123, R111, !P4 ;  /* 0x0000006f7b6f7207 */ /* 0x000fe20006000000 */
[----:B--2---:R-:W-:-:S05]  /*cdf0*/  IMAD R0, R0, UR8, RZ ;  /* 0x0000000800007c24 */ /* 0x004fca000f8e02ff */
[C---:B------:R-:W-:Y:S02]  /*ce00*/  LEA R6, P0, R0.reuse, UR4, 0x2 ;  /* 0x0000000400067c11 */ /* 0x040fe4000f8010ff */
[----:B------:R-:W-:Y:S02]  /*ce10*/  SEL R112, R123, R112, !P4 ;  /* 0x000000707b707207 */ /* 0x000fe40006000000 */
[----:B------:R-:W-:Y:S02]  /*ce20*/  LEA.HI.X.SX32 R7, R0, UR5, 0x2, P0 ;  /* 0x0000000500077c11 */ /* 0x000fe400080f16ff */
[----:B------:R-:W-:Y:S02]  /*ce30*/  LEA.HI.X.SX32 R0, R5, UR7, 0x2, P2 ;  /* 0x0000000705007c11 */ /* 0x000fe400090f16ff */
[C---:B------:R-:W-:Y:S02]  /*ce40*/  SEL R113, R123.reuse, R113, !P4 ;  /* 0x000000717b717207 */ /* 0x040fe40006000000 */
[----:B------:R-:W-:Y:S01]  /*ce50*/  SEL R114, R123, R114, !P4 ;  /* 0x000000727b727207 */ /* 0x000fe20006000000 */
[----:B-----5:R-:W-:Y:S01]  /*ce60*/  IMAD R168, R165, UR9, RZ ;  /* 0x00000009a5a87c24 */ /* 0x020fe2000f8e02ff */
[----:B------:R-:W-:-:S02]  /*ce70*/  SEL R115, R123, R115, !P4 ;  /* 0x000000737b737207 */ /* 0x000fc40006000000 */
[C---:B------:R-:W-:Y:S02]  /*ce80*/  SEL R116, R123.reuse, R116, !P4 ;  /* 0x000000747b747207 */ /* 0x040fe40006000000 */
[----:B------:R-:W-:Y:S02]  /*ce90*/  LEA R170, P0, R168, R244, 0x2 ;  /* 0x000000f4a8aa7211 */ /* 0x000fe400078010ff */
        /* <DEDUP_REMOVED lines=72> */
[----:B------:R-:W-:Y:S01]  /*d320*/  SEL R245, R123, R10, !P4 ;  /* 0x0000000a7bf57207 */ /* 0x000fe20006000000 */
[----:B---3--:R-:W-:Y:S01]  /*d330*/  IMAD R123, R53, UR9, RZ ;  /* 0x00000009357b7c24 */ /* 0x008fe2000f8e02ff */
[----:B-1----:R-:W-:Y:S01]  /*d340*/  IADD3 R248, PT, PT, R166, -0x1, RZ ;  /* 0xffffffffa6f87810 */ /* 0x002fe20007ffe0ff */
[----:B------:R-:W-:Y:S01]  /*d350*/  IMAD R53, R49, UR9, RZ ;  /* 0x0000000931357c24 */ /* 0x000fe2000f8e02ff */
[----:B------:R-:W-:Y:S01]  /*d360*/  LEA.HI.X.SX32 R171, R168, R0, 0x2, P0 ;  /* 0x00000000a8ab7211 */ /* 0x000fe200000f16ff */
[----:B------:R-:W-:Y:S01]  /*d370*/  IMAD R167, R164, UR9, RZ ;  /* 0x00000009a4a77c24 */ /* 0x000fe2000f8e02ff */
[----:B------:R-:W1:Y:S01]  /*d380*/  LDC R249, c[0x0][0x3a0] ;  /* 0x0000e800fff97b82 */ /* 0x000e620000000800 */
[----:B------:R-:W-:-:S02]  /*d390*/  IMAD R49, R45, UR9, RZ ;  /* 0x000000092d317c24 */ /* 0x000fc4000f8e02ff */
[----:B------:R-:W-:Y:S02]  /*d3a0*/  IMAD R166, R163, UR9, RZ ;  /* 0x00000009a3a67c24 */ /* 0x000fe4000f8e02ff */
[----:B------:R-:W-:Y:S02]  /*d3b0*/  IMAD R45, R41, UR9, RZ ;  /* 0x00000009292d7c24 */ /* 0x000fe4000f8e02ff */
[----:B------:R-:W-:Y:S02]  /*d3c0*/  IMAD R3, R34, UR8, RZ ;  /* 0x0000000822037c24 */ /* 0x000fe4000f8e02ff */
[----:B------:R-:W-:Y:S01]  /*d3d0*/  IMAD R165, R162, UR9, RZ ;  /* 0x00000009a2a57c24 */ /* 0x000fe2000f8e02ff */
[----:B------:R-:W2:Y:S01]  /*d3e0*/  LDL.LU R34, [R1+0x4] ;  /* 0x0000040001227983 */ /* 0x000ea20000300800 */
[----:B------:R-:W-:Y:S02]  /*d3f0*/  IMAD R41, R37, UR9, RZ ;  /* 0x0000000925297c24 */ /* 0x000fe4000f8e02ff */
[----:B------:R-:W-:Y:S01]  /*d400*/  IMAD R164, R161, UR9, RZ ;  /* 0x00000009a1a47c24 */ /* 0x000fe2000f8e02ff */
[-C--:B------:R-:W-:Y:S01]  /*d410*/  LEA R176, P2, R167, R244.reuse, 0x2 ;  /* 0x000000f4a7b07211 */ /* 0x080fe200078410ff */
[----:B------:R-:W-:Y:S01]  /*d420*/  IMAD R37, R4, UR9, RZ ;  /* 0x0000000904257c24 */ /* 0x000fe2000f8e02ff */
[----:B------:R-:W3:Y:S01]  /*d430*/  LDCU UR8, c[0x0][0x3b0] ;  /* 0x00007600ff0877ac */ /* 0x000ee20008000800 */
[----:B------:R-:W5:Y:S01]  /*d440*/  LDL.LU R4, [R1+0x1588] ;  /* 0x0015880001047983 */ /* 0x000f620000300800 */
[----:B------:R-:W-:Y:S01]  /*d450*/  IMAD R163, R160, UR9, RZ ;  /* 0x00000009a0a37c24 */ /* 0x000fe2000f8e02ff */
[----:B------:R-:W-:-:S02]  /*d460*/  LEA R174, P4, R165, R244, 0x2 ;  /* 0x000000f4a5ae7211 */ /* 0x000fc400078810ff */
[----:B------:R4:W-:Y:S01]  /*d470*/  STL.64 [R1+0x430], R170 ;  /* 0x000430aa01007387 */ /* 0x0009e20000100a00 */
[----:B------:R-:W-:Y:S02]  /*d480*/  LEA R180, P5, R164, R244, 0x2 ;  /* 0x000000f4a4b47211 */ /* 0x000fe400078a10ff */
[----:B------:R-:W-:Y:S02]  /*d490*/  LEA.HI.X.SX32 R177, R167, R0, 0x2, P2 ;  /* 0x00000000a7b17211 */ /* 0x000fe400010f16ff */
[----:B------:R-:W-:Y:S02]  /*d4a0*/  LEA R172, P6, R163, R244, 0x2 ;  /* 0x000000f4a3ac7211 */ /* 0x000fe400078c10ff */
[----:B------:R-:W-:Y:S02]  /*d4b0*/  LEA.HI.X.SX32 R175, R165, R0, 0x2, P4 ;  /* 0x00000000a5af7211 */ /* 0x000fe400020f16ff */
[----:B----4-:R-:W-:Y:S02]  /*d4c0*/  LEA R170, P3, R166, R244, 0x2 ;  /* 0x000000f4a6aa7211 */ /* 0x010fe400078610ff */
[----:B------:R-:W-:-:S02]  /*d4d0*/  LEA.HI.X.SX32 R181, R164, R0, 0x2, P5 ;  /* 0x00000000a4b57211 */ /* 0x000fc400028f16ff */
[-C--:B------:R-:W-:Y:S01]  /*d4e0*/  LEA.HI.X.SX32 R171, R166, R0.reuse, 0x2, P3 ;  /* 0x00000000a6ab7211 */ /* 0x080fe200018f16ff */
[----:B------:R-:W-:Y:S01]  /*d4f0*/  STL.64 [R1+0x428], R176 ;  /* 0x000428b001007387 */ /* 0x000fe20000100a00 */
[----:B------:R-:W-:-:S03]  /*d500*/  LEA.HI.X.SX32 R173, R163, R0, 0x2, P6 ;  /* 0x00000000a3ad7211 */ /* 0x000fc600030f16ff */
[----:B------:R-:W-:Y:S04]  /*d510*/  STL.64 [R1+0x420], R170 ;  /* 0x000420aa01007387 */ /* 0x000fe80000100a00 */
[----:B------:R-:W-:Y:S04]  /*d520*/  STL.64 [R1+0x418], R174 ;  /* 0x000418ae01007387 */ /* 0x000fe80000100a00 */
[----:B------:R4:W-:Y:S04]  /*d530*/  STL.64 [R1+0x410], R180 ;  /* 0x000410b401007387 */ /* 0x0009e80000100a00 */
[----:B----4-:R-:W4:Y:S04]  /*d540*/  LDL.LU.64 R180, [R1+0x1580] ;  /* 0x0015800001b47983 */ /* 0x010f280000300a00 */
[----:B------:R1:W-:Y:S04]  /*d550*/  STL.64 [R1+0x408], R172 ;  /* 0x000408ac01007387 */ /* 0x0003e80000100a00 */
[----:B-1----:R-:W2:Y:S01]  /*d560*/  LDL.LU R173, [R1+0x1578] ;  /* 0x0015780001ad7983 */ /* 0x002ea20000300800 */
[----:B------:R-:W-:Y:S01]  /*d570*/  IMAD R162, R56, UR9, RZ ;  /* 0x0000000938a27c24 */ /* 0x000fe2000f8e02ff */
[----:B------:R-:W-:Y:S01]  /*d580*/  LEA R2, P1, R3, UR4, 0x2 ;  /* 0x0000000403027c11 */ /* 0x000fe2000f8210ff */
[----:B------:R-:W-:-:S02]  /*d590*/  IMAD R161, R55, UR9, RZ ;  /* 0x0000000937a17c24 */ /* 0x000fc4000f8e02ff */
[----:B------:R-:W-:Y:S01]  /*d5a0*/  IMAD R160, R54, UR9, RZ ;  /* 0x0000000936a07c24 */ /* 0x000fe2000f8e02ff */
[----:B------:R-:W-:Y:S01]  /*d5b0*/  LEA.HI.X.SX32 R3, R3, UR5, 0x2, P1 ;  /* 0x0000000503037c11 */ /* 0x000fe200088f16ff */
[----:B------:R-:W-:Y:S01]  /*d5c0*/  IMAD R9, R58, UR9, RZ ;  /* 0x000000093a097c24 */ /* 0x000fe2000f8e02ff */
[-C--:B------:R-:W-:Y:S01]  /*d5d0*/  LEA R58, P0, R162, R244.reuse, 0x2 ;  /* 0x000000f4a23a7211 */ /* 0x080fe200078010ff */
[----:B------:R-:W-:Y:S01]  /*d5e0*/  IMAD R54, R50, UR9, RZ ;  /* 0x0000000932367c24 */ /* 0x000fe2000f8e02ff */
[-C--:B------:R-:W-:Y:S01]  /*d5f0*/  LEA R178, P1, R161, R244.reuse, 0x2 ;  /* 0x000000f4a1b27211 */ /* 0x080fe200078210ff */
[----:B------:R-:W-:Y:S01]  /*d600*/  IMAD R56, R52, UR9, RZ ;  /* 0x0000000934387c24 */ /* 0x000fe2000f8e02ff */
[----:B------:R-:W-:Y:S01]  /*d610*/  LEA R176, P2, R160, R244, 0x2 ;  /* 0x000000f4a0b07211 */ /* 0x000fe200078410ff */
[----:B------:R-:W-:Y:S01]  /*d620*/  IMAD R8, R59, UR9, RZ ;  /* 0x000000093b087c24 */ /* 0x000fe2000f8e02ff */
[-C--:B------:R-:W-:Y:S01]  /*d630*/  LEA.HI.X.SX32 R59, R162, R0.reuse, 0x2, P0 ;  /* 0x00000000a23b7211 */ /* 0x080fe200000f16ff */
[----:B------:R-:W-:Y:S01]  /*d640*/  IMAD R55, R51, UR9, RZ ;  /* 0x0000000933377c24 */ /* 0x000fe2000f8e02ff */
[----:B------:R-:W-:Y:S01]  /*d650*/  LEA.HI.X.SX32 R179, R161, R0, 0x2, P1 ;  /* 0x00000000a1b37211 */ /* 0x000fe200008f16ff */
[----:B------:R-:W-:Y:S01]  /*d660*/  IMAD R52, R48, UR9, RZ ;  /* 0x0000000930347c24 */ /* 0x000fe2000f8e02ff */
[-C--:B------:R-:W-:Y:S01]  /*d670*/  LEA R170, P3, R123, R244.reuse, 0x2 ;  /* 0x000000f47baa7211 */ /* 0x080fe200078610ff */
[----:B------:R-:W-:Y:S01]  /*d680*/  IMAD R10, R57, UR9, RZ ;  /* 0x00000009390a7c24 */ /* 0x000fe2000f8e02ff */
[-C--:B------:R-:W-:Y:S01]  /*d690*/  LEA R172, P6, R54, R244.reuse, 0x2 ;  /* 0x000000f436ac7211 */ /* 0x080fe200078c10ff */
[----:B------:R-:W-:Y:S01]  /*d6a0*/  IMAD R51, R47, UR9, RZ ;  /* 0x000000092f337c24 */ /* 0x000fe2000f8e02ff */
[----:B------:R-:W-:Y:S01]  /*d6b0*/  LEA R174, P4, R56, R244, 0x2 ;  /* 0x000000f438ae7211 */ /* 0x000fe200078810ff */
[----:B------:R1:W-:Y:S01]  /*d6c0*/  STL.64 [R1+0x400], R58 ;  /* 0x0004003a01007387 */ /* 0x0003e20000100a00 */
[----:B------:R-:W-:Y:S01]  /*d6d0*/  LEA.HI.X.SX32 R177, R160, R0, 0x2, P2 ;  /* 0x00000000a0b17211 */ /* 0x000fe200010f16ff */
[----:B------:R-:W-:Y:S01]  /*d6e0*/  IMAD R33, R33, UR9, RZ ;  /* 0x0000000921217c24 */ /* 0x000fe2000f8e02ff */
[-C--:B------:R-:W-:Y:S01]  /*d6f0*/  LEA R164, P5, R55, R244.reuse, 0x2 ;  /* 0x000000f437a47211 */ /* 0x080fe200078a10ff */
[----:B------:R3:W-:Y:S01]  /*d700*/  STL.64 [R1+0x3f8], R178 ;  /* 0x0003f8b201007387 */ /* 0x0007e20000100a00 */
[----:B------:R-:W-:Y:S01]  /*d710*/  LEA R246, P1, R52, R244, 0x2 ;  /* 0x000000f434f67211 */ /* 0x000fe200078210ff */
[----:B------:R-:W-:Y:S01]  /*d720*/  IMAD R32, R32, UR9, RZ ;  /* 0x0000000920207c24 */ /* 0x000fe2000f8e02ff */
[-C--:B------:R-:W-:Y:S01]  /*d730*/  LEA.HI.X.SX32 R171, R123, R0.reuse, 0x2, P3 ;  /* 0x000000007bab7211 */ /* 0x080fe200018f16ff */
[----:B------:R-:W-:Y:S01]  /*d740*/  IMAD.MOV.U32 R160, RZ, RZ, R172 ;  /* 0x000000ffffa07224 */ /* 0x000fe200078e00ac */
[----:B------:R-:W-:Y:S01]  /*d750*/  LEA.HI.X.SX32 R175, R56, R0, 0x2, P4 ;  /* 0x0000000038af7211 */ /* 0x000fe200020f16ff */
[----:B------:R-:W-:Y:S01]  /*d760*/  IMAD R31, R31, UR9, RZ ;  /* 0x000000091f1f7c24 */ /* 0x000fe2000f8e02ff */
[----:B------:R-:W2:Y:S01]  /*d770*/  LDCU UR4, c[0x0][0x3b0] ;  /* 0x00007600ff0477ac */ /* 0x000ea20008000800 */
[----:B-1----:R-:W-:Y:S01]  /*d780*/  LEA R58, P0, R53, R244, 0x2 ;  /* 0x000000f4353a7211 */ /* 0x002fe200078010ff */
[----:B---3--:R-:W3:Y:S01]  /*d790*/  LDL.LU.64 R178, [R1+0x1570] ;  /* 0x0015700001b27983 */ /* 0x008ee20000300a00 */
[----:B------:R-:W-:-:S03]  /*d7a0*/  LEA.HI.X.SX32 R165, R55, R0, 0x2, P5 ;  /* 0x0000000037a57211 */ /* 0x000fc600028f16ff */
[----:B------:R1:W-:Y:S01]  /*d7b0*/  STL [R1+0x3d0], R172 ;  /* 0x0003d0ac01007387 */ /* 0x0003e20000100800 */
[----:B------:R-:W-:-:S03]  /*d7c0*/  MOV R57, R247 ;  /* 0x000000f700397202 */ /* 0x000fc60000000f00 */
[----:B------:R1:W-:Y:S01]  /*d7d0*/  STL.64 [R1+0x3f0], R176 ;  /* 0x0003f0b001007387 */ /* 0x0003e20000100a00 */
[-C--:B------:R-:W-:Y:S02]  /*d7e0*/  LEA.HI.X.SX32 R59, R53, R0.reuse, 0x2, P0 ;  /* 0x00000000353b7211 */ /* 0x080fe400000f16ff */
[----:B------:R-:W-:Y:S02]  /*d7f0*/  LEA.HI.X.SX32 R57, R52, R0, 0x2, P1 ;  /* 0x0000000034397211 */ /* 0x000fe400008f16ff */
[----:B-1----:R-:W-:Y:S01]  /*d800*/  LEA R172, P2, R51, R244, 0x2 ;  /* 0x000000f433ac7211 */ /* 0x002fe200078410ff */
[----:B------:R-:W3:Y:S04]  /*d810*/  LDL.LU.64 R176, [R1+0x1568] ;  /* 0x0015680001b07983 */ /* 0x000ee80000300a00 */
[----:B------:R-:W-:Y:S04]  /*d820*/  STL [R1+0x3c0], R246 ;  /* 0x0003c0f601007387 */ /* 0x000fe80000100800 */
[----:B------:R-:W-:Y:S04]  /*d830*/  STL.64 [R1+0x3e8], R170 ;  /* 0x0003e8aa01007387 */ /* 0x000fe80000100a00 */
[----:B------:R1:W-:Y:S04]  /*d840*/  STL.64 [R1+0x3e0], R174 ;  /* 0x0003e0ae01007387 */ /* 0x0003e80000100a00 */
[----:B-1----:R-:W3:Y:S04]  /*d850*/  LDL.LU.64 R174, [R1+0x1560] ;  /* 0x0015600001ae7983 */ /* 0x002ee80000300a00 */
[----:B------:R-:W-:Y:S01]  /*d860*/  STL.64 [R1+0x3d8], R164 ;  /* 0x0003d8a401007387 */ /* 0x000fe20000100a00 */
[----:B--2---:R-:W-:Y:S01]  /*d870*/  IMAD.MOV.U32 R161, RZ, RZ, R173 ;  /* 0x000000ffffa17224 */ /* 0x004fe200078e00ad */
[----:B------:R-:W-:-:S02]  /*d880*/  LEA.HI.X.SX32 R161, R54, R0, 0x2, P6 ;  /* 0x0000000036a17211 */ /* 0x000fc400030f16ff */
[----:B------:R-:W-:-:S03]  /*d890*/  LEA.HI.X.SX32 R173, R51, R0, 0x2, P2 ;  /* 0x0000000033ad7211 */ /* 0x000fc600010f16ff */
[----:B------:R-:W-:Y:S04]  /*d8a0*/  STL [R1+0x3d4], R161 ;  /* 0x0003d4a101007387 */ /* 0x000fe80000100800 */
[----:B------:R-:W-:Y:S04]  /*d8b0*/  STL.64 [R1+0x3c8], R58 ;  /* 0x0003c83a01007387 */ /* 0x000fe80000100a00 */
[----:B------:R-:W-:Y:S04]  /*d8c0*/  STL [R1+0x3c4], R57 ;  /* 0x0003c43901007387 */ /* 0x000fe80000100800 */
[----:B------:R1:W-:Y:S04]  /*d8d0*/  STL.64 [R1+0x3b8], R172 ;  /* 0x0003b8ac01007387 */ /* 0x0003e80000100a00 */
[----:B-1----:R-:W2:Y:S01]  /*d8e0*/  LDL.LU R173, [R1+0x1558] ;  /* 0x0015580001ad7983 */ /* 0x002ea20000300800 */
[----:B------:R-:W-:-:S02]  /*d8f0*/  IMAD R50, R46, UR9, RZ ;  /* 0x000000092e327c24 */ /* 0x000fc4000f8e02ff */
[----:B------:R-:W-:Y:S02]  /*d900*/  IMAD R48, R44, UR9, RZ ;  /* 0x000000092c307c24 */ /* 0x000fe4000f8e02ff */
[----:B------:R-:W-:Y:S01]  /*d910*/  IMAD R44, R40, UR9, RZ ;  /* 0x00000009282c7c24 */ /* 0x000fe2000f8e02ff */
[-C--:B------:R-:W-:Y:S01]  /*d920*/  LEA R170, P3, R50, R244.reuse, 0x2 ;  /* 0x000000f432aa7211 */ /* 0x080fe200078610ff */
[----:B------:R-:W-:Y:S02]  /*d930*/  IMAD R47, R43, UR9, RZ ;  /* 0x000000092b2f7c24 */ /* 0x000fe4000f8e02ff */
[----:B------:R-:W-:Y:S01]  /*d940*/  IMAD R43, R39, UR9, RZ ;  /* 0x00000009272b7c24 */ /* 0x000fe2000f8e02ff */
[-C--:B------:R-:W-:Y:S01]  /*d950*/  LEA R172, P2, R44, R244.reuse, 0x2 ;  /* 0x000000f42cac7211 */ /* 0x080fe200078410ff */
[----:B------:R-:W-:Y:S02]  /*d960*/  IMAD R46, R42, UR9, RZ ;  /* 0x000000092a2e7c24 */ /* 0x000fe4000f8e02ff */
[----:B------:R-:W-:Y:S01]  /*d970*/  IMAD.MOV.U32 R56, RZ, RZ, R246 ;  /* 0x000000ffff387224 */ /* 0x000fe200078e00f6 */
[----:B------:R-:W-:Y:S01]  /*d980*/  LEA R246, P4, R49, R244, 0x2 ;  /* 0x000000f431f67211 */ /* 0x000fe200078810ff */
        /* <DEDUP_REMOVED lines=8> */
[----:B------:R2:W-:Y:S01]  /*da10*/  STL [R1+0x380], R172 ;  /* 0x000380ac01007387 */ /* 0x0005e20000100800 */
[----:B------:R-:W-:-:S02]  /*da20*/  LEA.HI.X.SX32 R247, R49, R0, 0x2, P4 ;  /* 0x0000000031f77211 */ /* 0x000fc400020f16ff */
[-C--:B------:R-:W-:Y:S02]  /*da30*/  LEA R166, P4, R42, R244.reuse, 0x2 ;  /* 0x000000f42aa67211 */ /* 0x080fe400078810ff */
[-C--:B------:R-:W-:Y:S02]  /*da40*/  LEA R58, P0, R46, R244.reuse, 0x2 ;  /* 0x000000f42e3a7211 */ /* 0x080fe400078010ff */
[----:B------:R-:W-:Y:S02]  /*da50*/  LEA R56, P1, R45, R244, 0x2 ;  /* 0x000000f42d387211 */ /* 0x000fe400078210ff */
[----:B------:R-:W-:Y:S01]  /*da60*/  LEA.HI.X.SX32 R165, R48, R0, 0x2, P5 ;  /* 0x0000000030a57211 */ /* 0x000fe200028f16ff */
[----:B------:R-:W-:Y:S01]  /*da70*/  IMAD R39, R35, UR9, RZ ;  /* 0x0000000923277c24 */ /* 0x000fe2000f8e02ff */
[----:B------:R-:W-:Y:S02]  /*da80*/  LEA R162, P5, R41, R244, 0x2 ;  /* 0x000000f429a27211 */ /* 0x000fe400078a10ff */
[----:B------:R-:W-:-:S02]  /*da90*/  LEA.HI.X.SX32 R161, R47, R0, 0x2, P6 ;  /* 0x000000002fa17211 */ /* 0x000fc400030f16ff */
[----:B------:R-:W-:Y:S02]  /*daa0*/  LEA R48, P6, R40, R244, 0x2 ;  /* 0x000000f428307211 */ /* 0x000fe400078c10ff */
[-C--:B------:R-:W-:Y:S02]  /*dab0*/  LEA.HI.X.SX32 R59, R46, R0.reuse, 0x2, P0 ;  /* 0x000000002e3b7211 */ /* 0x080fe400000f16ff */
[----:B------:R-:W-:Y:S02]  /*dac0*/  LEA.HI.X.SX32 R57, R45, R0, 0x2, P1 ;  /* 0x000000002d397211 */ /* 0x000fe400008f16ff */
[-C--:B------:R-:W-:Y:S02]  /*dad0*/  LEA R50, P1, R38, R244.reuse, 0x2 ;  /* 0x000000f426327211 */ /* 0x080fe400078210ff */
[----:B------:R-:W-:Y:S01]  /*dae0*/  LEA R52, P0, R39, R244, 0x2 ;  /* 0x000000f427347211 */ /* 0x000fe200078010ff */
[----:B------:R-:W-:Y:S02]  /*daf0*/  IMAD R36, R252, UR9, RZ ;  /* 0x00000009fc247c24 */ /* 0x000fe4000f8e02ff */
[----:B------:R-:W-:-:S02]  /*db00*/  IMAD R35, R251, UR9, RZ ;  /* 0x00000009fb237c24 */ /* 0x000fc4000f8e02ff */
[----:B------:R-:W-:Y:S02]  /*db10*/  IMAD R30, R30, UR9, RZ ;  /* 0x000000091e1e7c24 */ /* 0x000fe4000f8e02ff */
[----:B------:R-:W-:Y:S02]  /*db20*/  IMAD R29, R29, UR9, RZ ;  /* 0x000000091d1d7c24 */ /* 0x000fe4000f8e02ff */
[----:B------:R-:W-:Y:S02]  /*db30*/  IMAD R28, R28, UR9, RZ ;  /* 0x000000091c1c7c24 */ /* 0x000fe4000f8e02ff */
[----:B------:R-:W-:Y:S02]  /*db40*/  IMAD R27, R27, UR9, RZ ;  /* 0x000000091b1b7c24 */ /* 0x000fe4000f8e02ff */
        /* <DEDUP_REMOVED lines=104> */
[----:B------:R-:W-:Y:S01]  /*e1d0*/  IMAD R149, R149, UR15, RZ ;  /* 0x0000000f95957c24 */ /* 0x000fe2000f8e02ff */
[----:B--2---:R-:W2:Y:S04]  /*e1e0*/  LDL.LU.64 R172, [R1+0x1550] ;  /* 0x0015500001ac7983 */ /* 0x004ea80000300a00 */
[----:B------:R1:W-:Y:S04]  /*e1f0*/  STL.64 [R1+0x3b0], R170 ;  /* 0x0003b0aa01007387 */ /* 0x0003e80000100a00 */
[----:B-1----:R-:W2:Y:S04]  /*e200*/  LDL.LU.64 R170, [R1+0x1548] ;  /* 0x0015480001aa7983 */ /* 0x002ea80000300a00 */
[----:B------:R-:W-:Y:S04]  /*e210*/  STL [R1+0x378], R250 ;  /* 0x000378fa01007387 */ /* 0x000fe80000100800 */
[----:B------:R1:W-:Y:S04]  /*e220*/  STL.64 [R1+0x3a8], R246 ;  /* 0x0003a8f601007387 */ /* 0x0003e80000100a00 */
[----:B------:R-:W-:Y:S04]  /*e230*/  STL [R1+0x370], R166 ;  /* 0x000370a601007387 */ /* 0x000fe80000100800 */
[----:B------:R-:W-:Y:S04]  /*e240*/  STL.64 [R1+0x3a0], R164 ;  /* 0x0003a0a401007387 */ /* 0x000fe80000100a00 */
[----:B------:R-:W-:Y:S04]  /*e250*/  STL [R1+0x368], R162 ;  /* 0x000368a201007387 */ /* 0x000fe80000100800 */
[----:B------:R1:W-:Y:S04]  /*e260*/  STL.64 [R1+0x398], R160 ;  /* 0x000398a001007387 */ /* 0x0003e80000100a00 */
[----:B------:R-:W-:Y:S04]  /*e270*/  STL [R1+0x360], R48 ;  /* 0x0003603001007387 */ /* 0x000fe80000100800 */
[----:B------:R-:W-:Y:S04]  /*e280*/  STL.64 [R1+0x390], R58 ;  /* 0x0003903a01007387 */ /* 0x000fe80000100a00 */
[----:B------:R-:W-:Y:S04]  /*e290*/  STL [R1+0x350], R50 ;  /* 0x0003503201007387 */ /* 0x000fe80000100800 */
[----:B------:R1:W-:Y:S04]  /*e2a0*/  STL.64 [R1+0x388], R56 ;  /* 0x0003883801007387 */ /* 0x0003e80000100a00 */
[----:B------:R-:W-:Y:S01]  /*e2b0*/  STL [R1+0x358], R52 ;  /* 0x0003583401007387 */ /* 0x000fe20000100800 */
        /* <DEDUP_REMOVED lines=9> */
[----:B------:R-:W-:Y:S01]  /*e350*/  IMAD R159, R159, UR6, RZ ;  /* 0x000000069f9f7c24 */ /* 0x000fe2000f8e02ff */
[----:B------:R-:W2:Y:S01]  /*e360*/  LDL.LU R123, [R1+0x4b0] ;  /* 0x0004b000017b7983 */ /* 0x000ea20000300800 */
[----:B------:R-:W2:Y:S03]  /*e370*/  LDCU UR57, c[0x0][0x3b0] ;  /* 0x00007600ff3977ac */ /* 0x000ea60008000800 */
[----:B------:R-:W2:Y:S01]  /*e380*/  LDL.LU R167, [R1+0x48c] ;  /* 0x00048c0001a77983 */ /* 0x000ea20000300800 */
[----:B------:R-:W2:Y:S03]  /*e390*/  LDCU UR15, c[0x0][0x3b0] ;  /* 0x00007600ff0f77ac */ /* 0x000ea60008000800 */
[----:B-1----:R-:W2:Y:S01]  /*e3a0*/  LDL.LU R246, [R1+0x488] ;  /* 0x0004880001f67983 */ /* 0x002ea20000300800 */
[----:B------:R-:W1:Y:S03]  /*e3b0*/  LDCU UR63, c[0x0][0x3b0] ;  /* 0x00007600ff3f77ac */ /* 0x000e660008000800 */
[----:B------:R-:W2:Y:S01]  /*e3c0*/  LDL.LU R163, [R1+0x49c] ;  /* 0x00049c0001a37983 */ /* 0x000ea20000300800 */
[----:B------:R-:W3:Y:S03]  /*e3d0*/  LDCU UR69, c[0x0][0x3b0] ;  /* 0x00007600ff4577ac */ /* 0x000ee60008000800 */
[----:B------:R-:W2:Y:S01]  /*e3e0*/  LDL.LU R160, [R1+0x450] ;  /* 0x0004500001a07983 */ /* 0x000ea20000300800 */
[----:B------:R-:W1:Y:S03]  /*e3f0*/  LDCU UR54, c[0x0][0x3b0] ;  /* 0x00007600ff3677ac */ /* 0x000e660008000800 */
[----:B------:R-:W2:Y:S01]  /*e400*/  LDL.LU R57, [R1+0x43c] ;  /* 0x00043c0001397983 */ /* 0x000ea20000300800 */
[----:B------:R-:W4:Y:S03]  /*e410*/  LDCU UR75, c[0x0][0x3b0] ;  /* 0x00007600ff4b77ac */ /* 0x000f260008000800 */
[----:B------:R-:W2:Y:S01]  /*e420*/  LDL.LU R162, [R1+0x4a8] ;  /* 0x0004a80001a27983 */ /* 0x000ea20000300800 */
[----:B------:R-:W1:Y:S03]  /*e430*/  LDCU UR58, c[0x0][0x3b0] ;  /* 0x00007600ff3a77ac */ /* 0x000e660008000800 */
        /* <DEDUP_REMOVED lines=42> */
[----:B------:R3:W-:Y:S01]  /*e6e0*/  STL.64 [R1+0x1cc0], R2 ;  /* 0x001cc00201007387 */ /* 0x0007e20000100a00 */
[----:B------:R-:W1:Y:S03]  /*e6f0*/  LDCU UR77, c[0x0][0x3b0] ;  /* 0x00007600ff4d77ac */ /* 0x000e660008000800 */
[----:B------:R-:W2:Y:S01]  /*e700*/  LDL.64 R46, [R1+0x378] ;  /* 0x00037800012e7983 */ /* 0x000ea20000100a00 */
[----:B------:R-:W1:Y:S01]  /*e710*/  LDCU UR26, c[0x0][0x3b0] ;  /* 0x00007600ff1a77ac */ /* 0x000e620008000800 */
[----:B------:R-:W1:Y:S02]  /*e720*/  LDCU UR5, c[0x0][0x3b0] ;  /* 0x00007600ff0577ac */ /* 0x000e640008000800 */
[----:B---3--:R-:W3:Y:S01]  /*e730*/  LDL.64 R2, [R1+0x380] ;  /* 0x0003800001027983 */ /* 0x008ee20000100a00 */
[----:B------:R-:W1:Y:S01]  /*e740*/  LDCU UR7, c[0x0][0x3b0] ;  /* 0x00007600ff0777ac */ /* 0x000e620008000800 */
        /* <DEDUP_REMOVED lines=41> */
[----:B---3--:R-:W-:-:S05]  /*e9e0*/  LEA.HI.X.SX32 R3, R44, R0, 0x2, P2 ;  /* 0x000000002c037211 */ /* 0x008fca00010f16ff */
[----:B------:R3:W-:Y:S04]  /*e9f0*/  STL [R1+0x384], R3 ;  /* 0x0003840301007387 */ /* 0x0007e80000100800 */
[----:B---3--:R-:W3:Y:S04]  /*ea00*/  LDL.LU.64 R2, [R1+0x1cc0] ;  /* 0x001cc00001027983 */ /* 0x008ee80000300a00 */
[----:B------:R-:W3:Y:S01]  /*ea10*/  LDL.64 R44, [R1+0x370] ;  /* 0x00037000012c7983 */ /* 0x000ee20000100a00 */
[----:B--2---:R-:W-:Y:S02]  /*ea20*/  LEA.HI.X.SX32 R47, R43, R0, 0x2, P3 ;  /* 0x000000002b2f7211 */ /* 0x004fe400018f16ff */
[----:B------:R-:W-:-:S03]  /*ea30*/  LEA R54, P2, R37, R244, 0x2 ;  /* 0x000000f425367211 */ /* 0x000fc600078410ff */
[----:B------:R2:W-:Y:S04]  /*ea40*/  STL [R1+0x37c], R47 ;  /* 0x00037c2f01007387 */ /* 0x0005e80000100800 */
[----:B------:R-:W-:Y:S01]  /*ea50*/  STL [R1+0x348], R54 ;  /* 0x0003483601007387 */ /* 0x000fe20000100800 */
[----:B---3--:R-:W-:-:S03]  /*ea60*/  LEA.HI.X.SX32 R45, R42, R0, 0x2, P4 ;  /* 0x000000002a2d7211 */ /* 0x008fc600020f16ff */
[----:B------:R-:W3:Y:S01]  /*ea70*/  LDL.64 R42, [R1+0x368] ;  /* 0x00036800012a7983 */ /* 0x000ee20000100a00 */
[----:B--2---:R-:W-:-:S03]  /*ea80*/  IMAD.MOV.U32 R47, RZ, RZ, R49 ;  /* 0x000000ffff2f7224 */ /* 0x004fc600078e0031 */
[----:B------:R2:W-:Y:S02]  /*ea90*/  STL [R1+0x374], R45 ;  /* 0x0003742d01007387 */ /* 0x0005e40000100800 */
[----:B--2---:R-:W-:Y:S01]  /*eaa0*/  MOV R45, R47 ;  /* 0x0000002f002d7202 */ /* 0x004fe20000000f00 */
[----:B------:R-:W-:Y:S01]  /*eab0*/  IMAD.MOV.U32 R56, RZ, RZ, R123 ;  /* 0x000000ffff387224 */ /* 0x000fe200078e007b */
[----:B---3--:R-:W-:-:S05]  /*eac0*/  LEA.HI.X.SX32 R43, R41, R0, 0x2, P5 ;  /* 0x00000000292b7211 */ /* 0x008fca00028f16ff */
[----:B------:R2:W-:Y:S02]  /*ead0*/  STL [R1+0x36c], R43 ;  /* 0x00036c2b01007387 */ /* 0x0005e40000100800 */
[----:B--2---:R-:W-:Y:S01]  /*eae0*/  IMAD.MOV.U32 R43, RZ, RZ, R45 ;  /* 0x000000ffff2b7224 */ /* 0x004fe200078e002d */
[----:B------:R-:W-:-:S05]  /*eaf0*/  LEA.HI.X.SX32 R43, R40, R0, 0x2, P6 ;  /* 0x00000000282b7211 */ /* 0x000fca00030f16ff */
[----:B------:R2:W-:Y:S04]  /*eb00*/  STL [R1+0x364], R43 ;  /* 0x0003642b01007387 */ /* 0x0005e80000100800 */
[----:B------:R-:W3:Y:S01]  /*eb10*/  LDL.LU R123, [R1+0x438] ;  /* 0x00043800017b7983 */ /* 0x000ee20000300800 */
[----:B------:R-:W-:-:S05]  /*eb20*/  MOV R45, R53 ;  /* 0x00000035002d7202 */ /* 0x000fca0000000f00 */
[----:B--2---:R-:W-:Y:S01]  /*eb30*/  IMAD.MOV.U32 R43, RZ, RZ, R45 ;  /* 0x000000ffff2b7224 */ /* 0x004fe200078e002d */
[----:B------:R-:W-:Y:S02]  /*eb40*/  LEA.HI.X.SX32 R43, R39, R0, 0x2, P0 ;  /* 0x00000000272b7211 */ /* 0x000fe400000f16ff */
[----:B------:R-:W-:-:S03]  /*eb50*/  MOV R45, R51 ;  /* 0x00000033002d7202 */ /* 0x000fc60000000f00 */
[----:B------:R2:W-:Y:S01]  /*eb60*/  STL [R1+0x35c], R43 ;  /* 0x00035c2b01007387 */ /* 0x0005e20000100800 */
[----:B------:R-:W-:Y:S02]  /*eb70*/  IMAD.MOV.U32 R41, RZ, RZ, R55 ;  /* 0x000000ffff297224 */ /* 0x000fe400078e0037 */
[----:B------:R-:W-:Y:S02]  /*eb80*/  IMAD.MOV.U32 R55, RZ, RZ, R56 ;  /* 0x000000ffff377224 */ /* 0x000fe400078e0038 */
[----:B--2---:R-:W-:Y:S01]  /*eb90*/  IMAD.MOV.U32 R43, RZ, RZ, R45 ;  /* 0x000000ffff2b7224 */ /* 0x004fe200078e002d */
[----:B------:R-:W-:-:S05]  /*eba0*/  LEA.HI.X.SX32 R43, R38, R0, 0x2, P1 ;  /* 0x00000000262b7211 */ /* 0x000fca00008f16ff */
[----:B------:R2:W-:Y:S01]  /*ebb0*/  STL [R1+0x354], R43 ;  /* 0x0003542b01007387 */ /* 0x0005e20000100800 */
[----:B------:R-:W-:-:S04]  /*ebc0*/  IMAD.MOV.U32 R46, RZ, RZ, R48 ;  /* 0x000000ffff2e7224 */ /* 0x000fc800078e0030 */
[----:B------:R-:W-:-:S04]  /*ebd0*/  IMAD.MOV.U32 R44, RZ, RZ, R46 ;  /* 0x000000ffff2c7224 */ /* 0x000fc800078e002e */
[----:B------:R-:W-:Y:S02]  /*ebe0*/  IMAD.MOV.U32 R42, RZ, RZ, R44 ;  /* 0x000000ffff2a7224 */ /* 0x000fe400078e002c */
[----:B------:R-:W-:Y:S01]  /*ebf0*/  IMAD.MOV.U32 R44, RZ, RZ, R52 ;  /* 0x000000ffff2c7224 */ /* 0x000fe200078e0034 */
[CC--:B------:R-:W-:Y:S02]  /*ec00*/  LEA R48, P3, R36.reuse, R244.reuse, 0x2 ;  /* 0x000000f424307211 */ /* 0x0c0fe400078610ff */
[----:B------:R-:W-:Y:S01]  /*ec10*/  LEA R46, P4, R35, R244, 0x2 ;  /* 0x000000f4232e7211 */ /* 0x000fe200078810ff */
[----:B------:R-:W-:Y:S01]  /*ec20*/  IMAD.MOV.U32 R42, RZ, RZ, R44 ;  /* 0x000000ffff2a7224 */ /* 0x000fe200078e002c */
[-C--:B------:R-:W-:Y:S01]  /*ec30*/  LEA.HI.X.SX32 R41, R37, R0.reuse, 0x2, P2 ;  /* 0x0000000025297211 */ /* 0x080fe200010f16ff */
[----:B------:R-:W-:Y:S01]  /*ec40*/  IMAD.MOV.U32 R44, RZ, RZ, R50 ;  /* 0x000000ffff2c7224 */ /* 0x000fe200078e0032 */
[----:B------:R-:W-:Y:S02]  /*ec50*/  LEA.HI.X.SX32 R49, R36, R0, 0x2, P3 ;  /* 0x0000000024317211 */ /* 0x000fe400018f16ff */
[----:B------:R-:W-:Y:S01]  /*ec60*/  LEA R52, P5, R34, R244, 0x2 ;  /* 0x000000f422347211 */ /* 0x000fe200078a10ff */
[----:B------:R-:W-:Y:S01]  /*ec70*/  IMAD.MOV.U32 R42, RZ, RZ, R44 ;  /* 0x000000ffff2a7224 */ /* 0x000fe200078e002c */
[----:B------:R-:W-:-:S02]  /*ec80*/  LEA.HI.X.SX32 R47, R35, R0, 0x2, P4 ;  /* 0x00000000232f7211 */ /* 0x000fc400020f16ff */
[-C--:B------:R-:W-:Y:S02]  /*ec90*/  LEA R50, P6, R33, R244.reuse, 0x2 ;  /* 0x000000f421327211 */ /* 0x080fe400078c10ff */
[----:B------:R-:W-:Y:S02]  /*eca0*/  LEA R44, P0, R32, R244, 0x2 ;  /* 0x000000f4202c7211 */ /* 0x000fe400078010ff */
[----:B------:R-:W-:Y:S02]  /*ecb0*/  MOV R40, R54 ;  /* 0x0000003600287202 */ /* 0x000fe40000000f00 */
[-C--:B------:R-:W-:Y:S02]  /*ecc0*/  LEA R42, P1, R31, R244.reuse, 0x2 ;  /* 0x000000f41f2a7211 */ /* 0x080fe400078210ff */
[----:B------:R-:W-:Y:S02]  /*ecd0*/  LEA R40, P2, R30, R244, 0x2 ;  /* 0x000000f41e287211 */ /* 0x000fe400078410ff */
[----:B------:R-:W-:-:S02]  /*ece0*/  LEA.HI.X.SX32 R53, R34, R0, 0x2, P5 ;  /* 0x0000000022357211 */ /* 0x000fc400028f16ff */
[-C--:B------:R-:W-:Y:S02]  /*ecf0*/  LEA.HI.X.SX32 R51, R33, R0.reuse, 0x2, P6 ;  /* 0x0000000021337211 */ /* 0x080fe400030f16ff */
[----:B------:R-:W-:Y:S02]  /*ed00*/  LEA.HI.X.SX32 R45, R32, R0, 0x2, P0 ;  /* 0x00000000202d7211 */ /* 0x000fe400000f16ff */
[----:B------:R-:W-:Y:S02]  /*ed10*/  LEA R38, P5, R27, R244, 0x2 ;  /* 0x000000f41b267211 */ /* 0x000fe400078a10ff */
[----:B--2---:R-:W-:Y:S02]  /*ed20*/  LEA.HI.X.SX32 R43, R31, R0, 0x2, P1 ;  /* 0x000000001f2b7211 */ /* 0x004fe400008f16ff */
[----:B------:R-:W-:Y:S02]  /*ed30*/  LEA R36, P6, R26, R244, 0x2 ;  /* 0x000000f41a247211 */ /* 0x000fe400078c10ff */
[----:B------:R-:W-:-:S02]  /*ed40*/  LEA.HI.X.SX32 R39, R27, R0, 0x2, P5 ;  /* 0x000000001b277211 */ /* 0x000fc400028f16ff */
[----:B------:R-:W-:Y:S01]  /*ed50*/  LEA.HI.X.SX32 R37, R26, R0, 0x2, P6 ;  /* 0x000000001a257211 */ /* 0x000fe200030f16ff */
[----:B---3--:R-:W-:Y:S01]  /*ed60*/  IMAD.MOV.U32 R56, RZ, RZ, R123 ;  /* 0x000000ffff387224 */ /* 0x008fe200078e007b */
[----:B------:R-:W-:Y:S01]  /*ed70*/  MOV R123, R160 ;  /* 0x000000a0007b7202 */ /* 0x000fe20000000f00 */
[----:B------:R-:W-:Y:S02]  /*ed80*/  IMAD.MOV.U32 R160, RZ, RZ, R161 ;  /* 0x000000ffffa07224 */ /* 0x000fe400078e00a1 */
[----:B------:R-:W2:Y:S04]  /*ed90*/  LDL.LU R161, [R1+0x444] ;  /* 0x0004440001a17983 */ /* 0x000ea80000300800 */
[----:B------:R3:W-:Y:S04]  /*eda0*/  STL [R1+0x34c], R41 ;  /* 0x00034c2901007387 */ /* 0x0007e80000100800 */
[----:B------:R1:W-:Y:S04]  /*edb0*/  STL.64 [R1+0x340], R48 ;  /* 0x0003403001007387 */ /* 0x0003e80000100a00 */
[----:B------:R4:W-:Y:S01]  /*edc0*/  STL.64 [R1+0x338], R46 ;  /* 0x0003382e01007387 */ /* 0x0009e20000100a00 */
[----:B---3--:R-:W-:-:S03]  /*edd0*/  LEA.HI.X.SX32 R41, R30, R0, 0x2, P2 ;  /* 0x000000001e297211 */ /* 0x008fc600010f16ff */
[----:B------:R-:W-:Y:S01]  /*ede0*/  STL.64 [R1+0x330], R52 ;  /* 0x0003303401007387 */ /* 0x000fe20000100a00 */
[CC--:B-1----:R-:W-:Y:S02]  /*edf0*/  LEA R48, P3, R29.reuse, R244.reuse, 0x2 ;  /* 0x000000f41d307211 */ /* 0x0c2fe400078610ff */
[C---:B----4-:R-:W-:Y:S01]  /*ee00*/  LEA R46, P4, R28.reuse, R244, 0x2 ;  /* 0x000000f41c2e7211 */ /* 0x050fe200078810ff */
[----:B------:R-:W-:Y:S01]  /*ee10*/  STL.64 [R1+0x328], R50 ;  /* 0x0003283201007387 */ /* 0x000fe20000100a00 */
[-C--:B------:R-:W-:Y:S02]  /*ee20*/  LEA.HI.X.SX32 R49, R29, R0.reuse, 0x2, P3 ;  /* 0x000000001d317211 */ /* 0x080fe400018f16ff */
[----:B------:R-:W-:Y:S01]  /*ee30*/  LEA.HI.X.SX32 R47, R28, R0, 0x2, P4 ;  /* 0x000000001c2f7211 */ /* 0x000fe200020f16ff */
[----:B------:R1:W-:Y:S01]  /*ee40*/  STL.64 [R1+0x320], R44 ;  /* 0x0003202c01007387 */ /* 0x0003e20000100a00 */
[----:B------:R-:W-:-:S03]  /*ee50*/  LEA R34, P3, R22, R244, 0x2 ;  /* 0x000000f416227211 */ /* 0x000fc600078610ff */
[----:B------:R3:W-:Y:S01]  /*ee60*/  STL.64 [R1+0x318], R42 ;  /* 0x0003182a01007387 */ /* 0x0007e20000100a00 */
[----:B------:R-:W-:-:S03]  /*ee70*/  LEA R32, P4, R21, R244, 0x2 ;  /* 0x000000f415207211 */ /* 0x000fc600078810ff */
[----:B------:R4:W-:Y:S01]  /*ee80*/  STL.64 [R1+0x310], R40 ;  /* 0x0003102801007387 */ /* 0x0009e20000100a00 */
[----:B-1----:R-:W-:-:S03]  /*ee90*/  LEA R44, P0, R25, R244, 0x2 ;  /* 0x000000f4192c7211 */ /* 0x002fc600078010ff */
[----:B------:R-:W-:Y:S01]  /*eea0*/  STL.64 [R1+0x308], R48 ;  /* 0x0003083001007387 */ /* 0x000fe20000100a00 */
[----:B---3--:R-:W-:-:S03]  /*eeb0*/  LEA R42, P1, R24, R244, 0x2 ;  /* 0x000000f4182a7211 */ /* 0x008fc600078210ff */
[----:B------:R-:W-:Y:S01]  /*eec0*/  STL.64 [R1+0x300], R46 ;  /* 0x0003002e01007387 */ /* 0x000fe20000100a00 */
[----:B------:R-:W-:Y:S02]  /*eed0*/  LEA.HI.X.SX32 R45, R25, R0, 0x2, P0 ;  /* 0x00000000192d7211 */ /* 0x000fe400000f16ff */
[C---:B----4-:R-:W-:Y:S01]  /*eee0*/  LEA R40, P2, R23.reuse, R244, 0x2 ;  /* 0x000000f417287211 */ /* 0x050fe200078410ff */
[----:B------:R1:W-:Y:S01]  /*eef0*/  STL.64 [R1+0x2f8], R38 ;  /* 0x0002f82601007387 */ /* 0x0003e20000100a00 */
[-C--:B------:R-:W-:Y:S02]  /*ef00*/  LEA.HI.X.SX32 R43, R24, R0.reuse, 0x2, P1 ;  /* 0x00000000182b7211 */ /* 0x080fe400008f16ff */
[----:B------:R-:W-:Y:S01]  /*ef10*/  LEA.HI.X.SX32 R41, R23, R0, 0x2, P2 ;  /* 0x0000000017297211 */ /* 0x000fe200010f16ff */
[----:B------:R3:W-:Y:S01]  /*ef20*/  STL.64 [R1+0x2f0], R36 ;  /* 0x0002f02401007387 */ /* 0x0007e20000100a00 */
[----:B------:R-:W-:Y:S02]  /*ef30*/  LEA R30, P0, R18, R244, 0x2 ;  /* 0x000000f4121e7211 */ /* 0x000fe400078010ff */
[----:B------:R-:W-:Y:S01]  /*ef40*/  LEA.HI.X.SX32 R35, R22, R0, 0x2, P3 ;  /* 0x0000000016237211 */ /* 0x000fe200018f16ff */
[----:B------:R-:W-:Y:S01]  /*ef50*/  STL.64 [R1+0x2e8], R44 ;  /* 0x0002e82c01007387 */ /* 0x000fe20000100a00 */
[----:B------:R-:W-:-:S02]  /*ef60*/  LEA R28, P1, R17, R244, 0x2 ;  /* 0x000000f4111c7211 */ /* 0x000fc400078210ff */
[----:B-1----:R-:W-:Y:S02]  /*ef70*/  LEA R38, P5, R20, R244, 0x2 ;  /* 0x000000f414267211 */ /* 0x002fe400078a10ff */
[----:B------:R-:W-:Y:S02]  /*ef80*/  LEA.HI.X.SX32 R33, R21, R0, 0x2, P4 ;  /* 0x0000000015217211 */ /* 0x000fe400020f16ff */
[CC--:B---3--:R-:W-:Y:S01]  /*ef90*/  LEA R36, P6, R19.reuse, R244.reuse, 0x2 ;  /* 0x000000f413247211 */ /* 0x0c8fe200078c10ff */
[----:B------:R-:W-:Y:S01]  /*efa0*/  STL.64 [R1+0x2e0], R42 ;  /* 0x0002e02a01007387 */ /* 0x000fe20000100a00 */
[----:B------:R-:W-:Y:S02]  /*efb0*/  LEA R26, P2, R16, R244, 0x2 ;  /* 0x000000f4101a7211 */ /* 0x000fe400078410ff */
[-C--:B------:R-:W-:Y:S01]  /*efc0*/  LEA.HI.X.SX32 R39, R20, R0.reuse, 0x2, P5 ;  /* 0x0000000014277211 */ /* 0x080fe200028f16ff */
[----:B------:R-:W-:Y:S01]  /*efd0*/  STL.64 [R1+0x2d8], R40 ;  /* 0x0002d82801007387 */ /* 0x000fe20000100a00 */
[----:B------:R-:W-:-:S02]  /*efe0*/  LEA.HI.X.SX32 R37, R19, R0, 0x2, P6 ;  /* 0x0000000013257211 */ /* 0x000fc400030f16ff */
[-C--:B------:R-:W-:Y:S01]  /*eff0*/  LEA.HI.X.SX32 R31, R18, R0.reuse, 0x2, P0 ;  /* 0x00000000121f7211 */ /* 0x080fe200000f16ff */
[----:B------:R1:W-:Y:S01]  /*f000*/  STL.64 [R1+0x2d0], R34 ;  /* 0x0002d02201007387 */ /* 0x0003e20000100a00 */
[-C--:B------:R-:W-:Y:S02]  /*f010*/  LEA.HI.X.SX32 R29, R17, R0.reuse, 0x2, P1 ;  /* 0x00000000111d7211 */ /* 0x080fe400008f16ff */
[----:B------:R-:W-:Y:S01]  /*f020*/  LEA.HI.X.SX32 R27, R16, R0, 0x2, P2 ;  /* 0x00000000101b7211 */ /* 0x000fe200010f16ff */
[----:B------:R3:W-:Y:S01]  /*f030*/  STL.64 [R1+0x2c8], R32 ;  /* 0x0002c82001007387 */ /* 0x0007e20000100a00 */
[----:B------:R-:W-:-:S03]  /*f040*/  LEA R24, P5, R13, R244, 0x2 ;  /* 0x000000f40d187211 */ /* 0x000fc600078a10ff */
[----:B------:R-:W-:Y:S01]  /*f050*/  STL.64 [R1+0x2c0], R38 ;  /* 0x0002c02601007387 */ /* 0x000fe20000100a00 */
[-C--:B------:R-:W-:Y:S02]  /*f060*/  LEA R22, P6, R12, R244.reuse, 0x2 ;  /* 0x000000f40c167211 */ /* 0x080fe400078c10ff */
[-C--:B-1----:R-:W-:Y:S01]  /*f070*/  LEA R34, P3, R15, R244.reuse, 0x2 ;  /* 0x000000f40f227211 */ /* 0x082fe200078610ff */
[----:B------:R-:W-:Y:S01]  /*f080*/  STL.64 [R1+0x2b8], R36 ;  /* 0x0002b82401007387 */ /* 0x000fe20000100a00 */
[----:B---3--:R-:W-:-:S03]  /*f090*/  LEA R32, P4, R14, R244, 0x2 ;  /* 0x000000f40e207211 */ /* 0x008fc600078810ff */
[----:B------:R1:W-:Y:S01]  /*f0a0*/  STL.64 [R1+0x2b0], R30 ;  /* 0x0002b01e01007387 */ /* 0x0003e20000100a00 */
[-C--:B------:R-:W-:Y:S02]  /*f0b0*/  LEA.HI.X.SX32 R35, R15, R0.reuse, 0x2, P3 ;  /* 0x000000000f237211 */ /* 0x080fe400018f16ff */
[-C--:B------:R-:W-:Y:S01]  /*f0c0*/  LEA.HI.X.SX32 R33, R14, R0.reuse, 0x2, P4 ;  /* 0x000000000e217211 */ /* 0x080fe200020f16ff */
[----:B------:R3:W-:Y:S01]  /*f0d0*/  STL.64 [R1+0x2a8], R28 ;  /* 0x0002a81c01007387 */ /* 0x0007e20000100a00 */
[----:B------:R-:W-:-:S03]  /*f0e0*/  LEA.HI.X.SX32 R25, R13, R0, 0x2, P5 ;  /* 0x000000000d197211 */ /* 0x000fc600028f16ff */
[----:B------:R4:W-:Y:S01]  /*f0f0*/  STL.64 [R1+0x2a0], R26 ;  /* 0x0002a01a01007387 */ /* 0x0009e20000100a00 */
[-C--:B------:R-:W-:Y:S02]  /*f100*/  LEA R20, P3, R8, R244.reuse, 0x2 ;  /* 0x000000f408147211 */ /* 0x080fe400078610ff */
[----:B-1----:R-:W-:Y:S02]  /*f110*/  LEA R30, P0, R11, R244, 0x2 ;  /* 0x000000f40b1e7211 */ /* 0x002fe400078010ff */
[----:B------:R-:W-:Y:S02]  /*f120*/  LEA.HI.X.SX32 R23, R12, R0, 0x2, P6 ;  /* 0x000000000c177211 */ /* 0x000fe400030f16ff */
[-C--:B---3--:R-:W-:Y:S01]  /*f130*/  LEA R28, P1, R10, R244.reuse, 0x2 ;  /* 0x000000f40a1c7211 */ /* 0x088fe200078210ff */
[----:B------:R-:W-:Y:S01]  /*f140*/  STL.64 [R1+0x298], R34 ;  /* 0x0002982201007387 */ /* 0x000fe20000100a00 */
[-C--:B------:R-:W-:Y:S02]  /*f150*/  LEA R18, P4, R5, R244.reuse, 0x2 ;  /* 0x000000f405127211 */ /* 0x080fe400078810ff */
[----:B----4-:R-:W-:-:S02]  /*f160*/  LEA R26, P2, R9, R244, 0x2 ;  /* 0x000000f4091a7211 */ /* 0x010fc400078410ff */
[-C--:B------:R-:W-:Y:S01]  /*f170*/  LEA.HI.X.SX32 R31, R11, R0.reuse, 0x2, P0 ;  /* 0x000000000b1f7211 */ /* 0x080fe200000f16ff */
[----:B------:R-:W-:Y:S01]  /*f180*/  STL.64 [R1+0x290], R32 ;  /* 0x0002902001007387 */ /* 0x000fe20000100a00 */
[-C--:B------:R-:W-:Y:S02]  /*f190*/  LEA.HI.X.SX32 R29, R10, R0.reuse, 0x2, P1 ;  /* 0x000000000a1d7211 */ /* 0x080fe400008f16ff */
        /* <DEDUP_REMOVED lines=11> */
[----:B------:R-:W-:Y:S01]  /*f250*/  STL.64 [R1+0x268], R26 ;  /* 0x0002681a01007387 */ /* 0x000fe20000100a00 */
[----:B------:R-:W-:Y:S02]  /*f260*/  LEA R16, P2, R65, R244, 0x2 ;  /* 0x000000f441107211 */ /* 0x000fe400078410ff */
[-C--:B------:R-:W-:Y:S01]  /*f270*/  LEA.HI.X.SX32 R25, R61, R0.reuse, 0x2, P5 ;  /* 0x000000003d197211 */ /* 0x080fe200028f16ff */
[----:B------:R1:W-:Y:S01]  /*f280*/  STL.64 [R1+0x260], R20 ;  /* 0x0002601401007387 */ /* 0x0003e20000100a00 */
[-C--:B------:R-:W-:Y:S02]  /*f290*/  LEA.HI.X.SX32 R23, R62, R0.reuse, 0x2, P6 ;  /* 0x000000003e177211 */ /* 0x080fe400030f16ff */
[----:B------:R-:W-:Y:S01]  /*f2a0*/  LEA.HI.X.SX32 R13, R63, R0, 0x2, P0 ;  /* 0x000000003f0d7211 */ /* 0x000fe200000f16ff */
[----:B------:R3:W-:Y:S01]  /*f2b0*/  STL.64 [R1+0x258], R18 ;  /* 0x0002581201007387 */ /* 0x0007e20000100a00 */
[----:B------:R-:W-:Y:S02]  /*f2c0*/  LEA R8, P5, R68, R244, 0x2 ;  /* 0x000000f444087211 */ /* 0x000fe400078a10ff */
[-C--:B------:R-:W-:Y:S01]  /*f2d0*/  LEA.HI.X.SX32 R15, R64, R0.reuse, 0x2, P1 ;  /* 0x00000000400f7211 */ /* 0x080fe200008f16ff */
[----:B------:R-:W-:Y:S01]  /*f2e0*/  STL.64 [R1+0x250], R24 ;  /* 0x0002501801007387 */ /* 0x000fe20000100a00 */
[----:B------:R-:W-:-:S02]  /*f2f0*/  LEA.HI.X.SX32 R17, R65, R0, 0x2, P2 ;  /* 0x0000000041117211 */ /* 0x000fc400010f16ff */
[CC--:B-1----:R-:W-:Y:S02]  /*f300*/  LEA R20, P3, R66.reuse, R244.reuse, 0x2 ;  /* 0x000000f442147211 */ /* 0x0c2fe400078610ff */
[C---:B---3--:R-:W-:Y:S01]  /*f310*/  LEA R18, P4, R67.reuse, R244, 0x2 ;  /* 0x000000f443127211 */ /* 0x048fe200078810ff */
[----:B------:R-:W-:Y:S01]  /*f320*/  STL.64 [R1+0x248], R22 ;  /* 0x0002481601007387 */ /* 0x000fe20000100a00 */
[-C--:B------:R-:W-:Y:S02]  /*f330*/  LEA.HI.X.SX32 R21, R66, R0.reuse, 0x2, P3 ;  /* 0x0000000042157211 */ /* 0x080fe400018f16ff */
[----:B------:R-:W-:Y:S01]  /*f340*/  LEA.HI.X.SX32 R19, R67, R0, 0x2, P4 ;  /* 0x0000000043137211 */ /* 0x000fe200020f16ff */
[----:B------:R1:W-:Y:S01]  /*f350*/  STL.64 [R1+0x240], R12 ;  /* 0x0002400c01007387 */ /* 0x0003e20000100a00 */
[C---:B------:R-:W-:Y:S02]  /*f360*/  LEA R10, P6, R69.reuse, R244, 0x2 ;  /* 0x000000f4450a7211 */ /* 0x040fe400078c10ff */
[-C--:B------:R-:W-:Y:S01]  /*f370*/  LEA.HI.X.SX32 R9, R68, R0.reuse, 0x2, P5 ;  /* 0x0000000044097211 */ /* 0x080fe200028f16ff */
[----:B------:R3:W-:Y:S01]  /*f380*/  STL.64 [R1+0x238], R14 ;  /* 0x0002380e01007387 */ /* 0x0007e20000100a00 */
[----:B------:R-:W-:-:S03]  /*f390*/  LEA.HI.X.SX32 R11, R69, R0, 0x2, P6 ;  /* 0x00000000450b7211 */ /* 0x000fc600030f16ff */
[----:B------:R4:W-:Y:S01]  /*f3a0*/  STL.64 [R1+0x230], R16 ;  /* 0x0002301001007387 */ /* 0x0009e20000100a00 */
[----:B-1----:R-:W-:-:S03]  /*f3b0*/  LEA R12, P0, R70, R244, 0x2 ;  /* 0x000000f4460c7211 */ /* 0x002fc600078010ff */
[----:B------:R1:W-:Y:S01]  /*f3c0*/  STL.64 [R1+0x228], R20 ;  /* 0x0002281401007387 */ /* 0x0003e20000100a00 */
[----:B---3--:R-:W-:-:S03]  /*f3d0*/  LEA R14, P1, R71, R244, 0x2 ;  /* 0x000000f4470e7211 */ /* 0x008fc600078210ff */
[----:B------:R3:W-:Y:S01]  /*f3e0*/  STL.64 [R1+0x220], R18 ;  /* 0x0002201201007387 */ /* 0x0007e20000100a00 */
[----:B------:R-:W-:Y:S02]  /*f3f0*/  LEA.HI.X.SX32 R13, R70, R0, 0x2, P0 ;  /* 0x00000000460d7211 */ /* 0x000fe400000f16ff */
[C---:B----4-:R-:W-:Y:S01]  /*f400*/  LEA R16, P2, R72.reuse, R244, 0x2 ;  /* 0x000000f448107211 */ /* 0x050fe200078410ff */
[----:B------:R4:W-:Y:S01]  /*f410*/  STL.64 [R1+0x218], R8 ;  /* 0x0002180801007387 */ /* 0x0009e20000100a00 */
[----:B------:R-:W-:Y:S02]  /*f420*/  LEA.HI.X.SX32 R15, R71, R0, 0x2, P1 ;  /* 0x00000000470f7211 */ /* 0x000fe400008f16ff */
[C---:B-1----:R-:W-:Y:S02]  /*f430*/  LEA R20, P3, R73.reuse, R244, 0x2 ;  /* 0x000000f449147211 */ /* 0x042fe400078610ff */
[----:B------:R-:W-:Y:S02]  /*f440*/  LEA.HI.X.SX32 R17, R72, R0, 0x2, P2 ;  /* 0x0000000048117211 */ /* 0x000fe400010f16ff */
[----:B---3--:R-:W-:Y:S01]  /*f450*/  LEA R18, P4, R74, R244, 0x2 ;  /* 0x000000f44a127211 */ /* 0x008fe200078810ff */
[----:B------:R1:W-:Y:S01]  /*f460*/  STL.64 [R1+0x210], R10 ;  /* 0x0002100a01007387 */ /* 0x0003e20000100a00 */
[----:B------:R-:W-:-:S02]  /*f470*/  LEA.HI.X.SX32 R21, R73, R0, 0x2, P3 ;  /* 0x0000000049157211 */ /* 0x000fc400018f16ff */
[C---:B----4-:R-:W-:Y:S01]  /*f480*/  LEA R8, P5, R75.reuse, R244, 0x2 ;  /* 0x000000f44b087211 */ /* 0x050fe200078a10ff */
[----:B------:R3:W-:Y:S01]  /*f490*/  STL.64 [R1+0x208], R12 ;  /* 0x0002080c01007387 */ /* 0x0007e20000100a00 */
[-C--:B------:R-:W-:Y:S02]  /*f4a0*/  LEA.HI.X.SX32 R19, R74, R0.reuse, 0x2, P4 ;  /* 0x000000004a137211 */ /* 0x080fe400020f16ff */
[----:B------:R-:W-:Y:S01]  /*f4b0*/  LEA.HI.X.SX32 R9, R75, R0, 0x2, P5 ;  /* 0x000000004b097211 */ /* 0x000fe200028f16ff */
        /* <DEDUP_REMOVED lines=9> */
[----:B-1----:R-:W-:Y:S01]  /*f550*/  LEA R16, P2, R79, R244, 0x2 ;  /* 0x000000f44f107211 */ /* 0x002fe200078410ff */
[----:B------:R1:W-:Y:S01]  /*f560*/  STL.64 [R1+0x1e0], R8 ;  /* 0x0001e00801007387 */ /* 0x0003e20000100a00 */
[----:B------:R-:W-:Y:S02]  /*f570*/  LEA.HI.X.SX32 R15, R78, R0, 0x2, P1 ;  /* 0x000000004e0f7211 */ /* 0x000fe400008f16ff */
[----:B---3--:R-:W-:-:S02]  /*f580*/  LEA R20, P3, R80, R244, 0x2 ;  /* 0x000000f450147211 */ /* 0x008fc400078610ff */
[----:B------:R-:W-:Y:S02]  /*f590*/  LEA.HI.X.SX32 R17, R79, R0, 0x2, P2 ;  /* 0x000000004f117211 */ /* 0x000fe400010f16ff */
[C---:B----4-:R-:W-:Y:S01]  /*f5a0*/  LEA R18, P4, R81.reuse, R244, 0x2 ;  /* 0x000000f451127211 */ /* 0x050fe200078810ff */
[----:B------:R3:W-:Y:S01]  /*f5b0*/  STL.64 [R1+0x1d8], R10 ;  /* 0x0001d80a01007387 */ /* 0x0007e20000100a00 */
[----:B------:R-:W-:Y:S02]  /*f5c0*/  LEA.HI.X.SX32 R21, R80, R0, 0x2, P3 ;  /* 0x0000000050157211 */ /* 0x000fe400018f16ff */
[C---:B-1----:R-:W-:Y:S01]  /*f5d0*/  LEA R8, P5, R82.reuse, R244, 0x2 ;  /* 0x000000f452087211 */ /* 0x042fe200078a10ff */
[----:B------:R1:W-:Y:S01]  /*f5e0*/  STL.64 [R1+0x1d0], R12 ;  /* 0x0001d00c01007387 */ /* 0x0003e20000100a00 */
[-C--:B------:R-:W-:Y:S02]  /*f5f0*/  LEA.HI.X.SX32 R19, R81, R0.reuse, 0x2, P4 ;  /* 0x0000000051137211 */ /* 0x080fe400020f16ff */
[----:B------:R-:W-:Y:S01]  /*f600*/  LEA.HI.X.SX32 R9, R82, R0, 0x2, P5 ;  /* 0x0000000052097211 */ /* 0x000fe200028f16ff */
[----:B------:R4:W-:Y:S01]  /*f610*/  STL.64 [R1+0x1c8], R14 ;  /* 0x0001c80e01007387 */ /* 0x0009e20000100a00 */
[----:B---3--:R-:W-:-:S03]  /*f620*/  LEA R10, P6, R83, R244, 0x2 ;  /* 0x000000f4530a7211 */ /* 0x008fc600078c10ff */
[----:B------:R3:W-:Y:S01]  /*f630*/  STL.64 [R1+0x1c0], R16 ;  /* 0x0001c01001007387 */ /* 0x0007e20000100a00 */
[----:B-1----:R-:W-:-:S03]  /*f640*/  LEA R12, P0, R84, R244, 0x2 ;  /* 0x000000f4540c7211 */ /* 0x002fc600078010ff */
[----:B------:R1:W-:Y:S01]  /*f650*/  STL.64 [R1+0x1b8], R20 ;  /* 0x0001b81401007387 */ /* 0x0003e20000100a00 */
[----:B------:R-:W-:Y:S02]  /*f660*/  LEA.HI.X.SX32 R11, R83, R0, 0x2, P6 ;  /* 0x00000000530b7211 */ /* 0x000fe400030f16ff */
[C---:B----4-:R-:W-:Y:S01]  /*f670*/  LEA R14, P1, R85.reuse, R244, 0x2 ;  /* 0x000000f4550e7211 */ /* 0x050fe200078210ff */
[----:B------:R4:W-:Y:S01]  /*f680*/  STL.64 [R1+0x1b0], R18 ;  /* 0x0001b01201007387 */ /* 0x0009e20000100a00 */
[----:B------:R-:W-:Y:S02]  /*f690*/  LEA.HI.X.SX32 R13, R84, R0, 0x2, P0 ;  /* 0x00000000540d7211 */ /* 0x000fe400000f16ff */
[----:B---3--:R-:W-:Y:S01]  /*f6a0*/  LEA R16, P2, R86, R244, 0x2 ;  /* 0x000000f456107211 */ /* 0x008fe200078410ff */
[----:B------:R3:W-:Y:S01]  /*f6b0*/  STL.64 [R1+0x1a8], R8 ;  /* 0x0001a80801007387 */ /* 0x0007e20000100a00 */
[----:B------:R-:W-:Y:S02]  /*f6c0*/  LEA.HI.X.SX32 R15, R85, R0, 0x2, P1 ;  /* 0x00000000550f7211 */ /* 0x000fe400008f16ff */
[----:B-1----:R-:W-:-:S02]  /*f6d0*/  LEA R20, P3, R87, R244, 0x2 ;  /* 0x000000f457147211 */ /* 0x002fc400078610ff */
[----:B------:R-:W-:Y:S02]  /*f6e0*/  LEA.HI.X.SX32 R17, R86, R0, 0x2, P2 ;  /* 0x0000000056117211 */ /* 0x000fe400010f16ff */
[C---:B----4-:R-:W-:Y:S01]  /*f6f0*/  LEA R18, P4, R88.reuse, R244, 0x2 ;  /* 0x000000f458127211 */ /* 0x050fe200078810ff */
[----:B------:R1:W-:Y:S01]  /*f700*/  STL.64 [R1+0x1a0], R10 ;  /* 0x0001a00a01007387 */ /* 0x0003e20000100a00 */
[----:B------:R-:W-:Y:S02]  /*f710*/  LEA.HI.X.SX32 R21, R87, R0, 0x2, P3 ;  /* 0x0000000057157211 */ /* 0x000fe400018f16ff */
[C---:B---3--:R-:W-:Y:S01]  /*f720*/  LEA R8, P5, R89.reuse, R244, 0x2 ;  /* 0x000000f459087211 */ /* 0x048fe200078a10ff */
        /* <DEDUP_REMOVED lines=101> */
[----:B----4-:R-:W-:Y:S01]  /*fd80*/  LEA R18, P4, R124, R244, 0x2 ;  /* 0x000000f47c127211 */ /* 0x010fe200078810ff */
[----:B------:R3:W-:Y:S01]  /*fd90*/  STL.64 [R1+0x88], R10 ;  /* 0x0000880a01007387 */ /* 0x0007e20000100a00 */
[----:B------:R-:W-:Y:S02]  /*fda0*/  LEA.HI.X.SX32 R21, R122, R0, 0x2, P3 ;  /* 0x000000007a157211 */ /* 0x000fe400018f16ff */
[C---:B-1----:R-:W-:Y:S01]  /*fdb0*/  LEA R8, P5, R125.reuse, R244, 0x2 ;  /* 0x000000f47d087211 */ /* 0x042fe200078a10ff */
[----:B------:R1:W-:Y:S01]  /*fdc0*/  STL.64 [R1+0x80], R12 ;  /* 0x0000800c01007387 */ /* 0x0003e20000100a00 */
[-C--:B------:R-:W-:Y:S02]  /*fdd0*/  LEA.HI.X.SX32 R19, R124, R0.reuse, 0x2, P4 ;  /* 0x000000007c137211 */ /* 0x080fe400020f16ff */
[----:B------:R-:W-:Y:S01]  /*fde0*/  LEA.HI.X.SX32 R9, R125, R0, 0x2, P5 ;  /* 0x000000007d097211 */ /* 0x000fe200028f16ff */
[----:B------:R4:W-:Y:S01]  /*fdf0*/  STL.64 [R1+0x78], R14 ;  /* 0x0000780e01007387 */ /* 0x0009e20000100a00 */
[----:B------:R-:W-:-:S02]  /*fe00*/  MOV R54, R123 ;  /* 0x0000007b00367202 */ /* 0x000fc40000000f00 */
[-C--:B---3--:R-:W-:Y:S01]  /*fe10*/  LEA R10, P6, R126, R244.reuse, 0x2 ;  /* 0x000000f47e0a7211 */ /* 0x088fe200078c10ff */
[----:B------:R3:W-:Y:S01]  /*fe20*/  STL.64 [R1+0x70], R16 ;  /* 0x0000701001007387 */ /* 0x0007e20000100a00 */
[----:B------:R-:W-:Y:S02]  /*fe30*/  IMAD.MOV.U32 R53, RZ, RZ, R55 ;  /* 0x000000ffff357224 */ /* 0x000fe400078e0037 */
[----:B--2---:R-:W-:Y:S01]  /*fe40*/  IMAD.MOV.U32 R123, RZ, RZ, R161 ;  /* 0x000000ffff7b7224 */ /* 0x004fe200078e00a1 */
[-C--:B-1----:R-:W-:Y:S01]  /*fe50*/  LEA R12, P0, R127, R244.reuse, 0x2 ;  /* 0x000000f47f0c7211 */ /* 0x082fe200078010ff */
[----:B------:R1:W-:Y:S01]  /*fe60*/  STL.64 [R1+0x68], R20 ;  /* 0x0000681401007387 */ /* 0x0003e20000100a00 */
[----:B------:R-:W-:Y:S01]  /*fe70*/  IMAD.MOV.U32 R55, RZ, RZ, R56 ;  /* 0x000000ffff377224 */ /* 0x000fe200078e0038 */
[----:B------:R-:W-:Y:S02]  /*fe80*/  MOV R161, R165 ;  /* 0x000000a500a17202 */ /* 0x000fe40000000f00 */
[----:B----4-:R-:W-:Y:S01]  /*fe90*/  LEA R14, P1, R128, R244, 0x2 ;  /* 0x000000f4800e7211 */ /* 0x010fe200078210ff */
[----:B------:R2:W-:Y:S01]  /*fea0*/  STL.64 [R1+0x60], R18 ;  /* 0x0000601201007387 */ /* 0x0005e20000100a00 */
[----:B------:R-:W-:Y:S01]  /*feb0*/  LEA.HI.X.SX32 R11, R126, R0, 0x2, P6 ;  /* 0x000000007e0b7211 */ /* 0x000fe200030f16ff */
[----:B------:R-:W-:Y:S01]  /*fec0*/  IMAD.MOV.U32 R56, RZ, RZ, R160 ;  /* 0x000000ffff387224 */ /* 0x000fe200078e00a0 */
[----:B---3--:R-:W-:Y:S01]  /*fed0*/  LEA R16, P2, R129, R244, 0x2 ;  /* 0x000000f481107211 */ /* 0x008fe200078410ff */
[----:B------:R-:W-:Y:S01]  /*fee0*/  IMAD.MOV.U32 R165, RZ, RZ, R60 ;  /* 0x000000ffffa57224 */ /* 0x000fe200078e003c */
[----:B------:R3:W-:Y:S01]  /*fef0*/  STL.64 [R1+0x58], R8 ;  /* 0x0000580801007387 */ /* 0x0007e20000100a00 */
[----:B------:R-:W-:-:S02]  /*ff00*/  LEA.HI.X.SX32 R13, R127, R0, 0x2, P0 ;  /* 0x000000007f0d7211 */ /* 0x000fc400000f16ff */
[----:B-1----:R-:W-:Y:S02]  /*ff10*/  LEA R20, P3, R130, R244, 0x2 ;  /* 0x000000f482147211 */ /* 0x002fe400078610ff */
[----:B------:R-:W-:Y:S02]  /*ff20*/  MOV R60, R250 ;  /* 0x000000fa003c7202 */ /* 0x000fe40000000f00 */
[----:B--2---:R-:W-:Y:S02]  /*ff30*/  LEA R18, P4, R131, R244, 0x2 ;  /* 0x000000f483127211 */ /* 0x004fe400078810ff */
[-C--:B------:R-:W-:Y:S01]  /*ff40*/  LEA.HI.X.SX32 R15, R128, R0.reuse, 0x2, P1 ;  /* 0x00000000800f7211 */ /* 0x080fe200008f16ff */
[----:B------:R-:W-:Y:S01]  /*ff50*/  IMAD.MOV.U32 R51, RZ, RZ, R56 ;  /* 0x000000ffff337224 */ /* 0x000fe200078e0038 */
[----:B------:R-:W-:Y:S02]  /*ff60*/  LEA.HI.X.SX32 R17, R129, R0, 0x2, P2 ;  /* 0x0000000081117211 */ /* 0x000fe400010f16ff */
[----:B---3--:R-:W-:Y:S01]  /*ff70*/  LEA R8, P5, R132, R244, 0x2 ;  /* 0x000000f484087211 */ /* 0x008fe200078a10ff */
[----:B------:R1:W-:Y:S01]  /*ff80*/  STL.64 [R1+0x50], R10 ;  /* 0x0000500a01007387 */ /* 0x0003e20000100a00 */
[-C--:B------:R-:W-:Y:S01]  /*ff90*/  LEA.HI.X.SX32 R21, R130, R0.reuse, 0x2, P3 ;  /* 0x0000000082157211 */ /* 0x080fe200018f16ff */
[----:B------:R-:W-:Y:S01]  /*ffa0*/  IMAD.MOV.U32 R52, RZ, RZ, R123 ;  /* 0x000000ffff347224 */ /* 0x000fe200078e007b */
[-C--:B------:R-:W-:Y:S01]  /*ffb0*/  LEA.HI.X.SX32 R19, R131, R0.reuse, 0x2, P4 ;  /* 0x0000000083137211 */ /* 0x080fe200020f16ff */
[----:B------:R2:W-:Y:S01]  /*ffc0*/  STL.64 [R1+0x48], R12 ;  /* 0x0000480c01007387 */ /* 0x0005e20000100a00 */
[----:B------:R-:W-:Y:S01]  /*ffd0*/  MOV R56, R165 ;  /* 0x000000a500387202 */ /* 0x000fe20000000f00 */
[----:B------:R-:W-:Y:S01]  /*ffe0*/  IMAD.MOV.U32 R165, RZ, RZ, R60 ;  /* 0x000000ffffa57224 */ /* 0x000fe200078e003c */
[----:B------:R-:W-:Y:S01]  /*fff0*/  LEA.HI.X.SX32 R9, R132, R0, 0x2, P5 ;  /* 0x0000000084097211 */ /* 0x000fe200028f16ff */
[----:B------:R3:W-:Y:S01]  /*10000*/  STL.64 [R1+0x40], R14 ;  /* 0x0000400e01007387 */ /* 0x0007e20000100a00 */
[----:B------:R-:W-:-:S03]  /*10010*/  IMAD.MOV.U32 R50, RZ, RZ, R52 ;  /* 0x000000ffff327224 */ /* 0x000fc600078e0034 */
[----:B------:R4:W-:Y:S01]  /*10020*/  STL.64 [R1+0x38], R16 ;  /* 0x0000381001007387 */ /* 0x0009e20000100a00 */
[----:B------:R-:W-:-:S03]  /*10030*/  IMAD.MOV.U32 R52, RZ, RZ, R56 ;  /* 0x000000ffff347224 */ /* 0x000fc600078e0038 */
[----:B------:R-:W-:Y:S01]  /*10040*/  STL.64 [R1+0x30], R20 ;  /* 0x0000301401007387 */ /* 0x000fe20000100a00 */
[----:B------:R-:W-:-:S03]  /*10050*/  IMAD.MOV.U32 R56, RZ, RZ, R165 ;  /* 0x000000ffff387224 */ /* 0x000fc600078e00a5 */
[----:B------:R-:W-:Y:S04]  /*10060*/  STL.64 [R1+0x28], R18 ;  /* 0x0000281201007387 */ /* 0x000fe80000100a00 */
[----:B------:R-:W-:Y:S04]  /*10070*/  STL.64 [R1+0x20], R8 ;  /* 0x0000200801007387 */ /* 0x000fe80000100a00 */
[----:B------:R-:W5:Y:S01]  /*10080*/  LDL.LU R165, [R1+0x494] ;  /* 0x0004940001a57983 */ /* 0x000f620000300800 */
[----:B-1----:R-:W-:-:S04]  /*10090*/  LEA R10, P6, R133, R244, 0x2 ;  /* 0x000000f4850a7211 */ /* 0x002fc800078c10ff */
[----:B------:R-:W-:Y:S02]  /*100a0*/  LEA.HI.X.SX32 R11, R133, R0, 0x2, P6 ;  /* 0x00000000850b7211 */ /* 0x000fe400030f16ff */
[----:B--2---:R-:W-:-:S03]  /*100b0*/  LEA R12, P0, R134, R244, 0x2 ;  /* 0x000000f4860c7211 */ /* 0x004fc600078010ff */
[----:B------:R1:W-:Y:S01]  /*100c0*/  STL.64 [R1+0x18], R10 ;  /* 0x0000180a01007387 */ /* 0x0003e20000100a00 */
[CC--:B---3--:R-:W-:Y:S02]  /*100d0*/  LEA R14, P1, R135.reuse, R244.reuse, 0x2 ;  /* 0x000000f4870e7211 */ /* 0x0c8fe400078210ff */
[----:B----4-:R-:W-:Y:S01]  /*100e0*/  LEA R16, P2, R136, R244, 0x2 ;  /* 0x000000f488107211 */ /* 0x010fe200078410ff */
[----:B------:R-:W-:Y:S01]  /*100f0*/  IMAD.MOV.U32 R160, RZ, RZ, R162 ;  /* 0x000000ffffa07224 */ /* 0x000fe200078e00a2 */
[-C--:B------:R-:W-:Y:S01]  /*10100*/  LEA.HI.X.SX32 R13, R134, R0.reuse, 0x2, P0 ;  /* 0x00000000860d7211 */ /* 0x080fe200000f16ff */
[----:B------:R-:W-:Y:S01]  /*10110*/  IMAD.MOV.U32 R162, RZ, RZ, R168 ;  /* 0x000000ffffa27224 */ /* 0x000fe200078e00a8 */
[----:B------:R-:W-:Y:S02]  /*10120*/  LEA.HI.X.SX32 R15, R135, R0, 0x2, P1 ;  /* 0x00000000870f7211 */ /* 0x000fe400008f16ff */
[----:B-1----:R-:W-:Y:S01]  /*10130*/  LEA R10, P6, R140, R244, 0x2 ;  /* 0x000000f48c0a7211 */ /* 0x002fe200078c10ff */
[----:B------:R-:W-:Y:S01]  /*10140*/  IMAD.MOV.U32 R168, RZ, RZ, R58 ;  /* 0x000000ffffa87224 */ /* 0x000fe200078e003a */
[----:B------:R-:W-:-:S02]  /*10150*/  LEA.HI.X.SX32 R17, R136, R0, 0x2, P2 ;  /* 0x0000000088117211 */ /* 0x000fc400010f16ff */
[----:B------:R-:W-:Y:S02]  /*10160*/  LEA.HI.X.SX32 R11, R140, R0, 0x2, P6 ;  /* 0x000000008c0b7211 */ /* 0x000fe400030f16ff */
[C---:B------:R-:W-:Y:S01]  /*10170*/  LEA R24, P6, R147.reuse, R244, 0x2 ;  /* 0x000000f493187211 */ /* 0x040fe200078c10ff */
[----:B------:R-:W-:Y:S01]  /*10180*/  STL.64 [R1+0x10], R12 ;  /* 0x0000100c01007387 */ /* 0x000fe20000100a00 */
[----:B------:R-:W-:Y:S02]  /*10190*/  IMAD.MOV.U32 R58, RZ, RZ, R251 ;  /* 0x000000ffff3a7224 */ /* 0x000fe400078e00fb */
[----:B------:R-:W-:Y:S01]  /*101a0*/  LEA.HI.X.SX32 R25, R147, R0, 0x2, P6 ;  /* 0x0000000093197211 */ /* 0x000fe200030f16ff */
[----:B------:R-:W-:Y:S01]  /*101b0*/  IMAD.MOV.U32 R123, RZ, RZ, R168 ;  /* 0x000000ffff7b7224 */ /* 0x000fe200078e00a8 */
[----:B------:R1:W-:Y:S01]  /*101c0*/  STL.64 [R1+0x8], R14 ;  /* 0x0000080e01007387 */ /* 0x0003e20000100a00 */
[----:B------:R-:W-:Y:S01]  /*101d0*/  IMAD R59, R59, UR57, RZ ;  /* 0x000000393b3b7c24 */ /* 0x000fe2000f8e02ff */
[----:B------:R-:W-:-:S02]  /*101e0*/  LEA R38, P6, R154, R244, 0x2 ;  /* 0x000000f49a267211 */ /* 0x000fc400078c10ff */
[----:B------:R-:W-:Y:S01]  /*101f0*/  MOV R168, R246 ;  /* 0x000000f600a87202 */ /* 0x000fe20000000f00 */
[----:B------:R2:W-:Y:S01]  /*10200*/  STL.64 [R1], R16 ;  /* 0x0000001001007387 */ /* 0x0005e20000100a00 */
[-C--:B------:R-:W-:Y:S01]  /*10210*/  LEA R246, P4, R138, R244.reuse, 0x2 ;  /* 0x000000f48af67211 */ /* 0x080fe200078810ff */
[----:B------:R-:W-:Y:S01]  /*10220*/  IMAD R121, R58, UR15, RZ ;  /* 0x0000000f3a797c24 */ /* 0x000fe2000f8e02ff */
[----:B------:R-:W-:Y:S01]  /*10230*/  LEA R250, P3, R137, R244, 0x2 ;  /* 0x000000f489fa7211 */ /* 0x000fe200078610ff */
[----:B------:R-:W-:Y:S01]  /*10240*/  IMAD.MOV.U32 R60, RZ, RZ, R247 ;  /* 0x000000ffff3c7224 */ /* 0x000fe200078e00f7 */
[----:B------:R-:W-:Y:S01]  /*10250*/  LEA.HI.X.SX32 R39, R154, R0, 0x2, P6 ;  /* 0x000000009a277211 */ /* 0x000fe200030f16ff */
[----:B------:R-:W-:Y:S01]  /*10260*/  IMAD R71, R169, UR63, RZ ;  /* 0x0000003fa9477c24 */ /* 0x000fe2000f8e02ff */
[-C--:B-1----:R-:W-:Y:S02]  /*10270*/  LEA R14, P1, R142, R244.reuse, 0x2 ;  /* 0x000000f48e0e7211 */ /* 0x082fe400078210ff */
[----:B------:R-:W-:Y:S01]  /*10280*/  LEA R8, P5, R139, R244, 0x2 ;  /* 0x000000f48b087211 */ /* 0x000fe200078a10ff */
[----:B------:R-:W-:-:S02]  /*10290*/  IMAD R83, R175, UR69, RZ ;  /* 0x00000045af537c24 */ /* 0x000fc4000f8e02ff */
[----:B------:R-:W-:Y:S01]  /*102a0*/  IMAD R53, R53, UR54, RZ ;  /* 0x0000003635357c24 */ /* 0x000fe2000f8e02ff */
[-C--:B--2---:R-:W-:Y:S01]  /*102b0*/  LEA R16, P2, R143, R244.reuse, 0x2 ;  /* 0x000000f48f107211 */ /* 0x084fe200078410ff */
[----:B------:R-:W-:Y:S01]  /*102c0*/  IMAD R5, R123, UR4, RZ ;  /* 0x000000047b057c24 */ /* 0x000fe2000f8e02ff */
[----:B------:R-:W-:Y:S01]  /*102d0*/  LEA R58, P6, R59, R244, 0x2 ;  /* 0x000000f43b3a7211 */ /* 0x000fe200078c10ff */
[----:B------:R-:W-:Y:S01]  /*102e0*/  IMAD R95, R181, UR75, RZ ;  /* 0x0000004bb55f7c24 */ /* 0x000fe2000f8e02ff */
[-C--:B------:R-:W-:Y:S01]  /*102f0*/  LEA.HI.X.SX32 R247, R138, R0.reuse, 0x2, P4 ;  /* 0x000000008af77211 */ /* 0x080fe200020f16ff */
[----:B------:R-:W-:Y:S01]  /*10300*/  IMAD R61, R50, UR58, RZ ;  /* 0x0000003a323d7c24 */ /* 0x000fe2000f8e02ff */
[-C--:B------:R-:W-:Y:S01]  /*10310*/  LEA.HI.X.SX32 R15, R142, R0.reuse, 0x2, P1 ;  /* 0x000000008e0f7211 */ /* 0x080fe200008f16ff */
        /* <DEDUP_REMOVED lines=9> */
[-C--:B------:R-:W-:Y:S01]  /*103b0*/  LEA R30, P2, R150, R244.reuse, 0x2 ;  /* 0x000000f4961e7211 */ /* 0x080fe200078410ff */
[----:B------:R-:W-:Y:S01]  /*103c0*/  IMAD R67, R54, UR61, RZ ;  /* 0x0000003d36437c24 */ /* 0x000fe2000f8e02ff */
[----:B------:R-:W-:Y:S01]  /*103d0*/  LEA R18, P3, R144, R244, 0x2 ;  /* 0x000000f490127211 */ /* 0x000fe200078610ff */
[----:B------:R-:W-:Y:S01]  /*103e0*/  IMAD R69, R56, UR62, RZ ;  /* 0x0000003e38457c24 */ /* 0x000fe2000f8e02ff */
[----:B------:R-:W-:Y:S01]  /*103f0*/  LEA.HI.X.SX32 R59, R59, R0, 0x2, P6 ;  /* 0x000000003b3b7211 */ /* 0x000fe200030f16ff */
[----:B------:R-:W-:Y:S01]  /*10400*/  IMAD R119, R60, UR14, RZ ;  /* 0x0000000e3c777c24 */ /* 0x000fe2000f8e02ff */
[----:B------:R-:W-:Y:S01]  /*10410*/  LEA R70, P6, R71, R244, 0x2 ;  /* 0x000000f447467211 */ /* 0x000fe200078c10ff */
[----:B------:R-:W-:Y:S01]  /*10420*/  IMAD R73, R170, UR64, RZ ;  /* 0x00000040aa497c24 */ /* 0x000fe2000f8e02ff */
[-C--:B------:R-:W-:Y:S01]  /*10430*/  LEA.HI.X.SX32 R9, R139, R0.reuse, 0x2, P5 ;  /* 0x000000008b097211 */ /* 0x080fe200028f16ff */
[----:B------:R-:W-:Y:S01]  /*10440*/  IMAD R75, R171, UR65, RZ ;  /* 0x00000041ab4b7c24 */ /* 0x000fe2000f8e02ff */
[-C--:B------:R-:W-:Y:S01]  /*10450*/  LEA.HI.X.SX32 R21, R145, R0.reuse, 0x2, P4 ;  /* 0x0000000091157211 */ /* 0x080fe200020f16ff */
[----:B------:R-:W-:Y:S01]  /*10460*/  IMAD R77, R172, UR66, RZ ;  /* 0x00000042ac4d7c24 */ /* 0x000fe2000f8e02ff */
[----:B------:R-:W-:-:S02]  /*10470*/  LEA.HI.X.SX32 R29, R149, R0, 0x2, P1 ;  /* 0x00000000951d7211 */ /* 0x000fc400008f16ff */
[----:B------:R-:W-:Y:S01]  /*10480*/  LEA R12, P0, R141, R244, 0x2 ;  /* 0x000000f48d0c7211 */ /* 0x000fe200078010ff */
[----:B------:R-:W-:Y:S01]  /*10490*/  IMAD R79, R173, UR67, RZ ;  /* 0x00000043ad4f7c24 */ /* 0x000fe2000f8e02ff */
[----:B------:R-:W-:Y:S01]  /*104a0*/  LEA.HI.X.SX32 R31, R150, R0, 0x2, P2 ;  /* 0x00000000961f7211 */ /* 0x000fe200010f16ff */
[----:B------:R-:W-:Y:S01]  /*104b0*/  IMAD R81, R174, UR68, RZ ;  /* 0x00000044ae517c24 */ /* 0x000fe2000f8e02ff */
        /* <DEDUP_REMOVED lines=21> */
[----:B------:R1:W-:Y:S01]  /*10610*/  STL.64 [R1+0x18c8], R250 ;  /* 0x0018c8fa01007387 */ /* 0x0003e20000100a00 */
        /* <DEDUP_REMOVED lines=9> */
[----:B------:R-:W2:Y:S01]  /*106b0*/  LDCU UR56, c[0x0][0x3b0] ;  /* 0x00007600ff3877ac */ /* 0x000ea20008000800 */
[----:B------:R-:W-:-:S02]  /*106c0*/  LEA R52, P2, R53, R244, 0x2 ;  /* 0x000000f435347211 */ /* 0x000fc400078410ff */
[----:B------:R-:W-:Y:S01]  /*106d0*/  LEA.HI.X.SX32 R13, R141, R0, 0x2, P0 ;  /* 0x000000008d0d7211 */ /* 0x000fe200000f16ff */
        /* <DEDUP_REMOVED lines=8> */
[----:B------:R-:W-:Y:S01]  /*10760*/  STL.64 [R1+0x1940], R246 ;  /* 0x001940f601007387 */ /* 0x000fe20000100a00 */
[-C--:B------:R-:W-:Y:S01]  /*10770*/  LEA.HI.X.SX32 R49, R159, R0.reuse, 0x2, P4 ;  /* 0x000000009f317211 */ /* 0x080fe200020f16ff */
[----:B------:R-:W3:Y:S01]  /*10780*/  LDCU UR4, c[0x0][0x3a0] ;  /* 0x00007400ff0477ac */ /* 0x000ee20008000800 */
[-C--:B------:R-:W-:Y:S01]  /*10790*/  LEA.HI.X.SX32 R51, R5, R0.reuse, 0x2, P1 ;  /* 0x0000000005337211 */ /* 0x080fe200008f16ff */
[----:B------:R-:W-:Y:S01]  /*107a0*/  IMAD R127, R240, UR18, RZ ;  /* 0x00000012f07f7c24 */ /* 0x000fe2000f8e02ff */
[-C--:B------:R-:W-:Y:S01]  /*107b0*/  LEA.HI.X.SX32 R53, R53, R0.reuse, 0x2, P2 ;  /* 0x0000000035357211 */ /* 0x080fe200010f16ff */
[----:B------:R-:W4:Y:S01]  /*107c0*/  LDCU UR62, c[0x0][0x3b0] ;  /* 0x00007600ff3e77ac */ /* 0x000f220008000800 */
        /* <DEDUP_REMOVED lines=11> */
[----:B------:R-:W1:Y:S01]  /*10880*/  LDCU UR68, c[0x0][0x3b0] ;  /* 0x00007600ff4477ac */ /* 0x000e620008000800 */
        /* <DEDUP_REMOVED lines=11> */
[----:B------:R-:W1:Y:S01]  /*10940*/  LDCU UR74, c[0x0][0x3b0] ;  /* 0x00007600ff4a77ac */ /* 0x000e620008000800 */
        /* <DEDUP_REMOVED lines=9> */
[----:B------:R-:W1:Y:S01]  /*109e0*/  LDCU UR54, c[0x0][0x3b0] ;  /* 0x00007600ff3677ac */ /* 0x000e620008000800 */
[----:B------:R-:W-:Y:S01]  /*109f0*/  LEA R76, P3, R77, R244, 0x2 ;  /* 0x000000f44d4c7211 */ /* 0x000fe200078610ff */
[----:B------:R-:W1:Y:S01]  /*10a00*/  LDCU UR55, c[0x0][0x3b0] ;  /* 0x00007600ff3777ac */ /* 0x000e620008000800 */
[----:B------:R-:W-:Y:S01]  /*10a10*/  LEA.HI.X.SX32 R107, R107, R0, 0x2, P6 ;  /* 0x000000006b6b7211 */ /* 0x000fe200030f16ff */
[----:B------:R-:W1:Y:S01]  /*10a20*/  LDCU UR57, c[0x0][0x3b0] ;  /* 0x00007600ff3977ac */ /* 0x000e620008000800 */
[-C--:B------:R-:W-:Y:S01]  /*10a30*/  LEA R26, P0, R148, R244.reuse, 0x2 ;  /* 0x000000f4941a7211 */ /* 0x080fe200078010ff */
[----:B------:R-:W-:Y:S01]  /*10a40*/  IMAD R141, R226, UR25, RZ ;  /* 0x00000019e28d7c24 */ /* 0x000fe2000f8e02ff */
[----:B------:R-:W-:Y:S01]  /*10a50*/  LEA R118, P6, R119, R244, 0x2 ;  /* 0x000000f477767211 */ /* 0x000fe200078c10ff */
[----:B------:R-:W-:Y:S01]  /*10a60*/  IMAD R167, R192, UR38, RZ ;  /* 0x00000026c0a77c24 */ /* 0x000fe2000f8e02ff */
[-C--:B------:R-:W-:Y:S01]  /*10a70*/  LEA.HI.X.SX32 R67, R67, R0.reuse, 0x2, P4 ;  /* 0x0000000043437211 */ /* 0x080fe200020f16ff */
[----:B------:R-:W3:Y:S01]  /*10a80*/  LDCU UR58, c[0x0][0x3b0] ;  /* 0x00007600ff3a77ac */ /* 0x000ee20008000800 */
[-C--:B------:R-:W-:Y:S01]  /*10a90*/  LEA.HI.X.SX32 R69, R69, R0.reuse, 0x2, P5 ;  /* 0x0000000045457211 */ /* 0x080fe200028f16ff */
[----:B--2---:R-:W-:Y:S01]  /*10aa0*/  IMAD R203, R203, UR56, RZ ;  /* 0x00000038cbcb7c24 */ /* 0x004fe2000f8e02ff */
[-C--:B------:R-:W-:Y:S01]  /*10ab0*/  LEA.HI.X.SX32 R73, R73, R0.reuse, 0x2, P1 ;  /* 0x0000000049497211 */ /* 0x080fe200008f16ff */
[----:B------:R-:W2:Y:S01]  /*10ac0*/  LDCU UR77, c[0x0][0x3a0] ;  /* 0x00007400ff4d77ac */ /* 0x000ea20008000800 */
[----:B------:R-:W-:Y:S01]  /*10ad0*/  LEA.HI.X.SX32 R75, R75, R0, 0x2, P2 ;  /* 0x000000004b4b7211 */ /* 0x000fe200010f16ff */
[----:B------:R-:W-:Y:S01]  /*10ae0*/  IMAD R163, R194, UR36, RZ ;  /* 0x00000024c2a37c24 */ /* 0x000fe2000f8e02ff */
[-C--:B------:R-:W-:Y:S01]  /*10af0*/  LEA R78, P4, R79, R244.reuse, 0x2 ;  /* 0x000000f44f4e7211 */ /* 0x080fe200078810ff */
[----:B------:R-:W2:Y:S01]  /*10b00*/  LDCU UR59, c[0x0][0x3b0] ;  /* 0x00007600ff3b77ac */ /* 0x000ea20008000800 */
[-C--:B------:R-:W-:Y:S01]  /*10b10*/  LEA R80, P5, R81, R244.reuse, 0x2 ;  /* 0x000000f451507211 */ /* 0x080fe200078a10ff */
[----:B------:R-:W-:Y:S01]  /*10b20*/  IMAD R169, R218, UR39, RZ ;  /* 0x00000027daa97c24 */ /* 0x000fe2000f8e02ff */
[-C--:B------:R-:W-:Y:S01]  /*10b30*/  LEA R84, P1, R85, R244.reuse, 0x2 ;  /* 0x000000f455547211 */ /* 0x080fe200078210ff */
[----:B-1----:R-:W1:Y:S01]  /*10b40*/  LDC R251, c[0x0][0x3a0] ;  /* 0x0000e800fffb7b82 */ /* 0x002e620000000800 */
[----:B------:R-:W-:Y:S01]  /*10b50*/  LEA R86, P2, R87, R244, 0x2 ;  /* 0x000000f457567211 */ /* 0x000fe200078410ff */
[----:B------:R-:W-:Y:S01]  /*10b60*/  IMAD R173, R220, UR41, RZ ;  /* 0x00000029dcad7c24 */ /* 0x000fe2000f8e02ff */
[----:B------:R-:W-:Y:S01]  /*10b70*/  LEA.HI.X.SX32 R77, R77, R0, 0x2, P3 ;  /* 0x000000004d4d7211 */ /* 0x000fe200018f16ff */
[----:B------:R-:W1:Y:S01]  /*10b80*/  LDCU UR60, c[0x0][0x3b0] ;  /* 0x00007600ff3c77ac */ /* 0x000e620008000800 */
[----:B------:R-:W-:-:S02]  /*10b90*/  LEA R88, P3, R89, R244, 0x2 ;  /* 0x000000f459587211 */ /* 0x000fc400078610ff */
[-C--:B------:R-:W-:Y:S01]  /*10ba0*/  LEA.HI.X.SX32 R27, R148, R0.reuse, 0x2, P0 ;  /* 0x00000000941b7211 */ /* 0x080fe200000f16ff */
[----:B------:R-:W1:Y:S01]  /*10bb0*/  LDCU UR61, c[0x0][0x3b0] ;  /* 0x00007600ff3d77ac */ /* 0x000e620008000800 */
[----:B------:R-:W-:Y:S01]  /*10bc0*/  LEA.HI.X.SX32 R119, R119, R0, 0x2, P6 ;  /* 0x0000000077777211 */ /* 0x000fe200030f16ff */
[----:B------:R-:W1:Y:S01]  /*10bd0*/  LDCU UR63, c[0x0][0x3b0] ;  /* 0x00007600ff3f77ac */ /* 0x000e620008000800 */
[-C--:B------:R-:W-:Y:S01]  /*10be0*/  LEA R40, P0, R155, R244.reuse, 0x2 ;  /* 0x000000f49b287211 */ /* 0x080fe200078010ff */
[----:B------:R-:W1:Y:S01]  /*10bf0*/  LDCU UR64, c[0x0][0x3b0] ;  /* 0x00007600ff4077ac */ /* 0x000e620008000800 */
[----:B------:R-:W-:Y:S01]  /*10c00*/  LEA R130, P6, R131, R244, 0x2 ;  /* 0x000000f483827211 */ /* 0x000fe200078c10ff */
[----:B------:R-:W-:Y:S01]  /*10c10*/  IMAD R175, R188, UR42, RZ ;  /* 0x0000002abcaf7c24 */ /* 0x000fe2000f8e02ff */
[-C--:B------:R-:W-:Y:S01]  /*10c20*/  LEA.HI.X.SX32 R79, R79, R0.reuse, 0x2, P4 ;  /* 0x000000004f4f7211 */ /* 0x080fe200020f16ff */
[----:B------:R-:W1:Y:S01]  /*10c30*/  LDCU UR65, c[0x0][0x3b0] ;  /* 0x00007600ff4177ac */ /* 0x000e620008000800 */
        /* <DEDUP_REMOVED lines=9> */
[----:B------:R-:W1:Y:S01]  /*10cd0*/  LDCU UR66, c[0x0][0x3b0] ;  /* 0x00007600ff4277ac */ /* 0x000e620008000800 */
[-C--:B------:R-:W-:Y:S01]  /*10ce0*/  LEA R96, P1, R97, R244.reuse, 0x2 ;  /* 0x000000f461607211 */ /* 0x080fe200078210ff */
[----:B------:R-:W-:Y:S01]  /*10cf0*/  IMAD R187, R187, UR48, RZ ;  /* 0x00000030bbbb7c24 */ /* 0x000fe2000f8e02ff */
[----:B------:R-:W-:Y:S01]  /*10d00*/  LEA R98, P2, R99, R244, 0x2 ;  /* 0x000000f463627211 */ /* 0x000fe200078410ff */
[----:B------:R-:W1:Y:S01]  /*10d10*/  LDCU UR67, c[0x0][0x3b0] ;  /* 0x00007600ff4377ac */ /* 0x000e620008000800 */
[----:B------:R-:W-:Y:S01]  /*10d20*/  LEA.HI.X.SX32 R89, R89, R0, 0x2, P3 ;  /* 0x0000000059597211 */ /* 0x000fe200018f16ff */
[----:B------:R1:W-:Y:S01]  /*10d30*/  STL.64 [R1+0x1910], R8 ;  /* 0x0019100801007387 */ /* 0x0003e20000100a00 */
[----:B------:R-:W-:Y:S01]  /*10d40*/  LEA R100, P3, R101, R244, 0x2 ;  /* 0x000000f465647211 */ /* 0x000fe200078610ff */
[----:B------:R-:W1:Y:S01]  /*10d50*/  LDCU UR69, c[0x0][0x3b0] ;  /* 0x00007600ff4577ac */ /* 0x000e620008000800 */
[-C--:B------:R-:W-:Y:S01]  /*10d60*/  LEA.HI.X.SX32 R41, R155, R0.reuse, 0x2, P0 ;  /* 0x000000009b297211 */ /* 0x080fe200000f16ff */
[----:B------:R1:W-:Y:S01]  /*10d70*/  STL.64 [R1+0x18e0], R10 ;  /* 0x0018e00a01007387 */ /* 0x0003e20000100a00 */
[----:B------:R-:W-:Y:S01]  /*10d80*/  LEA.HI.X.SX32 R131, R131, R0, 0x2, P6 ;  /* 0x0000000083837211 */ /* 0x000fe200030f16ff */
[----:B------:R-:W-:Y:S01]  /*10d90*/  IMAD R155, R198, UR32, RZ ;  /* 0x00000020c69b7c24 */ /* 0x000fe2000f8e02ff */
[----:B------:R-:W-:Y:S01]  /*10da0*/  LEA R142, P6, R143, R244, 0x2 ;  /* 0x000000f48f8e7211 */ /* 0x000fe200078c10ff */
[----:B------:R-:W-:Y:S01]  /*10db0*/  STL.64 [R1+0x18d0], R12 ;  /* 0x0018d00c01007387 */ /* 0x000fe20000100a00 */
[-C--:B------:R-:W-:Y:S01]  /*10dc0*/  LEA.HI.X.SX32 R91, R91, R0.reuse, 0x2, P4 ;  /* 0x000000005b5b7211 */ /* 0x080fe200020f16ff */
[----:B------:R-:W1:Y:S01]  /*10dd0*/  LDCU UR70, c[0x0][0x3b0] ;  /* 0x00007600ff4677ac */ /* 0x000e620008000800 */
[-C--:B------:R-:W-:Y:S01]  /*10de0*/  LEA.HI.X.SX32 R93, R93, R0.reuse, 0x2, P5 ;  /* 0x000000005d5d7211 */ /* 0x080fe200028f16ff */
[----:B------:R-:W1:Y:S01]  /*10df0*/  S2R R226, SR_TID.X ;  /* 0x0000000000e27919 */ /* 0x000e620000002100 */
[-C--:B------:R-:W-:Y:S01]  /*10e00*/  LEA.HI.X.SX32 R97, R97, R0.reuse, 0x2, P1 ;  /* 0x0000000061617211 */ /* 0x080fe200008f16ff */
[----:B------:R-:W-:Y:S01]  /*10e10*/  IMAD R153, R210, UR31, RZ ;  /* 0x0000001fd2997c24 */ /* 0x000fe2000f8e02ff */
[----:B------:R-:W-:Y:S01]  /*10e20*/  LEA.HI.X.SX32 R99, R99, R0, 0x2, P2 ;  /* 0x0000000063637211 */ /* 0x000fe200010f16ff */
[----:B------:R-:W-:Y:S01]  /*10e30*/  STL.64 [R1+0x18d8], R14 ;  /* 0x0018d80e01007387 */ /* 0x000fe20000100a00 */
[-C--:B------:R-:W-:Y:S01]  /*10e40*/  LEA R102, P4, R103, R244.reuse, 0x2 ;  /* 0x000000f467667211 */ /* 0x080fe200078810ff */
[----:B------:R-:W-:Y:S01]  /*10e50*/  IMAD R159, R196, UR34, RZ ;  /* 0x00000022c49f7c24 */ /* 0x000fe2000f8e02ff */
[-C--:B------:R-:W-:Y:S01]  /*10e60*/  LEA R104, P5, R105, R244.reuse, 0x2 ;  /* 0x000000f469687211 */ /* 0x080fe200078a10ff */
[----:B------:R-:W-:Y:S01]  /*10e70*/  STL.64 [R1+0x18e8], R16 ;  /* 0x0018e81001007387 */ /* 0x000fe20000100a00 */
[----:B------:R-:W-:Y:S01]  /*10e80*/  LEA R108, P1, R109, R244, 0x2 ;  /* 0x000000f46d6c7211 */ /* 0x000fe200078210ff */
[----:B---3--:R-:W-:Y:S01]  /*10e90*/  UIADD3 UR7, UPT, UPT, UR4, 0x3f, URZ ;  /* 0x0000003f04077890 */ /* 0x008fe2000fffe0ff */
[----:B------:R-:W-:Y:S01]  /*10ea0*/  LEA.HI.X.SX32 R101, R101, R0, 0x2, P3 ;  /* 0x0000000065657211 */ /* 0x000fe200018f16ff */
[----:B------:R-:W-:Y:S01]  /*10eb0*/  STL.64 [R1+0x18f0], R18 ;  /* 0x0018f01201007387 */ /* 0x000fe20000100a00 */
[----:B------:R-:W-:Y:S01]  /*10ec0*/  LEA R112, P3, R113, R244, 0x2 ;  /* 0x000000f471707211 */ /* 0x000fe200078610ff */
[----:B----4-:R-:W-:Y:S01]  /*10ed0*/  IMAD R215, R215, UR62, RZ ;  /* 0x0000003ed7d77c24 */ /* 0x010fe2000f8e02ff */
[----:B------:R-:W-:Y:S01]  /*10ee0*/  LEA.HI.X.SX32 R143, R143, R0, 0x2, P6 ;  /* 0x000000008f8f7211 */ /* 0x000fe200030f16ff */
[----:B------:R-:W-:Y:S01]  /*10ef0*/  STL.64 [R1+0x18f8], R20 ;  /* 0x0018f81401007387 */ /* 0x000fe20000100a00 */
[----:B------:R-:W-:Y:S01]  /*10f00*/  LEA R154, P6, R155, R244, 0x2 ;  /* 0x000000f49b9a7211 */ /* 0x000fe200078c10ff */
[----:B------:R-:W3:Y:S01]  /*10f10*/  LDCU UR71, c[0x0][0x3b0] ;  /* 0x00007600ff4777ac */ /* 0x000ee20008000800 */
[-C--:B------:R-:W-:Y:S01]  /*10f20*/  LEA.HI.X.SX32 R103, R103, R0.reuse, 0x2, P4 ;  /* 0x0000000067677211 */ /* 0x080fe200020f16ff */
[----:B------:R-:W-:Y:S01]  /*10f30*/  STL.64 [R1+0x1948], R22 ;  /* 0x0019481601007387 */ /* 0x000fe20000100a00 */
        /* <DEDUP_REMOVED lines=9> */
[----:B------:R-:W-:Y:S01]  /*10fd0*/  IMAD R193, R193, UR51, RZ ;  /* 0x00000033c1c17c24 */ /* 0x000fe2000f8e02ff */
[----:B------:R-:W-:Y:S01]  /*10fe0*/  LEA.HI.X.SX32 R113, R113, R0, 0x2, P3 ;  /* 0x0000000071717211 */ /* 0x000fe200018f16ff */
[----:B------:R-:W-:Y:S01]  /*10ff0*/  STL.64 [R1+0x1908], R28 ;  /* 0x0019081c01007387 */ /* 0x000fe20000100a00 */
[----:B------:R-:W-:Y:S01]  /*11000*/  LEA R124, P3, R125, R244, 0x2 ;  /* 0x000000f47d7c7211 */ /* 0x000fe200078610ff */
[----:B------:R-:W-:Y:S01]  /*11010*/  IMAD R195, R195, UR52, RZ ;  /* 0x00000034c3c37c24 */ /* 0x000fe2000f8e02ff */
[----:B------:R-:W-:Y:S01]  /*11020*/  LEA.HI.X.SX32 R155, R155, R0, 0x2, P6 ;  /* 0x000000009b9b7211 */ /* 0x000fe200030f16ff */
[----:B------:R4:W-:Y:S01]  /*11030*/  STL.64 [R1+0x1920], R30 ;  /* 0x0019201e01007387 */ /* 0x0009e20000100a00 */
[----:B------:R-:W-:Y:S01]  /*11040*/  LEA R166, P6, R167, R244, 0x2 ;  /* 0x000000f4a7a67211 */ /* 0x000fe200078c10ff */
[----:B------:R-:W-:Y:S01]  /*11050*/  IMAD R197, R197, UR53, RZ ;  /* 0x00000035c5c57c24 */ /* 0x000fe2000f8e02ff */
[-C--:B------:R-:W-:Y:S01]  /*11060*/  LEA.HI.X.SX32 R115, R115, R0.reuse, 0x2, P4 ;  /* 0x0000000073737211 */ /* 0x080fe200020f16ff */
[----:B------:R-:W-:Y:S01]  /*11070*/  STL.64 [R1+0x1928], R32 ;  /* 0x0019282001007387 */ /* 0x000fe20000100a00 */
[-C--:B------:R-:W-:Y:S01]  /*11080*/  LEA.HI.X.SX32 R117, R117, R0.reuse, 0x2, P5 ;  /* 0x0000000075757211 */ /* 0x080fe200028f16ff */
[----:B------:R-:W1:Y:S01]  /*11090*/  LDCU UR72, c[0x0][0x3b0] ;  /* 0x00007600ff4877ac */ /* 0x000e620008000800 */
[----:B------:R-:W-:Y:S01]  /*110a0*/  LEA.HI.X.SX32 R121, R121, R0, 0x2, P1 ;  /* 0x0000000079797211 */ /* 0x000fe200008f16ff */
[----:B-----5:R-:W-:Y:S01]  /*110b0*/  IMAD R111, R165, UR10, RZ ;  /* 0x0000000aa56f7c24 */ /* 0x020fe2000f8e02ff */
[----:B------:R-:W5:Y:S01]  /*110c0*/  LDCU UR73, c[0x0][0x3b0] ;  /* 0x00007600ff4977ac */ /* 0x000f620008000800 */
[----:B------:R-:W-:Y:S01]  /*110d0*/  IMAD R239, R239, UR74, RZ ;  /* 0x0000004aefef7c24 */ /* 0x000fe2000f8e02ff */
[----:B------:R-:W3:Y:S02]  /*110e0*/  LDC R252, c[0x0][0x3a0] ;  /* 0x0000e800fffc7b82 */ /* 0x000ee40000000800 */
[C---:B------:R-:W-:Y:S01]  /*110f0*/  LEA R110, P2, R111.reuse, R244, 0x2 ;  /* 0x000000f46f6e7211 */ /* 0x040fe200078410ff */
[----:B------:R-:W1:Y:S03]  /*11100*/  LDCU UR75, c[0x0][0x3b0] ;  /* 0x00007600ff4b77ac */ /* 0x000e660008000800 */
[----:B------:R-:W-:Y:S01]  /*11110*/  LEA.HI.X.SX32 R111, R111, R0, 0x2, P2 ;  /* 0x000000006f6f7211 */ /* 0x000fe200010f16ff */
[----:B------:R-:W1:Y:S01]  /*11120*/  LDCU UR76, c[0x0][0x3b0] ;  /* 0x00007600ff4c77ac */ /* 0x000e620008000800 */
[-C--:B------:R-:W-:Y:S01]  /*11130*/  LEA R122, P2, R123, R244.reuse, 0x2 ;  /* 0x000000f47b7a7211 */ /* 0x080fe200078410ff */
[----:B------:R-:W-:Y:S01]  /*11140*/  STL.64 [R1+0x1930], R34 ;  /* 0x0019302201007387 */ /* 0x000fe20000100a00 */
[----:B------:R-:W-:Y:S01]  /*11150*/  LEA R126, P4, R127, R244, 0x2 ;  /* 0x000000f47f7e7211 */ /* 0x000fe200078810ff */
[----:B------:R-:W1:Y:S01]  /*11160*/  LDCU UR6, c[0x0][0x3b0] ;  /* 0x00007600ff0677ac */ /* 0x000e620008000800 */
[----:B------:R-:W-:Y:S01]  /*11170*/  LEA.HI.X.SX32 R123, R123, R0, 0x2, P2 ;  /* 0x000000007b7b7211 */ /* 0x000fe200010f16ff */
[----:B------:R-:W-:Y:S01]  /*11180*/  STL.64 [R1+0x1938], R36 ;  /* 0x0019382401007387 */ /* 0x000fe20000100a00 */
[-C--:B------:R-:W-:Y:S01]  /*11190*/  LEA R128, P5, R129, R244.reuse, 0x2 ;  /* 0x000000f481807211 */ /* 0x080fe200078a10ff */
[----:B------:R-:W-:Y:S01]  /*111a0*/  IMAD R199, R199, UR54, RZ ;  /* 0x00000036c7c77c24 */ /* 0x000fe2000f8e02ff */
[-C--:B------:R-:W-:Y:S01]  /*111b0*/  LEA R132, P1, R133, R244.reuse, 0x2 ;  /* 0x000000f485847211 */ /* 0x080fe200078210ff */
[----:B------:R-:W-:Y:S01]  /*111c0*/  IMAD R201, R201, UR55, RZ ;  /* 0x00000037c9c97c24 */ /* 0x000fe2000f8e02ff */
[----:B------:R-:W-:Y:S01]  /*111d0*/  LEA R134, P2, R135, R244, 0x2 ;  /* 0x000000f487867211 */ /* 0x000fe200078410ff */
[----:B------:R-:W-:Y:S01]  /*111e0*/  IMAD R205, R205, UR57, RZ ;  /* 0x00000039cdcd7c24 */ /* 0x000fe2000f8e02ff */
[----:B------:R-:W-:Y:S01]  /*111f0*/  LEA.HI.X.SX32 R125, R125, R0, 0x2, P3 ;  /* 0x000000007d7d7211 */ /* 0x000fe200018f16ff */
[----:B------:R-:W-:Y:S01]  /*11200*/  STL.64 [R1+0x1950], R38 ;  /* 0x0019502601007387 */ /* 0x000fe20000100a00 */
[----:B------:R-:W-:Y:S01]  /*11210*/  LEA R136, P3, R137, R244, 0x2 ;  /* 0x000000f489887211 */ /* 0x000fe200078610ff */
[----:B------:R-:W-:Y:S01]  /*11220*/  IMAD R207, R207, UR58, RZ ;  /* 0x0000003acfcf7c24 */ /* 0x000fe2000f8e02ff */
[----:B------:R-:W-:Y:S01]  /*11230*/  LEA.HI.X.SX32 R167, R167, R0, 0x2, P6 ;  /* 0x00000000a7a77211 */ /* 0x000fe200030f16ff */
[----:B------:R-:W-:Y:S01]  /*11240*/  STL.64 [R1+0x1958], R40 ;  /* 0x0019582801007387 */ /* 0x000fe20000100a00 */
[----:B------:R-:W-:Y:S01]  /*11250*/  LEA R178, P6, R179, R244, 0x2 ;  /* 0x000000f4b3b27211 */ /* 0x000fe200078c10ff */
[----:B--2---:R-:W-:Y:S01]  /*11260*/  IMAD R209, R209, UR59, RZ ;  /* 0x0000003bd1d17c24 */ /* 0x004fe2000f8e02ff */
[-C--:B------:R-:W-:Y:S01]  /*11270*/  LEA.HI.X.SX32 R127, R127, R0.reuse, 0x2, P4 ;  /* 0x000000007f7f7211 */ /* 0x080fe200020f16ff */
[----:B------:R-:W-:Y:S01]  /*11280*/  STL.64 [R1+0x1960], R42 ;  /* 0x0019602a01007387 */ /* 0x000fe20000100a00 */
[-C--:B------:R-:W-:Y:S01]  /*11290*/  LEA.HI.X.SX32 R129, R129, R0.reuse, 0x2, P5 ;  /* 0x0000000081817211 */ /* 0x080fe200028f16ff */
[----:B-1----:R-:W-:Y:S01]  /*112a0*/  IMAD R211, R211, UR60, RZ ;  /* 0x0000003cd3d37c24 */ /* 0x002fe2000f8e02ff */
[-C--:B------:R-:W-:Y:S01]  /*112b0*/  LEA.HI.X.SX32 R133, R133, R0.reuse, 0x2, P1 ;  /* 0x0000000085857211 */ /* 0x080fe200008f16ff */
[----:B------:R-:W-:Y:S01]  /*112c0*/  STL.64 [R1+0x1968], R44 ;  /* 0x0019682c01007387 */ /* 0x000fe20000100a00 */
[----:B------:R-:W-:Y:S01]  /*112d0*/  LEA.HI.X.SX32 R135, R135, R0, 0x2, P2 ;  /* 0x0000000087877211 */ /* 0x000fe200010f16ff */
[----:B------:R-:W-:Y:S01]  /*112e0*/  IMAD R213, R213, UR61, RZ ;  /* 0x0000003dd5d57c24 */ /* 0x000fe2000f8e02ff */
[-C--:B------:R-:W-:Y:S01]  /*112f0*/  LEA R138, P4, R139, R244.reuse, 0x2 ;  /* 0x000000f48b8a7211 */ /* 0x080fe200078810ff */
        /* <DEDUP_REMOVED lines=14> */
[----:B------:R-:W-:Y:S01]  /*113e0*/  IMAD R165, R216, UR37, RZ ;  /* 0x00000025d8a57c24 */ /* 0x000fe2000f8e02ff */
[-C--:B------:R-:W-:Y:S01]  /*113f0*/  LEA.HI.X.SX32 R139, R139, R0.reuse, 0x2, P4 ;  /* 0x000000008b8b7211 */ /* 0x080fe200020f16ff */
[----:B------:R-:W-:Y:S01]  /*11400*/  STL.64 [R1+0x1988], R52 ;  /* 0x0019883401007387 */ /* 0x000fe20000100a00 */
[-C--:B------:R-:W-:Y:S01]  /*11410*/  LEA.HI.X.SX32 R141, R141, R0.reuse, 0x2, P5 ;  /* 0x000000008d8d7211 */ /* 0x080fe200028f16ff */
[----:B------:R-:W-:Y:S01]  /*11420*/  IMAD R225, R225, UR67, RZ ;  /* 0x00000043e1e17c24 */ /* 0x000fe2000f8e02ff */
[-C--:B------:R-:W-:Y:S01]  /*11430*/  LEA.HI.X.SX32 R145, R145, R0.reuse, 0x2, P1 ;  /* 0x0000000091917211 */ /* 0x080fe200008f16ff */
[----:B------:R-:W-:Y:S01]  /*11440*/  STL.64 [R1+0x1990], R54 ;  /* 0x0019903601007387 */ /* 0x000fe20000100a00 */
[----:B------:R-:W-:Y:S01]  /*11450*/  LEA.HI.X.SX32 R147, R147, R0, 0x2, P2 ;  /* 0x0000000093937211 */ /* 0x000fe200010f16ff */
[----:B------:R-:W1:Y:S01]  /*11460*/  S2UR UR5, SR_CgaCtaId ;  /* 0x00000000000579c3 */ /* 0x000e620000008800 */
[-C--:B------:R-:W-:Y:S01]  /*11470*/  LEA R150, P4, R151, R244.reuse, 0x2 ;  /* 0x000000f497967211 */ /* 0x080fe200078810ff */
[----:B------:R-:W-:Y:S01]  /*11480*/  STL.64 [R1+0x1998], R56 ;  /* 0x0019983801007387 */ /* 0x000fe20000100a00 */
[-C--:B------:R-:W-:Y:S01]  /*11490*/  LEA R152, P5, R153, R244.reuse, 0x2 ;  /* 0x000000f499987211 */ /* 0x080fe200078a10ff */
[----:B------:R-:W2:Y:S01]  /*114a0*/  LDCU.64 UR8, c[0x0][0x3a8] ;  /* 0x00007500ff0877ac */ /* 0x000ea20008000a00 */
[----:B------:R-:W-:-:S02]  /*114b0*/  LEA R156, P1, R157, R244, 0x2 ;  /* 0x000000f49d9c7211 */ /* 0x000fc400078210ff */
[----:B------:R-:W-:Y:S01]  /*114c0*/  LEA R158, P2, R159, R244, 0x2 ;  /* 0x000000f49f9e7211 */ /* 0x000fe200078410ff */
[----:B------:R-:W1:Y:S01]  /*114d0*/  LDCU.64 UR28, c[0x0][0x358] ;  /* 0x00006b00ff1c77ac */ /* 0x000e620008000a00 */
[----:B------:R-:W-:Y:S01]  /*114e0*/  LEA.HI.X.SX32 R149, R149, R0, 0x2, P3 ;  /* 0x0000000095957211 */ /* 0x000fe200018f16ff */
[----:B------:R-:W-:Y:S01]  /*114f0*/  STL.64 [R1+0x19a0], R58 ;  /* 0x0019a03a01007387 */ /* 0x000fe20000100a00 */
[----:B------:R-:W-:Y:S01]  /*11500*/  LEA R160, P3, R161, R244, 0x2 ;  /* 0x000000f4a1a07211 */ /* 0x000fe200078610ff */
[----:B------:R-:W1:Y:S01]  /*11510*/  LDC R9, c[0x0][0x3a0] ;  /* 0x0000e800ff097b82 */ /* 0x000e620000000800 */
[----:B------:R-:W-:Y:S01]  /*11520*/  LEA.HI.X.SX32 R191, R191, R0, 0x2, P6 ;  /* 0x00000000bfbf7211 */ /* 0x000fe200030f16ff */
[----:B------:R-:W-:Y:S01]  /*11530*/  STL.64 [R1+0x19a8], R60 ;  /* 0x0019a83c01007387 */ /* 0x000fe20000100a00 */
[----:B------:R-:W-:Y:S01]  /*11540*/  LEA R202, P6, R203, R244, 0x2 ;  /* 0x000000f4cbca7211 */ /* 0x000fe200078c10ff */
[----:B------:R-:W-:Y:S01]  /*11550*/  UISETP.GT.AND UP0, UPT, UR7, 0x3f, UPT ;  /* 0x0000003f0700788c */ /* 0x000fe2000bf04270 */
[-C--:B------:R-:W-:Y:S01]  /*11560*/  LEA.HI.X.SX32 R151, R151, R0.reuse, 0x2, P4 ;  /* 0x0000000097977211 */ /* 0x080fe200020f16ff */
[----:B------:R-:W-:Y:S01]  /*11570*/  STL.64 [R1+0x19b0], R62 ;  /* 0x0019b03e01007387 */ /* 0x000fe20000100a00 */
[-C--:B------:R-:W-:Y:S01]  /*11580*/  LEA.HI.X.SX32 R153, R153, R0.reuse, 0x2, P5 ;  /* 0x0000000099997211 */ /* 0x080fe200028f16ff */
[----:B------:R-:W1:Y:S01]  /*11590*/  LDC R8, c[0x0][0x3a0] ;  /* 0x0000e800ff087b82 */ /* 0x000e620000000800 */
[-C--:B------:R-:W-:Y:S01]  /*115a0*/  LEA.HI.X.SX32 R157, R157, R0.reuse, 0x2, P1 ;  /* 0x000000009d9d7211 */ /* 0x080fe200008f16ff */
[----:B------:R-:W-:Y:S01]  /*115b0*/  STL.64 [R1+0x19b8], R64 ;  /* 0x0019b84001007387 */ /* 0x000fe20000100a00 */
[----:B------:R-:W-:-:S02]  /*115c0*/  LEA.HI.X.SX32 R159, R159, R0, 0x2, P2 ;  /* 0x000000009f9f7211 */ /* 0x000fc400010f16ff */
[-C--:B------:R-:W-:Y:S01]  /*115d0*/  LEA R162, P4, R163, R244.reuse, 0x2 ;  /* 0x000000f4a3a27211 */ /* 0x080fe200078810ff */
[----:B------:R-:W-:Y:S01]  /*115e0*/  STL.64 [R1+0x19c0], R66 ;  /* 0x0019c04201007387 */ /* 0x000fe20000100a00 */
[-C--:B------:R-:W-:Y:S02]  /*115f0*/  LEA R164, P5, R165, R244.reuse, 0x2 ;  /* 0x000000f4a5a47211 */ /* 0x080fe400078a10ff */
[-C--:B------:R-:W-:Y:S02]  /*11600*/  LEA R168, P1, R169, R244.reuse, 0x2 ;  /* 0x000000f4a9a87211 */ /* 0x080fe400078210ff */
[----:B------:R-:W-:Y:S02]  /*11610*/  LEA R170, P2, R171, R244, 0x2 ;  /* 0x000000f4abaa7211 */ /* 0x000fe400078410ff */
[----:B------:R-:W-:Y:S01]  /*11620*/  LEA.HI.X.SX32 R161, R161, R0, 0x2, P3 ;  /* 0x00000000a1a17211 */ /* 0x000fe200018f16ff */
[----:B------:R-:W-:Y:S01]  /*11630*/  STL.64 [R1+0x19c8], R68 ;  /* 0x0019c84401007387 */ /* 0x000fe20000100a00 */
[----:B------:R-:W-:-:S02]  /*11640*/  LEA R172, P3, R173, R244, 0x2 ;  /* 0x000000f4adac7211 */ /* 0x000fc400078610ff */
[----:B------:R-:W-:Y:S01]  /*11650*/  LEA.HI.X.SX32 R203, R203, R0, 0x2, P6 ;  /* 0x00000000cbcb7211 */ /* 0x000fe200030f16ff */
[----:B------:R-:W-:Y:S01]  /*11660*/  STL.64 [R1+0x19d0], R70 ;  /* 0x0019d04601007387 */ /* 0x000fe20000100a00 */
[----:B------:R-:W-:Y:S01]  /*11670*/  LEA R214, P6, R215, R244, 0x2 ;  /* 0x000000f4d7d67211 */ /* 0x000fe200078c10ff */
[----:B------:R-:W-:Y:S01]  /*11680*/  USEL UR4, URZ, 0x4, !UP0 ;  /* 0x00000004ff047887 */ /* 0x000fe2000c000000 */
[-C--:B------:R-:W-:Y:S01]  /*11690*/  LEA.HI.X.SX32 R163, R163, R0.reuse, 0x2, P4 ;  /* 0x00000000a3a37211 */ /* 0x080fe200020f16ff */
[----:B------:R-:W-:Y:S01]  /*116a0*/  STL.64 [R1+0x19d8], R72 ;  /* 0x0019d84801007387 */ /* 0x000fe20000100a00 */
[-C--:B------:R-:W-:Y:S02]  /*116b0*/  LEA.HI.X.SX32 R165, R165, R0.reuse, 0x2, P5 ;  /* 0x00000000a5a57211 */ /* 0x080fe400028f16ff */
        /* <DEDUP_REMOVED lines=10> */
[----:B------:R-:W-:-:S02]  /*11760*/  LOP3.LUT R11, R226, 0x3f, RZ, 0xc0, !PT ;  /* 0x0000003fe20b7812 */ /* 0x000fc400078ec0ff */
[----:B------:R-:W-:Y:S01]  /*11770*/  LEA R184, P3, R185, R244, 0x2 ;  /* 0x000000f4b9b87211 */ /* 0x000fe200078610ff */
[----:B------:R-:W-:Y:S01]  /*11780*/  STL.64 [R1+0x19f8], R80 ;  /* 0x0019f85001007387 */ /* 0x000fe20000100a00 */
[----:B------:R-:W-:Y:S02]  /*11790*/  LEA.HI.X.SX32 R215, R215, R0, 0x2, P6 ;  /* 0x00000000d7d77211 */ /* 0x000fe400030f16ff */
[----:B------:R-:W-:Y:S01]  /*117a0*/  LEA R226, P6, R227, R244, 0x2 ;  /* 0x000000f4e3e27211 */ /* 0x000fe200078c10ff */
[----:B------:R-:W-:Y:S01]  /*117b0*/  STL.64 [R1+0x1a00], R82 ;  /* 0x001a005201007387 */ /* 0x000fe20000100a00 */
[-C--:B------:R-:W-:Y:S02]  /*117c0*/  LEA.HI.X.SX32 R175, R175, R0.reuse, 0x2, P4 ;  /* 0x00000000afaf7211 */ /* 0x080fe400020f16ff */
[-C--:B------:R-:W-:Y:S01]  /*117d0*/  LEA.HI.X.SX32 R177, R177, R0.reuse, 0x2, P5 ;  /* 0x00000000b1b17211 */ /* 0x080fe200028f16ff */
[----:B------:R-:W-:Y:S01]  /*117e0*/  STL.64 [R1+0x1a08], R84 ;  /* 0x001a085401007387 */ /* 0x000fe20000100a00 */
[----:B------:R-:W-:-:S02]  /*117f0*/  LEA.HI.X.SX32 R181, R181, R0, 0x2, P1 ;  /* 0x00000000b5b57211 */ /* 0x000fc400008f16ff */
[----:B------:R-:W-:Y:S01]  /*11800*/  LEA.HI.X.SX32 R183, R183, R0, 0x2, P2 ;  /* 0x00000000b7b77211 */ /* 0x000fe200010f16ff */
[----:B------:R-:W-:Y:S01]  /*11810*/  STL.64 [R1+0x1a10], R86 ;  /* 0x001a105601007387 */ /* 0x000fe20000100a00 */
[----:B------:R-:W-:Y:S02]  /*11820*/  ISETP.GE.AND P0, PT, R11, UR77, PT ;  /* 0x0000004d0b007c0c */ /* 0x000fe4000bf06270 */
[-C--:B------:R-:W-:Y:S02]  /*11830*/  LEA R186, P4, R187, R244.reuse, 0x2 ;  /* 0x000000f4bbba7211 */ /* 0x080fe400078810ff */
[-C--:B------:R-:W-:Y:S02]  /*11840*/  LEA R188, P5, R189, R244.reuse, 0x2 ;  /* 0x000000f4bdbc7211 */ /* 0x080fe400078a10ff */
[-C--:B------:R-:W-:Y:S02]  /*11850*/  LEA R192, P1, R193, R244.reuse, 0x2 ;  /* 0x000000f4c1c07211 */ /* 0x080fe400078210ff */
[----:B------:R-:W-:-:S02]  /*11860*/  LEA R194, P2, R195, R244, 0x2 ;  /* 0x000000f4c3c27211 */ /* 0x000fc400078410ff */
[----:B------:R-:W-:Y:S02]  /*11870*/  LEA.HI.X.SX32 R185, R185, R0, 0x2, P3 ;  /* 0x00000000b9b97211 */ /* 0x000fe400018f16ff */
[----:B------:R-:W-:Y:S01]  /*11880*/  MOV R5, UR4 ;  /* 0x0000000400057c02 */ /* 0x000fe20008000f00 */
[----:B------:R-:W-:Y:S01]  /*11890*/  STL.64 [R1+0x1a18], R88 ;  /* 0x001a185801007387 */ /* 0x000fe20000100a00 */
[----:B------:R-:W-:Y:S02]  /*118a0*/  LEA R196, P3, R197, R244, 0x2 ;  /* 0x000000f4c5c47211 */ /* 0x000fe400078610ff */
[----:B------:R-:W-:Y:S01]  /*118b0*/  LEA.HI.X.SX32 R227, R227, R0, 0x2, P6 ;  /* 0x00000000e3e37211 */ /* 0x000fe200030f16ff */
[----:B------:R-:W-:Y:S01]  /*118c0*/  STL.64 [R1+0x1a20], R90 ;  /* 0x001a205a01007387 */ /* 0x000fe20000100a00 */
[----:B------:R-:W-:Y:S02]  /*118d0*/  LEA R238, P6, R239, R244, 0x2 ;  /* 0x000000f4efee7211 */ /* 0x000fe400078c10ff */
[-C--:B------:R-:W-:Y:S01]  /*118e0*/  LEA.HI.X.SX32 R187, R187, R0.reuse, 0x2, P4 ;  /* 0x00000000bbbb7211 */ /* 0x080fe200020f16ff */
[----:B------:R-:W-:Y:S01]  /*118f0*/  STL.64 [R1+0x1a28], R92 ;  /* 0x001a285c01007387 */ /* 0x000fe20000100a00 */
[----:B------:R-:W-:-:S02]  /*11900*/  LEA.HI.X.SX32 R189, R189, R0, 0x2, P5 ;  /* 0x00000000bdbd7211 */ /* 0x000fc400028f16ff */
[-C--:B------:R-:W-:Y:S01]  /*11910*/  LEA.HI.X.SX32 R193, R193, R0.reuse, 0x2, P1 ;  /* 0x00000000c1c17211 */ /* 0x080fe200008f16ff */
[----:B------:R-:W-:Y:S01]  /*11920*/  STL.64 [R1+0x1a30], R94 ;  /* 0x001a305e01007387 */ /* 0x000fe20000100a00 */
[----:B------:R-:W-:Y:S02]  /*11930*/  LEA.HI.X.SX32 R195, R195, R0, 0x2, P2 ;  /* 0x00000000c3c37211 */ /* 0x000fe400010f16ff */
[----:B------:R-:W-:Y:S01]  /*11940*/  SEL R5, R5, RZ, !P0 ;  /* 0x000000ff05057207 */ /* 0x000fe20004000000 */
[----:B------:R-:W-:Y:S01]  /*11950*/  STL.64 [R1+0x1a38], R96 ;  /* 0x001a386001007387 */ /* 0x000fe20000100a00 */
[-C--:B------:R-:W-:Y:S02]  /*11960*/  LEA R198, P4, R199, R244.reuse, 0x2 ;  /* 0x000000f4c7c67211 */ /* 0x080fe400078810ff */
[-C--:B------:R-:W-:Y:S02]  /*11970*/  LEA R200, P5, R201, R244.reuse, 0x2 ;  /* 0x000000f4c9c87211 */ /* 0x080fe400078a10ff */
[----:B------:R-:W-:-:S02]  /*11980*/  LEA R204, P1, R205, R244, 0x2 ;  /* 0x000000f4cdcc7211 */ /* 0x000fc400078210ff */
[----:B------:R-:W-:Y:S02]  /*11990*/  LEA R206, P2, R207, R244, 0x2 ;  /* 0x000000f4cfce7211 */ /* 0x000fe400078410ff */
[----:B------:R-:W-:Y:S01]  /*119a0*/  LEA.HI.X.SX32 R197, R197, R0, 0x2, P3 ;  /* 0x00000000c5c57211 */ /* 0x000fe200018f16ff */
[----:B------:R-:W-:Y:S01]  /*119b0*/  STL.64 [R1+0x1a40], R98 ;  /* 0x001a406201007387 */ /* 0x000fe20000100a00 */
[----:B------:R-:W-:Y:S02]  /*119c0*/  LEA R208, P3, R209, R244, 0x2 ;  /* 0x000000f4d1d07211 */ /* 0x000fe400078610ff */
[-C--:B------:R-:W-:Y:S01]  /*119d0*/  LEA.HI.X.SX32 R239, R239, R0.reuse, 0x2, P6 ;  /* 0x00000000efef7211 */ /* 0x080fe200030f16ff */
[----:B------:R-:W-:Y:S01]  /*119e0*/  STL.64 [R1+0x1a48], R100 ;  /* 0x001a486401007387 */ /* 0x000fe20000100a00 */
[----:B------:R-:W-:Y:S01]  /*119f0*/  ISETP.NE.U32.AND P6, PT, R5, RZ, PT ;  /* 0x000000ff0500720c */ /* 0x000fe20003fc5070 */
[----:B------:R-:W-:Y:S01]  /*11a00*/  VIADD R5, R251, 0xfffffff7 ;  /* 0xfffffff7fb057836 */ /* 0x000fe20000000000 */
[-C--:B------:R-:W-:Y:S01]  /*11a10*/  LEA.HI.X.SX32 R199, R199, R0.reuse, 0x2, P4 ;  /* 0x00000000c7c77211 */ /* 0x080fe200020f16ff */
[----:B------:R-:W-:Y:S01]  /*11a20*/  STL.64 [R1+0x1a50], R102 ;  /* 0x001a506601007387 */ /* 0x000fe20000100a00 */
[-C--:B------:R-:W-:Y:S01]  /*11a30*/  LEA.HI.X.SX32 R201, R201, R0.reuse, 0x2, P5 ;  /* 0x00000000c9c97211 */ /* 0x080fe200028f16ff */
[----:B------:R-:W-:Y:S01]  /*11a40*/  IMAD R229, R229, UR69, RZ ;  /* 0x00000045e5e57c24 */ /* 0x000fe2000f8e02ff */
[-C--:B------:R-:W-:Y:S01]  /*11a50*/  LEA.HI.X.SX32 R205, R205, R0.reuse, 0x2, P1 ;  /* 0x00000000cdcd7211 */ /* 0x080fe200008f16ff */
[----:B------:R-:W-:Y:S01]  /*11a60*/  IMAD R231, R231, UR70, RZ ;  /* 0x00000046e7e77c24 */ /* 0x000fe2000f8e02ff */
[----:B------:R-:W-:Y:S01]  /*11a70*/  LEA.HI.X.SX32 R207, R207, R0, 0x2, P2 ;  /* 0x00000000cfcf7211 */ /* 0x000fe200010f16ff */
[----:B------:R-:W-:Y:S01]  /*11a80*/  STL.64 [R1+0x1a58], R104 ;  /* 0x001a586801007387 */ /* 0x000fe20000100a00 */
[-C--:B------:R-:W-:Y:S01]  /*11a90*/  LEA R210, P4, R211, R244.reuse, 0x2 ;  /* 0x000000f4d3d27211 */ /* 0x080fe200078810ff */
[----:B------:R-:W1:Y:S01]  /*11aa0*/  LDC R251, c[0x0][0x3a0] ;  /* 0x0000e800fffb7b82 */ /* 0x000e620000000800 */
[-C--:B------:R-:W-:Y:S01]  /*11ab0*/  LEA R212, P5, R213, R244.reuse, 0x2 ;  /* 0x000000f4d5d47211 */ /* 0x080fe200078a10ff */
[----:B---3--:R-:W-:Y:S01]  /*11ac0*/  IMAD R233, R233, UR71, RZ ;  /* 0x00000047e9e97c24 */ /* 0x008fe2000f8e02ff */
[-C--:B------:R-:W-:Y:S01]  /*11ad0*/  LEA R216, P1, R217, R244.reuse, 0x2 ;  /* 0x000000f4d9d87211 */ /* 0x080fe200078210ff */
[----:B------:R-:W-:Y:S01]  /*11ae0*/  STL.64 [R1+0x1a60], R106 ;  /* 0x001a606a01007387 */ /* 0x000fe20000100a00 */
[----:B------:R-:W-:-:S02]  /*11af0*/  LEA R218, P2, R219, R244, 0x2 ;  /* 0x000000f4dbda7211 */ /* 0x000fc400078410ff */
[----:B------:R-:W-:Y:S01]  /*11b00*/  LEA.HI.X.SX32 R209, R209, R0, 0x2, P3 ;  /* 0x00000000d1d17211 */ /* 0x000fe200018f16ff */
[----:B------:R-:W-:Y:S01]  /*11b10*/  STL.64 [R1+0x1a68], R108 ;  /* 0x001a686c01007387 */ /* 0x000fe20000100a00 */
[----:B------:R-:W-:Y:S01]  /*11b20*/  LEA R220, P3, R221, R244, 0x2 ;  /* 0x000000f4dddc7211 */ /* 0x000fe200078610ff */
[----:B------:R-:W-:Y:S01]  /*11b30*/  IMAD R235, R235, UR72, RZ ;  /* 0x00000048ebeb7c24 */ /* 0x000fe2000f8e02ff */
[-C--:B------:R-:W-:Y:S01]  /*11b40*/  LEA.HI.X.SX32 R211, R211, R0.reuse, 0x2, P4 ;  /* 0x00000000d3d37211 */ /* 0x080fe200020f16ff */
[----:B------:R-:W-:Y:S01]  /*11b50*/  STL.64 [R1+0x1a70], R110 ;  /* 0x001a706e01007387 */ /* 0x000fe20000100a00 */
[-C--:B------:R-:W-:Y:S01]  /*11b60*/  LEA.HI.X.SX32 R213, R213, R0.reuse, 0x2, P5 ;  /* 0x00000000d5d57211 */ /* 0x080fe200028f16ff */
[----:B-----5:R-:W-:Y:S01]  /*11b70*/  IMAD R237, R237, UR73, RZ ;  /* 0x00000049eded7c24 */ /* 0x020fe2000f8e02ff */
[-C--:B------:R-:W-:Y:S01]  /*11b80*/  LEA.HI.X.SX32 R217, R217, R0.reuse, 0x2, P1 ;  /* 0x00000000d9d97211 */ /* 0x080fe200008f16ff */
[----:B------:R-:W-:Y:S01]  /*11b90*/  STL.64 [R1+0x1a78], R112 ;  /* 0x001a787001007387 */ /* 0x000fe20000100a00 */
[----:B------:R-:W-:Y:S01]  /*11ba0*/  LEA.HI.X.SX32 R219, R219, R0, 0x2, P2 ;  /* 0x00000000dbdb7211 */ /* 0x000fe200010f16ff */
[----:B------:R-:W-:Y:S01]  /*11bb0*/  IMAD R241, R241, UR75, RZ ;  /* 0x0000004bf1f17c24 */ /* 0x000fe2000f8e02ff */
[-C--:B------:R-:W-:Y:S01]  /*11bc0*/  LEA R222, P4, R223, R244.reuse, 0x2 ;  /* 0x000000f4dfde7211 */ /* 0x080fe200078810ff */
[----:B------:R-:W-:Y:S01]  /*11bd0*/  IMAD R243, R243, UR76, RZ ;  /* 0x0000004cf3f37c24 */ /* 0x000fe2000f8e02ff */
[----:B------:R-:W-:Y:S01]  /*11be0*/  STL.64 [R1+0x1a80], R114 ;  /* 0x001a807201007387 */ /* 0x000fe20000100a00 */
[-C--:B------:R-:W-:Y:S01]  /*11bf0*/  LEA R224, P5, R225, R244.reuse, 0x2 ;  /* 0x000000f4e1e07211 */ /* 0x080fe200078a10ff */
[----:B------:R-:W-:Y:S01]  /*11c00*/  IMAD R245, R245, UR6, RZ ;  /* 0x00000006f5f57c24 */ /* 0x000fe2000f8e02ff */
[-C--:B------:R-:W-:Y:S01]  /*11c10*/  LEA R228, P1, R229, R244.reuse, 0x2 ;  /* 0x000000f4e5e47211 */ /* 0x080fe200078210ff */
[----:B------:R-:W-:Y:S01]  /*11c20*/  STL.64 [R1+0x1a88], R116 ;  /* 0x001a887401007387 */ /* 0x000fe20000100a00 */
[----:B------:R-:W-:Y:S01]  /*11c30*/  LEA R230, P2, R231, R244, 0x2 ;  /* 0x000000f4e7e67211 */ /* 0x000fe200078410ff */
[----:B------:R-:W-:Y:S01]  /*11c40*/  UMOV UR4, 0x400 ;  /* 0x0000040000047882 */ /* 0x000fe20000000000 */
[----:B------:R-:W-:Y:S01]  /*11c50*/  LEA.HI.X.SX32 R221, R221, R0, 0x2, P3 ;  /* 0x00000000dddd7211 */ /* 0x000fe200018f16ff */
[----:B------:R-:W-:Y:S01]  /*11c60*/  STL.64 [R1+0x1a90], R118 ;  /* 0x001a907601007387 */ /* 0x000fe20000100a00 */
[----:B------:R-:W-:Y:S01]  /*11c70*/  LEA R232, P3, R233, R244, 0x2 ;  /* 0x000000f4e9e87211 */ /* 0x000fe200078610ff */
[----:B------:R-:W-:Y:S01]  /*11c80*/  IMAD.SHL.U32 R10, R11, 0x4, RZ ;  /* 0x000000040b0a7824 */ /* 0x000fe200078e00ff */
[-C--:B------:R-:W-:Y:S01]  /*11c90*/  LEA.HI.X.SX32 R223, R223, R0.reuse, 0x2, P4 ;  /* 0x00000000dfdf7211 */ /* 0x080fe200020f16ff */
[----:B------:R-:W-:Y:S01]  /*11ca0*/  STL.64 [R1+0x1a98], R120 ;  /* 0x001a987801007387 */ /* 0x000fe20000100a00 */
[-C--:B------:R-:W-:Y:S01]  /*11cb0*/  LEA.HI.X.SX32 R225, R225, R0.reuse, 0x2, P5 ;  /* 0x00000000e1e17211 */ /* 0x080fe200028f16ff */
[----:B------:R-:W-:Y:S01]  /*11cc0*/  UISETP.GT.AND UP0, UPT, UR7, 0x7f, UPT ;  /* 0x0000007f0700788c */ /* 0x000fe2000bf04270 */
[-C--:B------:R-:W-:Y:S01]  /*11cd0*/  LEA.HI.X.SX32 R229, R229, R0.reuse, 0x2, P1 ;  /* 0x00000000e5e57211 */ /* 0x080fe200008f16ff */
[----:B------:R-:W-:Y:S01]  /*11ce0*/  STL.64 [R1+0x1aa0], R122 ;  /* 0x001aa07a01007387 */ /* 0x000fe20000100a00 */
[----:B------:R-:W-:Y:S01]  /*11cf0*/  LEA.HI.X.SX32 R231, R231, R0, 0x2, P2 ;  /* 0x00000000e7e77211 */ /* 0x000fe200010f16ff */
[----:B--2---:R-:W-:Y:S01]  /*11d00*/  USHF.L.U32 UR8, UR8, 0x6, URZ ;  /* 0x0000000608087899 */ /* 0x004fe200080006ff */
[-C--:B------:R-:W-:Y:S01]  /*11d10*/  LEA R234, P4, R235, R244.reuse, 0x2 ;  /* 0x000000f4ebea7211 */ /* 0x080fe200078810ff */
[----:B------:R-:W-:Y:S01]  /*11d20*/  STL.64 [R1+0x1aa8], R124 ;  /* 0x001aa87c01007387 */ /* 0x000fe20000100a00 */
[-C--:B------:R-:W-:Y:S01]  /*11d30*/  LEA R236, P5, R237, R244.reuse, 0x2 ;  /* 0x000000f4edec7211 */ /* 0x080fe200078a10ff */
[----:B----4-:R-:W-:Y:S01]  /*11d40*/  IMAD R30, R4, 0x33, RZ ;  /* 0x00000033041e7824 */ /* 0x010fe200078e02ff */
[-C--:B------:R-:W-:Y:S01]  /*11d50*/  LEA R240, P1, R241, R244.reuse, 0x2 ;  /* 0x000000f4f1f07211 */ /* 0x080fe200078210ff */
[----:B------:R-:W-:Y:S01]  /*11d60*/  STL.64 [R1+0x1ab0], R126 ;  /* 0x001ab07e01007387 */ /* 0x000fe20000100a00 */
[----:B------:R-:W-:Y:S01]  /*11d70*/  LEA R242, P2, R243, R244, 0x2 ;  /* 0x000000f4f3f27211 */ /* 0x000fe200078410ff */
[----:B------:R-:W-:Y:S01]  /*11d80*/  USHF.L.U32 UR9, UR9, 0x6, URZ ;  /* 0x0000000609097899 */ /* 0x000fe200080006ff */
[----:B------:R-:W-:Y:S01]  /*11d90*/  LEA.HI.X.SX32 R233, R233, R0, 0x2, P3 ;  /* 0x00000000e9e97211 */ /* 0x000fe200018f16ff */
[----:B------:R-:W-:Y:S01]  /*11da0*/  STL.64 [R1+0x1ab8], R128 ;  /* 0x001ab88001007387 */ /* 0x000fe20000100a00 */
[----:B------:R-:W-:Y:S01]  /*11db0*/  LEA R244, P3, R245, R244, 0x2 ;  /* 0x000000f4f5f47211 */ /* 0x000fe200078610ff */
[----:B------:R-:W2:Y:S02]  /*11dc0*/  LDCU UR6, c[0x0][0x3a0] ;  /* 0x00007400ff0677ac */ /* 0x000ea40008000800 */
[----:B------:R-:W-:Y:S01]  /*11dd0*/  STL.64 [R1+0x1ac0], R130 ;  /* 0x001ac08201007387 */ /* 0x000fe20000100a00 */
[----:B------:R-:W-:-:S02]  /*11de0*/  LEA.HI.X.SX32 R235, R235, R0, 0x2, P4 ;  /* 0x00000000ebeb7211 */ /* 0x000fc400020f16ff */
[-C--:B------:R-:W-:Y:S01]  /*11df0*/  LEA.HI.X.SX32 R237, R237, R0.reuse, 0x2, P5 ;  /* 0x00000000eded7211 */ /* 0x080fe200028f16ff */
[----:B------:R-:W-:Y:S01]  /*11e00*/  STL.64 [R1+0x1ac8], R132 ;  /* 0x001ac88401007387 */ /* 0x000fe20000100a00 */
[-C--:B------:R-:W-:Y:S02]  /*11e10*/  LEA.HI.X.SX32 R241, R241, R0.reuse, 0x2, P1 ;  /* 0x00000000f1f17211 */ /* 0x080fe400008f16ff */
[-C--:B------:R-:W-:Y:S01]  /*11e20*/  LEA.HI.X.SX32 R243, R243, R0.reuse, 0x2, P2 ;  /* 0x00000000f3f37211 */ /* 0x080fe200010f16ff */
[----:B------:R-:W-:Y:S01]  /*11e30*/  STL.64 [R1+0x1ad0], R134 ;  /* 0x001ad08601007387 */ /* 0x000fe20000100a00 */
[----:B------:R-:W-:Y:S01]  /*11e40*/  LEA.HI.X.SX32 R245, R245, R0, 0x2, P3 ;  /* 0x00000000f5f57211 */ /* 0x000fe200018f16ff */
[----:B------:R-:W-:Y:S02]  /*11e50*/  VIADD R0, R252, 0xfffffff3 ;  /* 0xfffffff3fc007836 */ /* 0x000fe40000000000 */
[----:B------:R-:W-:Y:S01]  /*11e60*/  STL.64 [R1+0x1ad8], R136 ;  /* 0x001ad88801007387 */ /* 0x000fe20000100a00 */
[----:B------:R-:W3:Y:S03]  /*11e70*/  LDC R252, c[0x0][0x3a0] ;  /* 0x0000e800fffc7b82 */ /* 0x000ee60000000800 */
[----:B------:R-:W-:Y:S04]  /*11e80*/  STL.64 [R1+0x1ae0], R138 ;  /* 0x001ae08a01007387 */ /* 0x000fe80000100a00 */
[----:B------:R-:W-:Y:S04]  /*11e90*/  STL.64 [R1+0x1ae8], R140 ;  /* 0x001ae88c01007387 */ /* 0x000fe80000100a00 */
[----:B------:R-:W-:Y:S01]  /*11ea0*/  STL.64 [R1+0x1af0], R142 ;  /* 0x001af08e01007387 */ /* 0x000fe20000100a00 */
[----:B------:R-:W-:-:S03]  /*11eb0*/  ISETP.GE.U32.AND P0, PT, R5, 0x7fffffb8, PT ;  /* 0x7fffffb80500780c */ /* 0x000fc60003f06070 */
[----:B------:R-:W-:Y:S01]  /*11ec0*/  STL.64 [R1+0x1af8], R144 ;  /* 0x001af89001007387 */ /* 0x000fe20000100a00 */
[----:B-1----:R-:W-:Y:S02]  /*11ed0*/  IADD3 R5, PT, PT, R251, -0x11, RZ ;  /* 0xffffffeffb057810 */ /* 0x002fe40007ffe0ff */
[----:B------:R-:W1:Y:S01]  /*11ee0*/  LDC R251, c[0x0][0x3a0] ;  /* 0x0000e800fffb7b82 */ /* 0x000e620000000800 */
[----:B------:R-:W-:Y:S04]  /*11ef0*/  STL.64 [R1+0x1b00], R146 ;  /* 0x001b009201007387 */ /* 0x000fe80000100a00 */
[----:B------:R-:W-:Y:S04]  /*11f00*/  STL.64 [R1+0x1b08], R148 ;  /* 0x001b089401007387 */ /* 0x000fe80000100a00 */
[----:B------:R-:W-:Y:S04]  /*11f10*/  STL.64 [R1+0x1b10], R150 ;  /* 0x001b109601007387 */ /* 0x000fe80000100a00 */
[----:B------:R-:W-:Y:S04]  /*11f20*/  STL.64 [R1+0x1b18], R152 ;  /* 0x001b189801007387 */ /* 0x000fe80000100a00 */
[----:B------:R-:W-:Y:S01]  /*11f30*/  STL.64 [R1+0x1b20], R154 ;  /* 0x001b209a01007387 */ /* 0x000fe20000100a00 */
[----:B------:R-:W-:-:S03]  /*11f40*/  ISETP.GE.U32.AND P2, PT, R248, 0x7fffffc0, PT ;  /* 0x7fffffc0f800780c */ /* 0x000fc60003f46070 */
[----:B------:R-:W-:Y:S01]  /*11f50*/  STL.64 [R1+0x1b28], R156 ;  /* 0x001b289c01007387 */ /* 0x000fe20000100a00 */
[----:B------:R-:W-:Y:S02]  /*11f60*/  VIADD R248, R249, 0xfffffffb ;  /* 0xfffffffbf9f87836 */ /* 0x000fe40000000000 */
[----:B------:R-:W4:Y:S01]  /*11f70*/  LDC R249, c[0x0][0x3a0] ;  /* 0x0000e800fff97b82 */ /* 0x000f220000000800 */
[----:B------:R-:W-:Y:S04]  /*11f80*/  STL.64 [R1+0x1b30], R158 ;  /* 0x001b309e01007387 */ /* 0x000fe80000100a00 */
        /* <DEDUP_REMOVED lines=8> */
[----:B------:R-:W-:Y:S01]  /*12010*/  STL.64 [R1+0x1b78], R176 ;  /* 0x001b78b001007387 */ /* 0x000fe20000100a00 */
[----:B------:R-:W-:-:S03]  /*12020*/  ISETP.GE.U32.AND P4, PT, R0, 0x7fffffb4, PT ;  /* 0x7fffffb40000780c */ /* 0x000fc60003f86070 */
[----:B------:R-:W-:Y:S01]  /*12030*/  STL.64 [R1+0x1b80], R178 ;  /* 0x001b80b201007387 */ /* 0x000fe20000100a00 */
[----:B---3--:R-:W-:Y:S01]  /*12040*/  VIADD R0, R252, 0xffffffeb ;  /* 0xffffffebfc007836 */ /* 0x008fe20000000000 */
[----:B------:R-:W-:Y:S01]  /*12050*/  ULEA UR5, UR5, UR4, 0x18 ;  /* 0x0000000405057291 */ /* 0x000fe2000f8ec0ff */
[----:B------:R-:W3:Y:S01]  /*12060*/  LDC R252, c[0x0][0x3a0] ;  /* 0x0000e800fffc7b82 */ /* 0x000ee20000000800 */
[----:B------:R-:W-:Y:S04]  /*12070*/  STL.64 [R1+0x1b88], R180 ;  /* 0x001b88b401007387 */ /* 0x000fe80000100a00 */
[----:B------:R-:W-:Y:S04]  /*12080*/  STL.64 [R1+0x1b90], R182 ;  /* 0x001b90b601007387 */ /* 0x000fe80000100a00 */
[----:B------:R-:W-:Y:S04]  /*12090*/  STL.64 [R1+0x1b98], R184 ;  /* 0x001b98b801007387 */ /* 0x000fe80000100a00 */
[----:B------:R-:W-:Y:S04]  /*120a0*/  STL.64 [R1+0x1ba0], R186 ;  /* 0x001ba0ba01007387 */ /* 0x000fe80000100a00 */
[----:B------:R-:W-:Y:S01]  /*120b0*/  STL.64 [R1+0x1ba8], R188 ;  /* 0x001ba8bc01007387 */ /* 0x000fe20000100a00 */
[----:B------:R-:W-:-:S03]  /*120c0*/  ISETP.GE.U32.AND P1, PT, R0, 0x7fffffac, PT ;  /* 0x7fffffac0000780c */ /* 0x000fc60003f26070 */
[----:B------:R-:W-:Y:S01]  /*120d0*/  STL.64 [R1+0x1bb0], R190 ;  /* 0x001bb0be01007387 */ /* 0x000fe20000100a00 */
[----:B------:R-:W-:-:S03]  /*120e0*/  VIADD R0, R10, UR5 ;  /* 0x000000050a007c36 */ /* 0x000fc60008000000 */
[----:B------:R-:W-:Y:S01]  /*120f0*/  STL.64 [R1+0x1bb8], R192 ;  /* 0x001bb8c001007387 */ /* 0x000fe20000100a00 */
[----:B------:R-:W-:-:S03]  /*12100*/  ISETP.GE.U32.AND P3, PT, R248, 0x7fffffbc, PT ;  /* 0x7fffffbcf800780c */ /* 0x000fc60003f66070 */
[----:B------:R-:W-:Y:S01]  /*12110*/  STL.64 [R1+0x1bc0], R194 ;  /* 0x001bc0c201007387 */ /* 0x000fe20000100a00 */
[----:B-1----:R-:W-:-:S03]  /*12120*/  VIADD R248, R251, 0xffffffe7 ;  /* 0xffffffe7fbf87836 */ /* 0x002fc60000000000 */
[----:B------:R-:W-:Y:S04]  /*12130*/  STL.64 [R1+0x1bc8], R196 ;  /* 0x001bc8c401007387 */ /* 0x000fe80000100a00 */
[----:B------:R-:W-:Y:S04]  /*12140*/  STL.64 [R1+0x1bd0], R198 ;  /* 0x001bd0c601007387 */ /* 0x000fe80000100a00 */
[----:B------:R-:W-:Y:S04]  /*12150*/  STL.64 [R1+0x1bd8], R200 ;  /* 0x001bd8c801007387 */ /* 0x000fe80000100a00 */
[----:B------:R-:W-:Y:S04]  /*12160*/  STL.64 [R1+0x1be0], R202 ;  /* 0x001be0ca01007387 */ /* 0x000fe80000100a00 */
[----:B------:R-:W-:Y:S01]  /*12170*/  STL.64 [R1+0x1be8], R204 ;  /* 0x001be8cc01007387 */ /* 0x000fe20000100a00 */
[----:B------:R-:W-:-:S03]  /*12180*/  ISETP.GE.U32.AND P5, PT, R5, 0x7fffffb0, PT ;  /* 0x7fffffb00500780c */ /* 0x000fc60003fa6070 */
[----:B------:R-:W-:Y:S01]  /*12190*/  STL.64 [R1+0x1bf0], R206 ;  /* 0x001bf0ce01007387 */ /* 0x000fe20000100a00 */
[----:B------:R-:W-:-:S03]  /*121a0*/  SHF.L.U32 R5, R4, 0x2, RZ ;  /* 0x0000000204057819 */ /* 0x000fc600000006ff */
[----:B------:R-:W-:Y:S04]  /*121b0*/  STL.64 [R1+0x1bf8], R208 ;  /* 0x001bf8d001007387 */ /* 0x000fe80000100a00 */
[----:B------:R-:W-:Y:S01]  /*121c0*/  @!PT LDS RZ, [RZ] ;  /* 0x00000000fffff984 */ /* 0x000fe20000000800 */
[----:B------:R-:W-:Y:S01]  /*121d0*/  @!PT LDS RZ, [RZ] ;  /* 0x00000000fffff984 */ /* 0x000fe20000000800 */
[----:B------:R-:W-:Y:S01]  /*121e0*/  @!PT LDS RZ, [RZ] ;  /* 0x00000000fffff984 */ /* 0x000fe20000000800 */
[----:B------:R-:W-:Y:S04]  /*121f0*/  LDGSTS.E [R0+0x20000], desc[UR28][R6.64], !P2 ;  /* 0x2000000006007fae */ /* 0x000fe8000d1a101c */
[----:B------:R-:W-:Y:S04]  /*12200*/  STL.64 [R1+0x1c00], R210 ;  /* 0x001c00d201007387 */ /* 0x000fe80000100a00 */
[----:B------:R-:W-:Y:S01]  /*12210*/  LDGSTS.E [R0+0x20100], desc[UR28][R2.64], !P2 ;  /* 0x2010000002007fae */ /* 0x000fe2000d1a101c */
[----:B------:R-:W-:Y:S01]  /*12220*/  ISETP.GE.U32.AND P2, PT, R248, 0x7fffffa8, PT ;  /* 0x7fffffa8f800780c */ /* 0x000fe20003f46070 */
[----:B----4-:R-:W-:-:S02]  /*12230*/  VIADD R248, R249, 0xffffffe3 ;  /* 0xffffffe3f9f87836 */ /* 0x010fc40000000000 */
[----:B------:R-:W-:Y:S01]  /*12240*/  STL.64 [R1+0x1c08], R212 ;  /* 0x001c08d401007387 */ /* 0x000fe20000100a00 */
[----:B------:R-:W1:Y:S03]  /*12250*/  LDC R249, c[0x0][0x3a0] ;  /* 0x0000e800fff97b82 */ /* 0x000e660000000800 */
[----:B------:R-:W-:Y:S04]  /*12260*/  STL.64 [R1+0x1c10], R214 ;  /* 0x001c10d601007387 */ /* 0x000fe80000100a00 */
[----:B------:R-:W-:Y:S01]  /*12270*/  STL.64 [R1+0x1c18], R216 ;  /* 0x001c18d801007387 */ /* 0x000fe20000100a00 */
[----:B------:R-:W-:-:S03]  /*12280*/  IMAD.WIDE R14, R5, 0x4, R6 ;  /* 0x00000004050e7825 */ /* 0x000fc600078e0206 */
[----:B------:R-:W-:Y:S01]  /*12290*/  STL.64 [R1+0x1c20], R218 ;  /* 0x001c20da01007387 */ /* 0x000fe20000100a00 */
[----:B------:R-:W-:-:S03]  /*122a0*/  IMAD.WIDE R12, R5, 0x4, R2 ;  /* 0x00000004050c7825 */ /* 0x000fc600078e0202 */
[----:B------:R-:W-:Y:S01]  /*122b0*/  STL.64 [R1+0x1c28], R220 ;  /* 0x001c28dc01007387 */ /* 0x000fe20000100a00 */
[----:B------:R-:W-:-:S03]  /*122c0*/  IMAD.SHL.U32 R5, R4, 0x8, RZ ;  /* 0x0000000804057824 */ /* 0x000fc600078e00ff */
[----:B------:R-:W-:Y:S04]  /*122d0*/  STL.64 [R1+0x1c30], R222 ;  /* 0x001c30de01007387 */ /* 0x000fe80000100a00 */
[----:B------:R-:W-:Y:S04]  /*122e0*/  STL.64 [R1+0x1c38], R224 ;  /* 0x001c38e001007387 */ /* 0x000fe80000100a00 */
[----:B------:R-:W-:Y:S04]  /*122f0*/  STL.64 [R1+0x1c40], R226 ;  /* 0x001c40e201007387 */ /* 0x000fe80000100a00 */
[----:B------:R-:W-:Y:S04]  /*12300*/  STL.64 [R1+0x1c48], R228 ;  /* 0x001c48e401007387 */ /* 0x000fe80000100a00 */
[----:B------:R4:W-:Y:S04]  /*12310*/  STL.64 [R1+0x1c50], R230 ;  /* 0x001c50e601007387 */ /* 0x0009e80000100a00 */
[----:B------:R5:W-:Y:S04]  /*12320*/  STL.64 [R1+0x1c58], R232 ;  /* 0x001c58e801007387 */ /* 0x000be80000100a00 */
[----:B------:R-:W-:Y:S04]  /*12330*/  LDGSTS.E [R0+0x20800], desc[UR28][R14.64], !P3 ;  /* 0x208000000e007fae */ /* 0x000fe8000d9a101c */
[----:B------:R1:W-:Y:S01]  /*12340*/  LDGSTS.E [R0+0x20900], desc[UR28][R12.64], !P3 ;  /* 0x209000000c007fae */ /* 0x0003e2000d9a101c */
[----:B----4-:R-:W-:Y:S01]  /*12350*/  IMAD.WIDE R230, R5, 0x4, R2 ;  /* 0x0000000405e67825 */ /* 0x010fe200078e0202 */
[----:B------:R-:W-:-:S03]  /*12360*/  ISETP.GE.U32.AND P3, PT, R248, 0x7fffffa4, PT ;  /* 0x7fffffa4f800780c */ /* 0x000fc60003f66070 */
[--C-:B-----5:R-:W-:Y:S01]  /*12370*/  IMAD.WIDE R232, R5, 0x4, R6.reuse ;  /* 0x0000000405e87825 */ /* 0x120fe200078e0206 */
[----:B------:R-:W-:Y:S01]  /*12380*/  STL.64 [R1+0x1c60], R234 ;  /* 0x001c60ea01007387 */ /* 0x000fe20000100a00 */
[----:B---3--:R-:W-:Y:S02]  /*12390*/  IADD3 R248, PT, PT, R252, -0x21, RZ ;  /* 0xffffffdffcf87810 */ /* 0x008fe40007ffe0ff */
[----:B------:R-:W-:Y:S01]  /*123a0*/  IMAD R5, R4, 0xc, RZ ;  /* 0x0000000c04057824 */ /* 0x000fe200078e02ff */
[----:B------:R-:W-:Y:S01]  /*123b0*/  STL.64 [R1+0x1c68], R236 ;  /* 0x001c68ec01007387 */ /* 0x000fe20000100a00 */
[----:B------:R-:W3:Y:S03]  /*123c0*/  LDC R252, c[0x0][0x3a0] ;  /* 0x0000e800fffc7b82 */ /* 0x000ee60000000800 */
[----:B------:R-:W-:Y:S01]  /*123d0*/  STL.64 [R1+0x1c70], R238 ;  /* 0x001c70ee01007387 */ /* 0x000fe20000100a00 */
[----:B------:R-:W-:-:S03]  /*123e0*/  IMAD.WIDE R216, R5, 0x4, R6 ;  /* 0x0000000405d87825 */ /* 0x000fc600078e0206 */
[----:B------:R-:W-:Y:S01]  /*123f0*/  STL.64 [R1+0x1c78], R240 ;  /* 0x001c78f001007387 */ /* 0x000fe20000100a00 */
[----:B------:R-:W-:-:S03]  /*12400*/  IMAD.WIDE R214, R5, 0x4, R2 ;  /* 0x0000000405d67825 */ /* 0x000fc600078e0202 */
[----:B------:R-:W-:Y:S01]  /*12410*/  LDGSTS.E [R0+0x21000], desc[UR28][R232.64], !P0 ;  /* 0x21000000e8007fae */ /* 0x000fe2000c1a101c */
[----:B------:R-:W-:-:S03]  /*12420*/  IMAD.SHL.U32 R5, R4, 0x10, RZ ;  /* 0x0000001004057824 */ /* 0x000fc600078e00ff */
[----:B------:R-:W-:Y:S04]  /*12430*/  STL.64 [R1+0x1c80], R242 ;  /* 0x001c80f201007387 */ /* 0x000fe80000100a00 */
[----:B------:R-:W-:Y:S01]  /*12440*/  LDGSTS.E [R0+0x21100], desc[UR28][R230.64], !P0 ;  /* 0x21100000e6007fae */ /* 0x000fe2000c1a101c */
[----:B------:R-:W-:Y:S01]  /*12450*/  ISETP.GE.U32.AND P0, PT, R248, 0x7fffffa0, PT ;  /* 0x7fffffa0f800780c */ /* 0x000fe20003f06070 */
[----:B------:R-:W-:Y:S02]  /*12460*/  VIADD R248, R9, 0xffffffdb ;  /* 0xffffffdb09f87836 */ /* 0x000fe40000000000 */
[----:B------:R-:W-:Y:S01]  /*12470*/  STL.64 [R1+0x1c88], R244 ;  /* 0x001c88f401007387 */ /* 0x000fe20000100a00 */
[C---:B------:R-:W-:Y:S01]  /*12480*/  IMAD.WIDE R200, R5.reuse, 0x4, R6 ;  /* 0x0000000405c87825 */ /* 0x040fe200078e0206 */
[----:B------:R-:W4:Y:S02]  /*12490*/  LDC R9, c[0x0][0x3a0] ;  /* 0x0000e800ff097b82 */ /* 0x000f240000000800 */
[----:B------:R-:W-:Y:S04]  /*124a0*/  STL.64 [R1+0x7f0], R14 ;  /* 0x0007f00e01007387 */ /* 0x000fe80000100a00 */
[----:B------:R5:W-:Y:S01]  /*124b0*/  STL.64 [R1+0x7e8], R12 ;  /* 0x0007e80c01007387 */ /* 0x000be20000100a00 */
[----:B------:R-:W-:-:S03]  /*124c0*/  IMAD.WIDE R198, R5, 0x4, R2 ;  /* 0x0000000405c67825 */ /* 0x000fc600078e0202 */
[----:B------:R-:W-:Y:S01]  /*124d0*/  LDGSTS.E [R0+0x21800], desc[UR28][R216.64], !P4 ;  /* 0x21800000d8007fae */ /* 0x000fe2000e1a101c */
[----:B-1----:R-:W-:-:S03]  /*124e0*/  VIADD R5, R249, 0xffffffd7 ;  /* 0xffffffd7f9057836 */ /* 0x002fc60000000000 */
[----:B------:R-:W-:Y:S01]  /*124f0*/  LDGSTS.E [R0+0x21900], desc[UR28][R214.64], !P4 ;  /* 0x21900000d6007fae */ /* 0x000fe2000e1a101c */
[----:B------:R-:W-:Y:S01]  /*12500*/  ISETP.GE.U32.AND P4, PT, R248, 0x7fffff9c, PT ;  /* 0x7fffff9cf800780c */ /* 0x000fe20003f86070 */
[----:B-----5:R-:W1:Y:S01]  /*12510*/  LDC R13, c[0x0][0x3a0] ;  /* 0x0000e800ff0d7b82 */ /* 0x020e620000000800 */
[----:B------:R-:W-:Y:S01]  /*12520*/  IMAD R248, R4, 0x14, RZ ;  /* 0x0000001404f87824 */ /* 0x000fe200078e02ff */
[----:B------:R5:W-:Y:S03]  /*12530*/  LDGSTS.E [R0+0x22000], desc[UR28][R200.64], !P5 ;  /* 0x22000000c8007fae */ /* 0x000be6000e9a101c */
[C---:B------:R-:W-:Y:S01]  /*12540*/  IMAD.WIDE R184, R248.reuse, 0x4, R6 ;  /* 0x00000004f8b87825 */ /* 0x040fe200078e0206 */
[----:B------:R1:W-:Y:S02]  /*12550*/  LDGSTS.E [R0+0x22100], desc[UR28][R198.64], !P5 ;  /* 0x22100000c6007fae */ /* 0x0003e4000e9a101c */
[----:B------:R-:W2:Y:S01]  /*12560*/  LDC R12, c[0x0][0x3a0] ;  /* 0x0000e800ff0c7b82 */ /* 0x000ea20000000800 */
[----:B------:R-:W-:Y:S01]  /*12570*/  IMAD.WIDE R182, R248, 0x4, R2 ;  /* 0x00000004f8b67825 */ /* 0x000fe200078e0202 */
[----:B------:R-:W-:Y:S01]  /*12580*/  ISETP.GE.U32.AND P5, PT, R5, 0x7fffff98, PT ;  /* 0x7fffff980500780c */ /* 0x000fe20003fa6070 */
[----:B------:R-:W-:Y:S01]  /*12590*/  LDGSTS.E [R0+0x22800], desc[UR28][R184.64], !P1 ;  /* 0x22800000b8007fae */ /* 0x000fe2000c9a101c */
[----:B------:R-:W-:-:S03]  /*125a0*/  IADD3 R5, PT, PT, R8, -0x2d, RZ ;  /* 0xffffffd308057810 */ /* 0x000fc60007ffe0ff */
[----:B------:R-:W-:Y:S01]  /*125b0*/  LDGSTS.E [R0+0x22900], desc[UR28][R182.64], !P1 ;  /* 0x22900000b6007fae */ /* 0x000fe2000c9a101c */
[----:B------:R-:W-:Y:S01]  /*125c0*/  ISETP.GE.U32.AND P1, PT, R5, 0x7fffff94, PT ;  /* 0x7fffff940500780c */ /* 0x000fe20003f26070 */
[C---:B------:R-:W-:Y:S01]  /*125d0*/  IMAD R5, R4.reuse, 0x18, RZ ;  /* 0x0000001804057824 */ /* 0x040fe200078e02ff */
[----:B------:R-:W4:Y:S01]  /*125e0*/  LDC R8, c[0x0][0x3a0] ;  /* 0x0000e800ff087b82 */ /* 0x000f220000000800 */
[C---:B------:R-:W-:Y:S02]  /*125f0*/  IMAD R248, R4.reuse, 0x1c, RZ ;  /* 0x0000001c04f87824 */ /* 0x040fe400078e02ff */
[----:B------:R-:W-:Y:S02]  /*12600*/  IMAD.SHL.U32 R249, R4, 0x20, RZ ;  /* 0x0000002004f97824 */ /* 0x000fe400078e00ff */
[----:B------:R-:W-:-:S04]  /*12610*/  IMAD.WIDE R168, R5, 0x4, R6 ;  /* 0x0000000405a87825 */ /* 0x000fc800078e0206 */
[----:B------:R-:W-:Y:S01]  /*12620*/  IMAD.WIDE R166, R5, 0x4, R2 ;  /* 0x0000000405a67825 */ /* 0x000fe200078e0202 */
[----:B------:R-:W-:Y:S03]  /*12630*/  LDGSTS.E [R0+0x23000], desc[UR28][R168.64], !P2 ;  /* 0x23000000a8007fae */ /* 0x000fe6000d1a101c */
[C---:B------:R-:W-:Y:S01]  /*12640*/  IMAD.WIDE R152, R248.reuse, 0x4, R6 ;  /* 0x00000004f8987825 */ /* 0x040fe200078e0206 */
[----:B------:R-:W-:Y:S03]  /*12650*/  LDGSTS.E [R0+0x23100], desc[UR28][R166.64], !P2 ;  /* 0x23100000a6007fae */ /* 0x000fe6000d1a101c */
[----:B------:R-:W-:Y:S01]  /*12660*/  IMAD.WIDE R150, R248, 0x4, R2 ;  /* 0x00000004f8967825 */ /* 0x000fe200078e0202 */
[----:B------:R-:W-:Y:S03]  /*12670*/  LDGSTS.E [R0+0x23800], desc[UR28][R152.64], !P3 ;  /* 0x2380000098007fae */ /* 0x000fe6000d9a101c */
[C---:B------:R-:W-:Y:S01]  /*12680*/  IMAD.WIDE R136, R249.reuse, 0x4, R6 ;  /* 0x00000004f9887825 */ /* 0x040fe200078e0206 */
[----:B------:R-:W-:Y:S03]  /*12690*/  LDGSTS.E [R0+0x23900], desc[UR28][R150.64], !P3 ;  /* 0x2390000096007fae */ /* 0x000fe6000d9a101c */
[----:B------:R-:W-:-:S04]  /*126a0*/  IMAD.WIDE R134, R249, 0x4, R2 ;  /* 0x00000004f9867825 */ /* 0x000fc800078e0202 */
[----:B---3--:R-:W-:Y:S01]  /*126b0*/  VIADD R252, R252, 0xffffffcf ;  /* 0xffffffcffcfc7836 */ /* 0x008fe20000000000 */
[----:B------:R-:W3:Y:S01]  /*126c0*/  LDC R249, c[0x0][0x3a0] ;  /* 0x0000e800fff97b82 */ /* 0x000ee20000000800 */
[----:B-1----:R-:W-:Y:S01]  /*126d0*/  VIADD R5, R13, 0xffffffcb ;  /* 0xffffffcb0d057836 */ /* 0x002fe20000000000 */
[----:B--2---:R-:W-:Y:S01]  /*126e0*/  IADD3 R248, PT, PT, R12, -0x39, RZ ;  /* 0xffffffc70cf87810 */ /* 0x004fe20007ffe0ff */
[----:B------:R-:W-:Y:S01]  /*126f0*/  LDGSTS.E [R0+0x24000], desc[UR28][R136.64], !P0 ;  /* 0x2400000088007fae */ /* 0x000fe2000c1a101c */
[----:B------:R-:W-:Y:S02]  /*12700*/  ISETP.GE.U32.AND P2, PT, R252, 0x7fffff90, PT ;  /* 0x7fffff90fc00780c */ /* 0x000fe40003f46070 */
[----:B------:R-:W-:Y:S01]  /*12710*/  ISETP.GE.U32.AND P3, PT, R5, 0x7fffff8c, PT ;  /* 0x7fffff8c0500780c */ /* 0x000fe20003f66070 */
[----:B------:R-:W-:Y:S01]  /*12720*/  IMAD R5, R4, 0x24, RZ ;  /* 0x0000002404057824 */ /* 0x000fe200078e02ff */
[----:B------:R-:W1:Y:S01]  /*12730*/  LDC R252, c[0x0][0x3a0] ;  /* 0x0000e800fffc7b82 */ /* 0x000e620000000800 */
[----:B------:R-:W-:Y:S01]  /*12740*/  LDGSTS.E [R0+0x24100], desc[UR28][R134.64], !P0 ;  /* 0x2410000086007fae */ /* 0x000fe2000c1a101c */
[----:B------:R-:W-:Y:S01]  /*12750*/  ISETP.GE.U32.AND P0, PT, R248, 0x7fffff88, PT ;  /* 0x7fffff88f800780c */ /* 0x000fe20003f06070 */
[----:B------:R-:W-:-:S04]  /*12760*/  IMAD.WIDE R120, R5, 0x4, R6 ;  /* 0x0000000405787825 */ /* 0x000fc800078e0206 */
[----:B------:R-:W-:Y:S01]  /*12770*/  IMAD.WIDE R118, R5, 0x4, R2 ;  /* 0x0000000405767825 */ /* 0x000fe200078e0202 */
[----:B------:R-:W-:Y:S01]  /*12780*/  LDGSTS.E [R0+0x24800], desc[UR28][R120.64], !P4 ;  /* 0x2480000078007fae */ /* 0x000fe2000e1a101c */
[----:B------:R-:W2:Y:S02]  /*12790*/  LDC R12, c[0x0][0x3a0] ;  /* 0x0000e800ff0c7b82 */ /* 0x000ea40000000800 */
[----:B----4-:R-:W-:Y:S01]  /*127a0*/  VIADD R248, R9, 0xffffffc3 ;  /* 0xffffffc309f87836 */ /* 0x010fe20000000000 */
[----:B------:R-:W-:Y:S01]  /*127b0*/  LDGSTS.E [R0+0x24900], desc[UR28][R118.64], !P4 ;  /* 0x2490000076007fae */ /* 0x000fe2000e1a101c */
[----:B------:R-:W-:-:S04]  /*127c0*/  IMAD R5, R4, 0x28, RZ ;  /* 0x0000002804057824 */ /* 0x000fc800078e02ff */
[----:B------:R-:W4:Y:S01]  /*127d0*/  LDC R9, c[0x0][0x3a0] ;  /* 0x0000e800ff097b82 */ /* 0x000f220000000800 */
[----:B------:R-:W-:Y:S01]  /*127e0*/  IMAD.WIDE R104, R5, 0x4, R6 ;  /* 0x0000000405687825 */ /* 0x000fe200078e0206 */
[----:B------:R-:W-:-:S03]  /*127f0*/  ISETP.GE.U32.AND P4, PT, R248, 0x7fffff84, PT ;  /* 0x7fffff84f800780c */ /* 0x000fc60003f86070 */
[----:B------:R-:W-:Y:S01]  /*12800*/  IMAD.WIDE R102, R5, 0x4, R2 ;  /* 0x0000000405667825 */ /* 0x000fe200078e0202 */
[----:B------:R-:W-:Y:S02]  /*12810*/  LDGSTS.E [R0+0x25000], desc[UR28][R104.64], !P5 ;  /* 0x2500000068007fae */ /* 0x000fe4000e9a101c */
[----:B------:R-:W2:Y:S01]  /*12820*/  LDC R13, c[0x0][0x3a0] ;  /* 0x0000e800ff0d7b82 */ /* 0x000ea20000000800 */
[----:B------:R-:W-:Y:S01]  /*12830*/  VIADD R248, R8, 0xfffffffe ;  /* 0xfffffffe08f87836 */ /* 0x000fe20000000000 */
[----:B------:R-:W-:Y:S01]  /*12840*/  LDGSTS.E [R0+0x25100], desc[UR28][R102.64], !P5 ;  /* 0x2510000066007fae */ /* 0x000fe2000e9a101c */
[----:B------:R-:W-:-:S05]  /*12850*/  IMAD R5, R4, 0x2c, RZ ;  /* 0x0000002c04057824 */ /* 0x000fca00078e02ff */
[----:B------:R-:W2:Y:S01]  /*12860*/  LDC R8, c[0x0][0x3a0] ;  /* 0x0000e800ff087b82 */ /* 0x000ea20000000800 */
[----:B------:R-:W-:Y:S01]  /*12870*/  IMAD.WIDE R88, R5, 0x4, R6 ;  /* 0x0000000405587825 */ /* 0x000fe200078e0206 */
[----:B------:R-:W-:-:S03]  /*12880*/  ISETP.GE.U32.AND P5, PT, R248, 0x7fffffbf, PT ;  /* 0x7fffffbff800780c */ /* 0x000fc60003fa6070 */
[----:B------:R-:W-:Y:S01]  /*12890*/  IMAD.WIDE R86, R5, 0x4, R2 ;  /* 0x0000000405567825 */ /* 0x000fe200078e0202 */
[----:B------:R-:W-:Y:S03]  /*128a0*/  LDGSTS.E [R0+0x25800], desc[UR28][R88.64], !P1 ;  /* 0x2580000058007fae */ /* 0x000fe6000c9a101c */
[----:B---3--:R-:W-:Y:S01]  /*128b0*/  VIADD R248, R249, 0xfffffffa ;  /* 0xfffffffaf9f87836 */ /* 0x008fe20000000000 */
[----:B------:R-:W-:Y:S01]  /*128c0*/  LDGSTS.E [R0+0x25900], desc[UR28][R86.64], !P1 ;  /* 0x2590000056007fae */ /* 0x000fe2000c9a101c */
[----:B------:R-:W-:Y:S01]  /*128d0*/  IMAD R5, R4, 0x30, RZ ;  /* 0x0000003004057824 */ /* 0x000fe200078e02ff */
[----:B------:R-:W3:Y:S02]  /*128e0*/  LDC R249, c[0x0][0x3a0] ;  /* 0x0000e800fff97b82 */ /* 0x000ee40000000800 */
[----:B------:R-:W-:Y:S01]  /*128f0*/  ISETP.GE.U32.AND P1, PT, R248, 0x7fffffbb, PT ;  /* 0x7fffffbbf800780c */ /* 0x000fe20003f26070 */
[----:B------:R-:W-:Y:S01]  /*12900*/  IMAD.WIDE R72, R5, 0x4, R6 ;  /* 0x0000000405487825 */ /* 0x000fe200078e0206 */
[----:B-1----:R-:W-:-:S03]  /*12910*/  IADD3 R248, PT, PT, R252, -0xa, RZ ;  /* 0xfffffff6fcf87810 */ /* 0x002fc60007ffe0ff */
[----:B------:R-:W-:Y:S01]  /*12920*/  IMAD.WIDE R70, R5, 0x4, R2 ;  /* 0x0000000405467825 */ /* 0x000fe200078e0202 */
[----:B------:R-:W1:Y:S01]  /*12930*/  LDC R252, c[0x0][0x3a0] ;  /* 0x0000e800fffc7b82 */ /* 0x000e620000000800 */
[----:B------:R-:W-:Y:S02]  /*12940*/  LDGSTS.E [R0+0x26000], desc[UR28][R72.64], !P2 ;  /* 0x2600000048007fae */ /* 0x000fe4000d1a101c */
[----:B------:R-:W-:Y:S02]  /*12950*/  IMAD R5, R4, 0x34, RZ ;  /* 0x0000003404057824 */ /* 0x000fe400078e02ff */
[----:B------:R-:W-:Y:S01]  /*12960*/  LDGSTS.E [R0+0x26100], desc[UR28][R70.64], !P2 ;  /* 0x2610000046007fae */ /* 0x000fe2000d1a101c */
[----:B------:R-:W-:Y:S01]  /*12970*/  ISETP.GE.U32.AND P2, PT, R248, 0x7fffffb7, PT ;  /* 0x7fffffb7f800780c */ /* 0x000fe20003f46070 */
[----:B------:R-:W-:-:S04]  /*12980*/  IMAD.WIDE R56, R5, 0x4, R6 ;  /* 0x0000000405387825 */ /* 0x000fc800078e0206 */
[----:B------:R-:W-:Y:S01]  /*12990*/  IMAD.WIDE R54, R5, 0x4, R2 ;  /* 0x0000000405367825 */ /* 0x000fe200078e0202 */
[----:B------:R-:W-:Y:S03]  /*129a0*/  LDGSTS.E [R0+0x26800], desc[UR28][R56.64], !P3 ;  /* 0x2680000038007fae */ /* 0x000fe6000d9a101c */
[----:B----4-:R-:W-:Y:S01]  /*129b0*/  VIADD R248, R9, 0xfffffff2 ;  /* 0xfffffff209f87836 */ /* 0x010fe20000000000 */
[----:B------:R-:W-:Y:S01]  /*129c0*/  LDGSTS.E [R0+0x26900], desc[UR28][R54.64], !P3 ;  /* 0x2690000036007fae */ /* 0x000fe2000d9a101c */
[----:B------:R-:W-:Y:S01]  /*129d0*/  IMAD R5, R4, 0x38, RZ ;  /* 0x0000003804057824 */ /* 0x000fe200078e02ff */
[----:B------:R-:W4:Y:S02]  /*129e0*/  LDC R9, c[0x0][0x3a0] ;  /* 0x0000e800ff097b82 */ /* 0x000f240000000800 */
[----:B------:R-:W-:Y:S01]  /*129f0*/  ISETP.GE.U32.AND P3, PT, R248, 0x7fffffb3, PT ;  /* 0x7fffffb3f800780c */ /* 0x000fe20003f66070 */
[----:B------:R-:W-:-:S04]  /*12a00*/  IMAD.WIDE R40, R5, 0x4, R6 ;  /* 0x0000000405287825 */ /* 0x000fc800078e0206 */
[----:B------:R-:W-:Y:S01]  /*12a10*/  IMAD.WIDE R38, R5, 0x4, R2 ;  /* 0x0000000405267825 */ /* 0x000fe200078e0202 */
[----:B------:R-:W-:Y:S03]  /*12a20*/  LDGSTS.E [R0+0x27000], desc[UR28][R40.64], !P0 ;  /* 0x2700000028007fae */ /* 0x000fe6000c1a101c */
[----:B--2---:R-:W-:Y:S01]  /*12a30*/  VIADD R248, R8, 0xffffffee ;  /* 0xffffffee08f87836 */ /* 0x004fe20000000000 */
[----:B------:R-:W-:Y:S01]  /*12a40*/  STL.64 [R1+0x1c90], R232 ;  /* 0x001c90e801007387 */ /* 0x000fe20000100a00 */
[----:B------:R-:W-:Y:S01]  /*12a50*/  IMAD R5, R4, 0x3c, RZ ;  /* 0x0000003c04057824 */ /* 0x000fe200078e02ff */
[----:B------:R-:W2:Y:S02]  /*12a60*/  LDC R8, c[0x0][0x3a0] ;  /* 0x0000e800ff087b82 */ /* 0x000ea40000000800 */
[----:B------:R-:W-:Y:S01]  /*12a70*/  LDGSTS.E [R0+0x27100], desc[UR28][R38.64], !P0 ;  /* 0x2710000026007fae */ /* 0x000fe2000c1a101c */
[----:B------:R-:W-:Y:S01]  /*12a80*/  IMAD.WIDE R28, R5, 0x4, R6 ;  /* 0x00000004051c7825 */ /* 0x000fe200078e0206 */
[----:B------:R-:W-:-:S02]  /*12a90*/  ISETP.GE.U32.AND P0, PT, R248, 0x7fffffaf, PT ;  /* 0x7fffffaff800780c */ /* 0x000fc40003f06070 */
[----:B------:R-:W-:Y:S01]  /*12aa0*/  STL.64 [R1+0x1c98], R230 ;  /* 0x001c98e601007387 */ /* 0x000fe20000100a00 */
[----:B------:R-:W-:Y:S01]  /*12ab0*/  IMAD.WIDE R26, R5, 0x4, R2 ;  /* 0x00000004051a7825 */ /* 0x000fe200078e0202 */
[----:B------:R-:W-:Y:S02]  /*12ac0*/  LOP3.LUT R248, R10, 0x20, RZ, 0x3c, !PT ;  /* 0x000000200af87812 */ /* 0x000fe400078e3cff */
[----:B------:R-:W-:Y:S01]  /*12ad0*/  STL.64 [R1+0x1ca0], R216 ;  /* 0x001ca0d801007387 */ /* 0x000fe20000100a00 */
[----:B---3--:R-:W-:-:S03]  /*12ae0*/  VIADD R5, R249, 0xffffffea ;  /* 0xffffffeaf9057836 */ /* 0x008fc60000000000 */
[----:B------:R-:W-:Y:S01]  /*12af0*/  STL.64 [R1+0x1ca8], R214 ;  /* 0x001ca8d601007387 */ /* 0x000fe20000100a00 */
[----:B------:R-:W-:-:S03]  /*12b00*/  IADD3 R248, PT, PT, R248, UR5, RZ ;  /* 0x00000005f8f87c10 */ /* 0x000fc6000fffe0ff */
[----:B------:R5:W-:Y:S01]  /*12b10*/  STL.64 [R1+0x1cb0], R200 ;  /* 0x001cb0c801007387 */ /* 0x000be20000100a00 */
[----:B-1----:R-:W-:Y:S02]  /*12b20*/  VIADD R249, R252, 0xffffffe6 ;  /* 0xffffffe6fcf97836 */ /* 0x002fe40000000000 */
[----:B------:R-:W1:Y:S01]  /*12b30*/  LDC R252, c[0x0][0x3a0] ;  /* 0x0000e800fffc7b82 */ /* 0x000e620000000800 */
[----:B------:R3:W-:Y:S04]  /*12b40*/  STL.64 [R1+0x1cb8], R198 ;  /* 0x001cb8c601007387 */ /* 0x0007e80000100a00 */
[----:B------:R-:W-:Y:S04]  /*12b50*/  LDGSTS.E [R0+0x27800], desc[UR28][R28.64], !P4 ;  /* 0x278000001c007fae */ /* 0x000fe8000e1a101c */
[----:B------:R-:W-:Y:S01]  /*12b60*/  LDGSTS.E [R0+0x27900], desc[UR28][R26.64], !P4 ;  /* 0x279000001a007fae */ /* 0x000fe2000e1a101c */
[----:B------:R-:W-:Y:S01]  /*12b70*/  ISETP.GE.U32.AND P4, PT, R5, 0x7fffffab, PT ;  /* 0x7fffffab0500780c */ /* 0x000fe20003f86070 */
[----:B-----5:R-:W-:-:S04]  /*12b80*/  IMAD.WIDE R200, R4, 0x4, R2 ;  /* 0x0000000404c87825 */ /* 0x020fc800078e0202 */
[----:B---3--:R-:W-:-:S04]  /*12b90*/  IMAD.WIDE R198, R4, 0x4, R6 ;  /* 0x0000000404c67825 */ /* 0x008fc800078e0206 */
[C---:B------:R-:W-:Y:S01]  /*12ba0*/  IMAD R5, R4.reuse, 0x5, RZ ;  /* 0x0000000504057824 */ /* 0x040fe200078e02ff */
[----:B------:R3:W-:Y:S03]  /*12bb0*/  LDGSTS.E [R248+0x20200], desc[UR28][R198.64], !P5 ;  /* 0x20200000c6f87fae */ /* 0x0007e6000e9a101c */
[----:B------:R-:W-:Y:S01]  /*12bc0*/  IMAD.WIDE R244, R5, 0x4, R6 ;  /* 0x0000000405f47825 */ /* 0x000fe200078e0206 */
[----:B------:R5:W-:Y:S01]  /*12bd0*/  LDGSTS.E [R248+0x20300], desc[UR28][R200.64], !P5 ;  /* 0x20300000c8f87fae */ /* 0x000be2000e9a101c */
[----:B------:R-:W-:Y:S02]  /*12be0*/  ISETP.GE.U32.AND P5, PT, R249, 0x7fffffa7, PT ;  /* 0x7fffffa7f900780c */ /* 0x000fe40003fa6070 */
[----:B------:R-:W-:Y:S01]  /*12bf0*/  IMAD.WIDE R242, R5, 0x4, R2 ;  /* 0x0000000405f27825 */ /* 0x000fe200078e0202 */
[----:B------:R-:W-:Y:S03]  /*12c00*/  LDGSTS.E [R248+0x20a00], desc[UR28][R244.64], !P1 ;  /* 0x20a00000f4f87fae */ /* 0x000fe6000c9a101c */
[----:B----4-:R-:W-:Y:S01]  /*12c10*/  VIADD R249, R9, 0xffffffe2 ;  /* 0xffffffe209f97836 */ /* 0x010fe20000000000 */
[----:B------:R-:W-:Y:S01]  /*12c20*/  LDGSTS.E [R248+0x20b00], desc[UR28][R242.64], !P1 ;  /* 0x20b00000f2f87fae */ /* 0x000fe2000c9a101c */
[----:B------:R-:W4:Y:S01]  /*12c30*/  LDC R9, c[0x0][0x3a0] ;  /* 0x0000e800ff097b82 */ /* 0x000f220000000800 */
[----:B------:R-:W-:-:S02]  /*12c40*/  IMAD R5, R4, 0x9, RZ ;  /* 0x0000000904057824 */ /* 0x000fc400078e02ff */
[----:B------:R-:W-:Y:S01]  /*12c50*/  ISETP.GE.U32.AND P1, PT, R249, 0x7fffffa3, PT ;  /* 0x7fffffa3f900780c */ /* 0x000fe20003f26070 */
[----:B------:R-:W-:Y:S02]  /*12c60*/  VIADD R249, R12, 0xffffffde ;  /* 0xffffffde0cf97836 */ /* 0x000fe40000000000 */
[C---:B------:R-:W-:Y:S02]  /*12c70*/  IMAD.WIDE R228, R5.reuse, 0x4, R6 ;  /* 0x0000000405e47825 */ /* 0x040fe400078e0206 */
[----:B------:R-:W3:Y:S02]  /*12c80*/  LDC R12, c[0x0][0x3a0] ;  /* 0x0000e800ff0c7b82 */ /* 0x000ee40000000800 */
[----:B------:R-:W-:Y:S01]  /*12c90*/  IMAD.WIDE R226, R5, 0x4, R2 ;  /* 0x0000000405e27825 */ /* 0x000fe200078e0202 */
[----:B------:R-:W-:Y:S03]  /*12ca0*/  LDGSTS.E [R248+0x21200], desc[UR28][R228.64], !P2 ;  /* 0x21200000e4f87fae */ /* 0x000fe6000d1a101c */
[----:B------:R-:W-:Y:S01]  /*12cb0*/  IMAD R5, R4, 0xd, RZ ;  /* 0x0000000d04057824 */ /* 0x000fe200078e02ff */
[----:B------:R-:W-:Y:S01]  /*12cc0*/  LDGSTS.E [R248+0x21300], desc[UR28][R226.64], !P2 ;  /* 0x21300000e2f87fae */ /* 0x000fe2000d1a101c */
[----:B------:R-:W-:-:S02]  /*12cd0*/  ISETP.GE.U32.AND P2, PT, R249, 0x7fffff9f, PT ;  /* 0x7fffff9ff900780c */ /* 0x000fc40003f46070 */
[C---:B------:R-:W-:Y:S01]  /*12ce0*/  IMAD.WIDE R212, R5.reuse, 0x4, R6 ;  /* 0x0000000405d47825 */ /* 0x040fe200078e0206 */
[----:B--2---:R-:W-:Y:S02]  /*12cf0*/  IADD3 R249, PT, PT, R8, -0x26, RZ ;  /* 0xffffffda08f97810 */ /* 0x004fe40007ffe0ff */
[----:B------:R-:W2:Y:S01]  /*12d00*/  LDC R8, c[0x0][0x3a0] ;  /* 0x0000e800ff087b82 */ /* 0x000ea20000000800 */
[----:B------:R-:W-:Y:S01]  /*12d10*/  IMAD.WIDE R210, R5, 0x4, R2 ;  /* 0x0000000405d27825 */ /* 0x000fe200078e0202 */
[----:B------:R-:W-:Y:S03]  /*12d20*/  LDGSTS.E [R248+0x21a00], desc[UR28][R212.64], !P3 ;  /* 0x21a00000d4f87fae */ /* 0x000fe6000d9a101c */
[----:B------:R-:W-:Y:S01]  /*12d30*/  IMAD R5, R4, 0x11, RZ ;  /* 0x0000001104057824 */ /* 0x000fe200078e02ff */
[----:B------:R-:W-:Y:S01]  /*12d40*/  LDGSTS.E [R248+0x21b00], desc[UR28][R210.64], !P3 ;  /* 0x21b00000d2f87fae */ /* 0x000fe2000d9a101c */
[----:B------:R-:W-:-:S02]  /*12d50*/  ISETP.GE.U32.AND P3, PT, R249, 0x7fffff9b, PT ;  /* 0x7fffff9bf900780c */ /* 0x000fc40003f66070 */
[----:B------:R-:W-:-:S04]  /*12d60*/  IMAD.WIDE R196, R5, 0x4, R6 ;  /* 0x0000000405c47825 */ /* 0x000fc800078e0206 */
[----:B------:R-:W-:Y:S01]  /*12d70*/  IMAD.WIDE R194, R5, 0x4, R2 ;  /* 0x0000000405c27825 */ /* 0x000fe200078e0202 */
[----:B------:R-:W-:Y:S03]  /*12d80*/  LDGSTS.E [R248+0x22200], desc[UR28][R196.64], !P0 ;  /* 0x22200000c4f87fae */ /* 0x000fe6000c1a101c */
[----:B-1----:R-:W-:Y:S01]  /*12d90*/  VIADD R249, R252, 0xffffffd6 ;  /* 0xffffffd6fcf97836 */ /* 0x002fe20000000000 */
[----:B------:R-:W-:Y:S01]  /*12da0*/  LDGSTS.E [R248+0x22300], desc[UR28][R194.64], !P0 ;  /* 0x22300000c2f87fae */ /* 0x000fe2000c1a101c */
[----:B------:R-:W-:Y:S01]  /*12db0*/  IMAD R5, R4, 0x15, RZ ;  /* 0x0000001504057824 */ /* 0x000fe200078e02ff */
[----:B------:R-:W1:Y:S02]  /*12dc0*/  LDC R252, c[0x0][0x3a0] ;  /* 0x0000e800fffc7b82 */ /* 0x000e640000000800 */
[----:B------:R-:W-:Y:S01]  /*12dd0*/  ISETP.GE.U32.AND P0, PT, R249, 0x7fffff97, PT ;  /* 0x7fffff97f900780c */ /* 0x000fe20003f06070 */
[----:B------:R-:W-:-:S04]  /*12de0*/  IMAD.WIDE R180, R5, 0x4, R6 ;  /* 0x0000000405b47825 */ /* 0x000fc800078e0206 */
[----:B------:R-:W-:Y:S01]  /*12df0*/  IMAD.WIDE R178, R5, 0x4, R2 ;  /* 0x0000000405b27825 */ /* 0x000fe200078e0202 */
[----:B------:R-:W-:Y:S03]  /*12e00*/  LDGSTS.E [R248+0x22a00], desc[UR28][R180.64], !P4 ;  /* 0x22a00000b4f87fae */ /* 0x000fe6000e1a101c */
[----:B----4-:R-:W-:Y:S01]  /*12e10*/  VIADD R249, R9, 0xffffffd2 ;  /* 0xffffffd209f97836 */ /* 0x010fe20000000000 */
[----:B------:R-:W-:Y:S01]  /*12e20*/  LDGSTS.E [R248+0x22b00], desc[UR28][R178.64], !P4 ;  /* 0x22b00000b2f87fae */ /* 0x000fe2000e1a101c */
[----:B------:R-:W4:Y:S01]  /*12e30*/  LDC R9, c[0x0][0x3a0] ;  /* 0x0000e800ff097b82 */ /* 0x000f220000000800 */
[----:B------:R-:W-:Y:S02]  /*12e40*/  IMAD R5, R4, 0x19, RZ ;  /* 0x0000001904057824 */ /* 0x000fe400078e02ff */
[----:B------:R-:W-:Y:S01]  /*12e50*/  ISETP.GE.U32.AND P4, PT, R249, 0x7fffff93, PT ;  /* 0x7fffff93f900780c */ /* 0x000fe20003f86070 */
[----:B---3--:R-:W-:-:S02]  /*12e60*/  VIADD R249, R12, 0xffffffce ;  /* 0xffffffce0cf97836 */ /* 0x008fc40000000000 */
        /* <DEDUP_REMOVED lines=52> */
[----:B------:R-:W-:-:S03]  /*131b0*/  IMAD R5, R4, 0x35, RZ ;  /* 0x0000003504057824 */ /* 0x000fc600078e02ff */
[----:B------:R-:W-:Y:S01]  /*131c0*/  ISETP.GE.U32.AND P5, PT, R249, 0x7fffffb6, PT ;  /* 0x7fffffb6f900780c */ /* 0x000fe20003fa6070 */
[----:B------:R-:W-:-:S04]  /*131d0*/  IMAD.WIDE R52, R5, 0x4, R6 ;  /* 0x0000000405347825 */ /* 0x000fc800078e0206 */
[----:B------:R-:W-:Y:S01]  /*131e0*/  IMAD.WIDE R50, R5, 0x4, R2 ;  /* 0x0000000405327825 */ /* 0x000fe200078e0202 */
[----:B------:R-:W-:Y:S03]  /*131f0*/  LDGSTS.E [R248+0x26a00], desc[UR28][R52.64], !P1 ;  /* 0x26a0000034f87fae */ /* 0x000fe6000c9a101c */
[----:B----4-:R-:W-:Y:S01]  /*13200*/  VIADD R249, R9, 0xfffffff1 ;  /* 0xfffffff109f97836 */ /* 0x010fe20000000000 */
[----:B------:R-:W-:Y:S01]  /*13210*/  LDGSTS.E [R248+0x26b00], desc[UR28][R50.64], !P1 ;  /* 0x26b0000032f87fae */ /* 0x000fe2000c9a101c */
[----:B------:R-:W-:Y:S01]  /*13220*/  IMAD R5, R4, 0x39, RZ ;  /* 0x0000003904057824 */ /* 0x000fe200078e02ff */
[----:B------:R-:W1:Y:S02]  /*13230*/  LDC R9, c[0x0][0x3a0] ;  /* 0x0000e800ff097b82 */ /* 0x000e640000000800 */
[----:B------:R-:W-:Y:S01]  /*13240*/  ISETP.GE.U32.AND P1, PT, R249, 0x7fffffb2, PT ;  /* 0x7fffffb2f900780c */ /* 0x000fe20003f26070 */
[----:B------:R-:W-:-:S04]  /*13250*/  IMAD.WIDE R250, R5, 0x4, R6 ;  /* 0x0000000405fa7825 */ /* 0x000fc800078e0206 */
[----:B------:R-:W-:Y:S01]  /*13260*/  IMAD.WIDE R246, R5, 0x4, R2 ;  /* 0x0000000405f67825 */ /* 0x000fe200078e0202 */
[----:B------:R-:W-:Y:S03]  /*13270*/  LDGSTS.E [R248+0x27200], desc[UR28][R250.64], !P2 ;  /* 0x27200000faf87fae */ /* 0x000fe6000d1a101c */
[----:B---3--:R-:W-:Y:S01]  /*13280*/  VIADD R249, R12, 0xffffffed ;  /* 0xffffffed0cf97836 */ /* 0x008fe20000000000 */
[----:B------:R-:W-:Y:S01]  /*13290*/  LDGSTS.E [R248+0x27300], desc[UR28][R246.64], !P2 ;  /* 0x27300000f6f87fae */ /* 0x000fe2000d1a101c */
[----:B------:R-:W3:Y:S01]  /*132a0*/  LDC R12, c[0x0][0x3a0] ;  /* 0x0000e800ff0c7b82 */ /* 0x000ee20000000800 */
[----:B------:R-:W-:Y:S02]  /*132b0*/  IMAD R5, R4, 0x3d, RZ ;  /* 0x0000003d04057824 */ /* 0x000fe400078e02ff */
[----:B------:R-:W-:Y:S01]  /*132c0*/  ISETP.GE.U32.AND P2, PT, R249, 0x7fffffae, PT ;  /* 0x7fffffaef900780c */ /* 0x000fe20003f46070 */
[----:B------:R-:W-:Y:S01]  /*132d0*/  VIADD R252, R13, 0xffffffe9 ;  /* 0xffffffe90dfc7836 */ /* 0x000fe20000000000 */
[----:B------:R-:W-:Y:S01]  /*132e0*/  LOP3.LUT R249, R10, 0x40, RZ, 0x3c, !PT ;  /* 0x000000400af97812 */ /* 0x000fe200078e3cff */
[----:B------:R-:W-:-:S02]  /*132f0*/  IMAD.WIDE R24, R5, 0x4, R6 ;  /* 0x0000000405187825 */ /* 0x000fc400078e0206 */
[----:B------:R-:W4:Y:S02]  /*13300*/  LDC R13, c[0x0][0x3a0] ;  /* 0x0000e800ff0d7b82 */ /* 0x000f240000000800 */
[----:B------:R-:W-:Y:S01]  /*13310*/  IMAD.WIDE R22, R5, 0x4, R2 ;  /* 0x0000000405167825 */ /* 0x000fe200078e0202 */
[----:B------:R-:W-:Y:S01]  /*13320*/  SHF.L.U32 R5, R4, 0x1, RZ ;  /* 0x0000000104057819 */ /* 0x000fe200000006ff */
[----:B------:R-:W-:Y:S02]  /*13330*/  LDGSTS.E [R248+0x27a00], desc[UR28][R24.64], !P3 ;  /* 0x27a0000018f87fae */ /* 0x000fe4000d9a101c */
[----:B------:R-:W-:Y:S02]  /*13340*/  VIADD R249, R249, UR5 ;  /* 0x00000005f9f97c36 */ /* 0x000fe40008000000 */
[----:B------:R-:W-:Y:S01]  /*13350*/  LDGSTS.E [R248+0x27b00], desc[UR28][R22.64], !P3 ;  /* 0x27b0000016f87fae */ /* 0x000fe2000d9a101c */
[----:B------:R-:W-:Y:S01]  /*13360*/  IMAD.WIDE R214, R5, 0x4, R6 ;  /* 0x0000000405d67825 */ /* 0x000fe200078e0206 */
[----:B------:R-:W-:-:S03]  /*13370*/  ISETP.GE.U32.AND P3, PT, R252, 0x7fffffaa, PT ;  /* 0x7fffffaafc00780c */ /* 0x000fc60003f66070 */
[----:B------:R-:W-:Y:S01]  /*13380*/  IMAD.WIDE R216, R5, 0x4, R2 ;  /* 0x0000000405d87825 */ /* 0x000fe200078e0202 */
[----:B------:R1:W-:Y:S03]  /*13390*/  LDGSTS.E [R249+0x20400], desc[UR28][R214.64], !P0 ;  /* 0x20400000d6f97fae */ /* 0x0003e6000c1a101c */
[----:B------:R-:W-:Y:S01]  /*133a0*/  IMAD R5, R4, 0x6, RZ ;  /* 0x0000000604057824 */ /* 0x000fe200078e02ff */
[----:B------:R3:W-:Y:S01]  /*133b0*/  LDGSTS.E [R249+0x20500], desc[UR28][R216.64], !P0 ;  /* 0x20500000d8f97fae */ /* 0x0007e2000c1a101c */
[----:B--2---:R-:W-:Y:S02]  /*133c0*/  VIADD R252, R8, 0xffffffe5 ;  /* 0xffffffe508fc7836 */ /* 0x004fe40000000000 */
[----:B------:R-:W2:Y:S01]  /*133d0*/  LDC R8, c[0x0][0x3a0] ;  /* 0x0000e800ff087b82 */ /* 0x000ea20000000800 */
[----:B------:R-:W-:Y:S02]  /*133e0*/  IMAD.WIDE R240, R5, 0x4, R6 ;  /* 0x0000000405f07825 */ /* 0x000fe400078e0206 */
[----:B------:R-:W-:-:S02]  /*133f0*/  ISETP.GE.U32.AND P0, PT, R252, 0x7fffffa6, PT ;  /* 0x7fffffa6fc00780c */ /* 0x000fc40003f06070 */
[----:B------:R-:W-:Y:S01]  /*13400*/  IMAD.WIDE R238, R5, 0x4, R2 ;  /* 0x0000000405ee7825 */ /* 0x000fe200078e0202 */
[----:B-1----:R-:W-:Y:S01]  /*13410*/  IADD3 R252, PT, PT, R9, -0x1f, RZ ;  /* 0xffffffe109fc7810 */ /* 0x002fe20007ffe0ff */
[----:B------:R-:W-:Y:S01]  /*13420*/  LDGSTS.E [R249+0x20c00], desc[UR28][R240.64], !P4 ;  /* 0x20c00000f0f97fae */ /* 0x000fe2000e1a101c */
[----:B------:R-:W1:Y:S01]  /*13430*/  LDC R9, c[0x0][0x3a0] ;  /* 0x0000e800ff097b82 */ /* 0x000e620000000800 */
[----:B------:R-:W-:Y:S02]  /*13440*/  IMAD R5, R4, 0xa, RZ ;  /* 0x0000000a04057824 */ /* 0x000fe400078e02ff */
[----:B------:R-:W-:Y:S01]  /*13450*/  LDGSTS.E [R249+0x20d00], desc[UR28][R238.64], !P4 ;  /* 0x20d00000eef97fae */ /* 0x000fe2000e1a101c */
        /* <DEDUP_REMOVED lines=9> */
[----:B----4-:R-:W-:-:S02]  /*134f0*/  VIADD R252, R13, 0xffffffd9 ;  /* 0xffffffd90dfc7836 */ /* 0x010fc40000000000 */
[C---:B------:R-:W-:Y:S02]  /*13500*/  IMAD.WIDE R208, R5.reuse, 0x4, R6 ;  /* 0x0000000405d07825 */ /* 0x040fe400078e0206 */
[----:B------:R-:W4:Y:S02]  /*13510*/  LDC R13, c[0x0][0x3a0] ;  /* 0x0000e800ff0d7b82 */ /* 0x000f240000000800 */
        /* <DEDUP_REMOVED lines=8> */
[----:B------:R-:W-:Y:S01]  /*135a0*/  IMAD R5, R4, 0x16, RZ ;  /* 0x0000001604057824 */ /* 0x000fe200078e02ff */
[----:B------:R-:W-:Y:S01]  /*135b0*/  LDGSTS.E [R249+0x22500], desc[UR28][R190.64], !P2 ;  /* 0x22500000bef97fae */ /* 0x000fe2000d1a101c */
        /* <DEDUP_REMOVED lines=48> */
[----:B------:R-:W-:Y:S01]  /*138c0*/  IMAD R5, R4, 0x2e, RZ ;  /* 0x0000002e04057824 */ /* 0x000fe200078e02ff */
[----:B------:R-:W3:Y:S02]  /*138d0*/  LDC R12, c[0x0][0x3a0] ;  /* 0x0000e800ff0c7b82 */ /* 0x000ee40000000800 */
[----:B------:R-:W-:Y:S01]  /*138e0*/  ISETP.GE.U32.AND P2, PT, R252, 0x7fffffbd, PT ;  /* 0x7fffffbdfc00780c */ /* 0x000fe20003f46070 */
[----:B------:R-:W-:-:S04]  /*138f0*/  IMAD.WIDE R80, R5, 0x4, R6 ;  /* 0x0000000405507825 */ /* 0x000fc800078e0206 */
[----:B----4-:R-:W-:Y:S01]  /*13900*/  VIADD R252, R13, 0xfffffff8 ;  /* 0xfffffff80dfc7836 */ /* 0x010fe20000000000 */
[----:B------:R-:W-:Y:S01]  /*13910*/  LDGSTS.E [R249+0x25c00], desc[UR28][R80.64], !P3 ;  /* 0x25c0000050f97fae */ /* 0x000fe2000d9a101c */
[----:B------:R-:W-:Y:S01]  /*13920*/  IMAD.WIDE R78, R5, 0x4, R2 ;  /* 0x00000004054e7825 */ /* 0x000fe200078e0202 */
[----:B------:R-:W4:Y:S03]  /*13930*/  LDC R13, c[0x0][0x3a0] ;  /* 0x0000e800ff0d7b82 */ /* 0x000f260000000800 */
[----:B------:R-:W-:Y:S01]  /*13940*/  IMAD R5, R4, 0x32, RZ ;  /* 0x0000003204057824 */ /* 0x000fe200078e02ff */
[----:B------:R-:W-:Y:S01]  /*13950*/  LDGSTS.E [R249+0x25d00], desc[UR28][R78.64], !P3 ;  /* 0x25d000004ef97fae */ /* 0x000fe2000d9a101c */
[----:B------:R-:W-:Y:S01]  /*13960*/  ISETP.GE.U32.AND P3, PT, R252, 0x7fffffb9, PT ;  /* 0x7fffffb9fc00780c */ /* 0x000fe20003f66070 */
[----:B--2---:R-:W-:Y:S02]  /*13970*/  VIADD R252, R8, 0xfffffff4 ;  /* 0xfffffff408fc7836 */ /* 0x004fe40000000000 */
[C---:B------:R-:W-:Y:S01]  /*13980*/  IMAD.WIDE R64, R5.reuse, 0x4, R6 ;  /* 0x0000000405407825 */ /* 0x040fe200078e0206 */
[----:B------:R-:W2:Y:S03]  /*13990*/  LDC R8, c[0x0][0x3a0] ;  /* 0x0000e800ff087b82 */ /* 0x000ea60000000800 */
[----:B------:R-:W-:Y:S01]  /*139a0*/  IMAD.WIDE R62, R5, 0x4, R2 ;  /* 0x00000004053e7825 */ /* 0x000fe200078e0202 */
[----:B------:R-:W-:Y:S03]  /*139b0*/  LDGSTS.E [R249+0x26400], desc[UR28][R64.64], !P0 ;  /* 0x2640000040f97fae */ /* 0x000fe6000c1a101c */
[----:B------:R-:W-:Y:S01]  /*139c0*/  IMAD R5, R4, 0x36, RZ ;  /* 0x0000003604057824 */ /* 0x000fe200078e02ff */
[----:B------:R-:W-:Y:S01]  /*139d0*/  LDGSTS.E [R249+0x26500], desc[UR28][R62.64], !P0 ;  /* 0x265000003ef97fae */ /* 0x000fe2000c1a101c */
[----:B------:R-:W-:-:S02]  /*139e0*/  ISETP.GE.U32.AND P0, PT, R252, 0x7fffffb5, PT ;  /* 0x7fffffb5fc00780c */ /* 0x000fc40003f06070 */
[----:B------:R-:W-:Y:S01]  /*139f0*/  IMAD.WIDE R48, R5, 0x4, R6 ;  /* 0x0000000405307825 */ /* 0x000fe200078e0206 */
[----:B-1----:R-:W-:Y:S02]  /*13a00*/  IADD3 R252, PT, PT, R9, -0x10, RZ ;  /* 0xfffffff009fc7810 */ /* 0x002fe40007ffe0ff */
[----:B------:R-:W-:Y:S01]  /*13a10*/  LOP3.LUT R10, R10, 0x60, RZ, 0x3c, !PT ;  /* 0x000000600a0a7812 */ /* 0x000fe200078e3cff */
[----:B------:R-:W-:Y:S01]  /*13a20*/  IMAD.WIDE R46, R5, 0x4, R2 ;  /* 0x00000004052e7825 */ /* 0x000fe200078e0202 */
[----:B------:R-:W-:Y:S01]  /*13a30*/  LDGSTS.E [R249+0x26c00], desc[UR28][R48.64], !P4 ;  /* 0x26c0000030f97fae */ /* 0x000fe2000e1a101c */
[----:B------:R-:W1:Y:S02]  /*13a40*/  LDC R9, c[0x0][0x3a0] ;  /* 0x0000e800ff097b82 */ /* 0x000e640000000800 */
        /* <DEDUP_REMOVED lines=8> */
[----:B---3--:R-:W-:Y:S02]  /*13ad0*/  VIADD R252, R12, 0xffffffec ;  /* 0xffffffec0cfc7836 */ /* 0x008fe40000000000 */
[C---:B------:R-:W-:Y:S01]  /*13ae0*/  IMAD.WIDE R20, R5.reuse, 0x4, R6 ;  /* 0x0000000405147825 */ /* 0x040fe200078e0206 */
[----:B--2---:R-:W-:Y:S01]  /*13af0*/  IADD3 R8, PT, PT, R8, -0x1c, RZ ;  /* 0xffffffe408087810 */ /* 0x004fe20007ffe0ff */
[----:B------:R-:W2:Y:S02]  /*13b00*/  LDC R12, c[0x0][0x3a0] ;  /* 0x0000e800ff0c7b82 */ /* 0x000ea40000000800 */
[----:B------:R-:W-:Y:S01]  /*13b10*/  IMAD.WIDE R18, R5, 0x4, R2 ;  /* 0x0000000405127825 */ /* 0x000fe200078e0202 */
[----:B------:R-:W-:Y:S01]  /*13b20*/  ISETP.GE.U32.AND P5, PT, R252, 0x7fffffad, PT ;  /* 0x7fffffadfc00780c */ /* 0x000fe20003fa6070 */
[----:B------:R-:W-:Y:S02]  /*13b30*/  LDGSTS.E [R249+0x27c00], desc[UR28][R20.64], !P1 ;  /* 0x27c0000014f97fae */ /* 0x000fe4000c9a101c */
[----:B----4-:R-:W-:-:S02]  /*13b40*/  VIADD R5, R13, 0xffffffe8 ;  /* 0xffffffe80d057836 */ /* 0x010fc40000000000 */
[----:B------:R-:W-:Y:S01]  /*13b50*/  IMAD R252, R4, 0x3, RZ ;  /* 0x0000000304fc7824 */ /* 0x000fe200078e02ff */
[----:B------:R-:W-:Y:S01]  /*13b60*/  LDGSTS.E [R249+0x27d00], desc[UR28][R18.64], !P1 ;  /* 0x27d0000012f97fae */ /* 0x000fe2000c9a101c */
[----:B------:R-:W3:Y:S01]  /*13b70*/  LDC R13, c[0x0][0x3a0] ;  /* 0x0000e800ff0d7b82 */ /* 0x000ee20000000800 */
[----:B------:R-:W-:Y:S01]  /*13b80*/  ISETP.GE.U32.AND P1, PT, R5, 0x7fffffa9, PT ;  /* 0x7fffffa90500780c */ /* 0x000fe20003f26070 */
[----:B------:R-:W-:-:S04]  /*13b90*/  IMAD.WIDE R230, R252, 0x4, R6 ;  /* 0x00000004fce67825 */ /* 0x000fc800078e0206 */
[----:B------:R-:W-:Y:S02]  /*13ba0*/  VIADD R5, R10, UR5 ;  /* 0x000000050a057c36 */ /* 0x000fe40008000000 */
[----:B------:R-:W-:Y:S01]  /*13bb0*/  IMAD.WIDE R232, R252, 0x4, R2 ;  /* 0x00000004fce87825 */ /* 0x000fe200078e0202 */
[----:B------:R-:W4:Y:S02]  /*13bc0*/  LDC R10, c[0x0][0x3a0] ;  /* 0x0000e800ff0a7b82 */ /* 0x000f240000000800 */
[----:B------:R1:W-:Y:S04]  /*13bd0*/  LDGSTS.E [R5+0x20600], desc[UR28][R230.64], !P2 ;  /* 0x20600000e6057fae */ /* 0x0003e8000d1a101c */
[----:B------:R1:W-:Y:S01]  /*13be0*/  LDGSTS.E [R5+0x20700], desc[UR28][R232.64], !P2 ;  /* 0x20700000e8057fae */ /* 0x0003e2000d1a101c */
[----:B------:R-:W-:-:S02]  /*13bf0*/  ISETP.GE.U32.AND P2, PT, R8, 0x7fffffa5, PT ;  /* 0x7fffffa50800780c */ /* 0x000fc40003f46070 */
[----:B------:R-:W1:Y:S01]  /*13c00*/  LDC R8, c[0x0][0x3a0] ;  /* 0x0000e800ff087b82 */ /* 0x000e620000000800 */
[----:B------:R-:W-:-:S04]  /*13c10*/  IMAD R252, R4, 0x7, RZ ;  /* 0x0000000704fc7824 */ /* 0x000fc800078e02ff */
[----:B------:R-:W-:-:S04]  /*13c20*/  IMAD.WIDE R236, R252, 0x4, R6 ;  /* 0x00000004fcec7825 */ /* 0x000fc800078e0206 */
[----:B------:R-:W-:Y:S01]  /*13c30*/  IMAD.WIDE R234, R252, 0x4, R2 ;  /* 0x00000004fcea7825 */ /* 0x000fe200078e0202 */
[----:B------:R-:W-:Y:S03]  /*13c40*/  LDGSTS.E [R5+0x20e00], desc[UR28][R236.64], !P3 ;  /* 0x20e00000ec057fae */ /* 0x000fe6000d9a101c */
[----:B------:R-:W-:Y:S01]  /*13c50*/  IMAD R252, R4, 0xb, RZ ;  /* 0x0000000b04fc7824 */ /* 0x000fe200078e02ff */
[----:B------:R-:W-:Y:S03]  /*13c60*/  LDGSTS.E [R5+0x20f00], desc[UR28][R234.64], !P3 ;  /* 0x20f00000ea057fae */ /* 0x000fe6000d9a101c */
[----:B------:R-:W-:-:S04]  /*13c70*/  IMAD.WIDE R220, R252, 0x4, R6 ;  /* 0x00000004fcdc7825 */ /* 0x000fc800078e0206 */
[----:B------:R-:W-:Y:S01]  /*13c80*/  IMAD.WIDE R218, R252, 0x4, R2 ;  /* 0x00000004fcda7825 */ /* 0x000fe200078e0202 */
[----:B------:R-:W-:Y:S03]  /*13c90*/  LDGSTS.E [R5+0x21600], desc[UR28][R220.64], !P0 ;  /* 0x21600000dc057fae */ /* 0x000fe6000c1a101c */
[----:B------:R-:W-:Y:S01]  /*13ca0*/  IMAD R252, R4, 0xf, RZ ;  /* 0x0000000f04fc7824 */ /* 0x000fe200078e02ff */
[----:B------:R-:W-:Y:S03]  /*13cb0*/  LDGSTS.E [R5+0x21700], desc[UR28][R218.64], !P0 ;  /* 0x21700000da057fae */ /* 0x000fe6000c1a101c */
[----:B------:R-:W-:-:S04]  /*13cc0*/  IMAD.WIDE R204, R252, 0x4, R6 ;  /* 0x00000004fccc7825 */ /* 0x000fc800078e0206 */
[----:B------:R-:W-:Y:S01]  /*13cd0*/  IMAD.WIDE R202, R252, 0x4, R2 ;  /* 0x00000004fcca7825 */ /* 0x000fe200078e0202 */
[----:B-1----:R-:W-:Y:S01]  /*13ce0*/  IADD3 R8, PT, PT, R8, -0x2c, RZ ;  /* 0xffffffd408087810 */ /* 0x002fe20007ffe0ff */
[----:B------:R-:W-:Y:S02]  /*13cf0*/  LDGSTS.E [R5+0x21e00], desc[UR28][R204.64], !P4 ;  /* 0x21e00000cc057fae */ /* 0x000fe4000e1a101c */
[----:B------:R-:W-:Y:S02]  /*13d00*/  IMAD R252, R4, 0x13, RZ ;  /* 0x0000001304fc7824 */ /* 0x000fe400078e02ff */
[----:B------:R-:W-:Y:S02]  /*13d10*/  LDGSTS.E [R5+0x21f00], desc[UR28][R202.64], !P4 ;  /* 0x21f00000ca057fae */ /* 0x000fe4000e1a101c */
[----:B------:R-:W-:-:S04]  /*13d20*/  IMAD.WIDE R188, R252, 0x4, R6 ;  /* 0x00000004fcbc7825 */ /* 0x000fc800078e0206 */
[----:B------:R-:W-:Y:S01]  /*13d30*/  IMAD.WIDE R186, R252, 0x4, R2 ;  /* 0x00000004fcba7825 */ /* 0x000fe200078e0202 */
[----:B------:R-:W-:Y:S04]  /*13d40*/  LDGSTS.E [R5+0x22600], desc[UR28][R188.64], !P5 ;  /* 0x22600000bc057fae */ /* 0x000fe8000e9a101c */
[----:B------:R-:W-:Y:S01]  /*13d50*/  LDGSTS.E [R5+0x22700], desc[UR28][R186.64], !P5 ;  /* 0x22700000ba057fae */ /* 0x000fe2000e9a101c */
[----:B------:R-:W-:Y:S01]  /*13d60*/  ISETP.GE.U32.AND P5, PT, R8, 0x7fffff95, PT ;  /* 0x7fffff950800780c */ /* 0x000fe20003fa6070 */
[----:B------:R-:W-:Y:S01]  /*13d70*/  IMAD R252, R4, 0x17, RZ ;  /* 0x0000001704fc7824 */ /* 0x000fe200078e02ff */
[----:B------:R-:W1:Y:S01]  /*13d80*/  LDC R8, c[0x0][0x3a0] ;  /* 0x0000e800ff087b82 */ /* 0x000e620000000800 */
[----:B------:R-:W-:Y:S02]  /*13d90*/  VIADD R9, R9, 0xffffffe0 ;  /* 0xffffffe009097836 */ /* 0x000fe40000000000 */
[----:B------:R-:W-:-:S04]  /*13da0*/  IMAD.WIDE R172, R252, 0x4, R6 ;  /* 0x00000004fcac7825 */ /* 0x000fc800078e0206 */
[----:B------:R-:W-:-:S04]  /*13db0*/  IMAD.WIDE R170, R252, 0x4, R2 ;  /* 0x00000004fcaa7825 */ /* 0x000fc800078e0202 */
[----:B----4-:R-:W-:Y:S02]  /*13dc0*/  VIADD R10, R10, 0xffffffd8 ;  /* 0xffffffd80a0a7836 */ /* 0x010fe40000000000 */
[----:B--2---:R-:W-:Y:S01]  /*13dd0*/  VIADD R12, R12, 0xffffffdc ;  /* 0xffffffdc0c0c7836 */ /* 0x004fe20000000000 */
[----:B------:R-:W-:Y:S01]  /*13de0*/  ISETP.GE.U32.AND P3, PT, R9, 0x7fffffa1, PT ;  /* 0x7fffffa10900780c */ /* 0x000fe20003f66070 */
[----:B------:R-:W-:Y:S01]  /*13df0*/  IMAD R252, R4, 0x1b, RZ ;  /* 0x0000001b04fc7824 */ /* 0x000fe200078e02ff */
[----:B------:R-:W-:Y:S01]  /*13e00*/  ISETP.GE.U32.AND P4, PT, R10, 0x7fffff99, PT ;  /* 0x7fffff990a00780c */ /* 0x000fe20003f86070 */
[----:B------:R-:W-:Y:S01]  /*13e10*/  LDGSTS.E [R5+0x22e00], desc[UR28][R172.64], !P1 ;  /* 0x22e00000ac057fae */ /* 0x000fe2000c9a101c */
[----:B------:R-:W2:Y:S01]  /*13e20*/  LDC R10, c[0x0][0x3a0] ;  /* 0x0000e800ff0a7b82 */ /* 0x000ea20000000800 */
[----:B------:R-:W-:Y:S01]  /*13e30*/  IMAD.WIDE R156, R252, 0x4, R6 ;  /* 0x00000004fc9c7825 */ /* 0x000fe200078e0206 */
[----:B------:R-:W-:Y:S01]  /*13e40*/  ISETP.GE.U32.AND P0, PT, R12, 0x7fffff9d, PT ;  /* 0x7fffff9d0c00780c */ /* 0x000fe20003f06070 */
[----:B------:R-:W-:Y:S02]  /*13e50*/  LDGSTS.E [R5+0x22f00], desc[UR28][R170.64], !P1 ;  /* 0x22f00000aa057fae */ /* 0x000fe4000c9a101c */
[----:B------:R-:W-:-:S02]  /*13e60*/  IMAD.WIDE R154, R252, 0x4, R2 ;  /* 0x00000004fc9a7825 */ /* 0x000fc400078e0202 */
[----:B------:R-:W-:Y:S01]  /*13e70*/  LDGSTS.E [R5+0x23600], desc[UR28][R156.64], !P2 ;  /* 0x236000009c057fae */ /* 0x000fe2000d1a101c */
[----:B-1----:R-:W-:Y:S01]  /*13e80*/  IADD3 R8, PT, PT, R8, -0x40, RZ ;  /* 0xffffffc008087810 */ /* 0x002fe20007ffe0ff */
[----:B---3--:R-:W-:Y:S01]  /*13e90*/  VIADD R252, R13, 0xffffffcc ;  /* 0xffffffcc0dfc7836 */ /* 0x008fe20000000000 */
[----:B------:R-:W1:Y:S01]  /*13ea0*/  LDC R9, c[0x0][0x3a0] ;  /* 0x0000e800ff097b82 */ /* 0x000e620000000800 */
[----:B------:R-:W-:Y:S01]  /*13eb0*/  IMAD R12, R4, 0x1f, RZ ;  /* 0x0000001f040c7824 */ /* 0x000fe200078e02ff */
[----:B------:R-:W-:Y:S02]  /*13ec0*/  LDGSTS.E [R5+0x23700], desc[UR28][R154.64], !P2 ;  /* 0x237000009a057fae */ /* 0x000fe4000d1a101c */
[----:B------:R-:W-:Y:S01]  /*13ed0*/  ISETP.GE.U32.AND P2, PT, R252, 0x7fffff8d, PT ;  /* 0x7fffff8dfc00780c */ /* 0x000fe20003f46070 */
[----:B------:R-:W-:Y:S02]  /*13ee0*/  IMAD R252, R4, 0x23, RZ ;  /* 0x0000002304fc7824 */ /* 0x000fe400078e02ff */
[----:B------:R-:W-:-:S04]  /*13ef0*/  IMAD.WIDE R140, R12, 0x4, R6 ;  /* 0x000000040c8c7825 */ /* 0x000fc800078e0206 */
[----:B------:R-:W-:Y:S01]  /*13f00*/  IMAD.WIDE R138, R12, 0x4, R2 ;  /* 0x000000040c8a7825 */ /* 0x000fe200078e0202 */
[----:B------:R-:W-:Y:S01]  /*13f10*/  LDGSTS.E [R5+0x23e00], desc[UR28][R140.64], !P3 ;  /* 0x23e000008c057fae */ /* 0x000fe2000d9a101c */
[----:B------:R-:W3:Y:S02]  /*13f20*/  LDC R12, c[0x0][0x3a0] ;  /* 0x0000e800ff0c7b82 */ /* 0x000ee40000000800 */
[C---:B------:R-:W-:Y:S01]  /*13f30*/  IMAD.WIDE R124, R252.reuse, 0x4, R6 ;  /* 0x00000004fc7c7825 */ /* 0x040fe200078e0206 */
[----:B------:R-:W-:Y:S03]  /*13f40*/  LDGSTS.E [R5+0x23f00], desc[UR28][R138.64], !P3 ;  /* 0x23f000008a057fae */ /* 0x000fe6000d9a101c */
[----:B------:R-:W-:Y:S01]  /*13f50*/  IMAD.WIDE R122, R252, 0x4, R2 ;  /* 0x00000004fc7a7825 */ /* 0x000fe200078e0202 */
[----:B------:R-:W-:Y:S03]  /*13f60*/  LDGSTS.E [R5+0x24600], desc[UR28][R124.64], !P0 ;  /* 0x246000007c057fae */ /* 0x000fe6000c1a101c */
[----:B------:R-:W-:Y:S01]  /*13f70*/  IMAD R252, R4, 0x27, RZ ;  /* 0x0000002704fc7824 */ /* 0x000fe200078e02ff */
[----:B------:R-:W-:Y:S01]  /*13f80*/  LDGSTS.E [R5+0x24700], desc[UR28][R122.64], !P0 ;  /* 0x247000007a057fae */ /* 0x000fe2000c1a101c */
[----:B------:R-:W-:-:S02]  /*13f90*/  ISETP.GE.AND P0, PT, R11, R8, PT ;  /* 0x000000080b00720c */ /* 0x000fc40003f06270 */
[C---:B------:R-:W-:Y:S01]  /*13fa0*/  IMAD.WIDE R108, R252.reuse, 0x4, R6 ;  /* 0x00000004fc6c7825 */ /* 0x040fe200078e0206 */
[----:B------:R-:W4:Y:S03]  /*13fb0*/  LDC R11, c[0x0][0x3a0] ;  /* 0x0000e800ff0b7b82 */ /* 0x000f260000000800 */
[----:B------:R-:W-:Y:S01]  /*13fc0*/  IMAD.WIDE R106, R252, 0x4, R2 ;  /* 0x00000004fc6a7825 */ /* 0x000fe200078e0202 */
[----:B------:R-:W-:Y:S01]  /*13fd0*/  SEL R252, RZ, 0x4, P0 ;  /* 0x00000004fffc7807 */ /* 0x000fe20000000000 */
[----:B------:R-:W-:Y:S01]  /*13fe0*/  LDGSTS.E [R5+0x24e00], desc[UR28][R108.64], !P4 ;  /* 0x24e000006c057fae */ /* 0x000fe2000e1a101c */
[----:B------:R-:W-:Y:S01]  /*13ff0*/  PLOP3.LUT P0, PT, PT, PT, UP0, 0x80, 0x8 ;  /* 0x000000000008781c */ /* 0x000fe20003f0f008 */
[----:B--2---:R-:W-:Y:S02]  /*14000*/  VIADD R10, R10, 0xffffffc8 ;  /* 0xffffffc80a0a7836 */ /* 0x004fe40000000000 */
[----:B------:R-:W-:Y:S01]  /*14010*/  IMAD R15, R4, 0x37, RZ ;  /* 0x00000037040f7824 */ /* 0x000fe200078e02ff */
[----:B------:R-:W-:Y:S01]  /*14020*/  SEL R252, R252, RZ, P0 ;  /* 0x000000fffcfc7207 */ /* 0x000fe20000000000 */
[----:B------:R-:W-:Y:S01]  /*14030*/  IMAD R14, R4, 0x3b, RZ ;  /* 0x0000003b040e7824 */ /* 0x000fe200078e02ff */
[----:B------:R-:W-:Y:S01]  /*14040*/  ISETP.GE.U32.AND P3, PT, R10, 0x7fffff89, PT ;  /* 0x7fffff890a00780c */ /* 0x000fe20003f66070 */
[----:B------:R-:W-:Y:S01]  /*14050*/  IMAD R10, R4, 0x2b, RZ ;  /* 0x0000002b040a7824 */ /* 0x000fe200078e02ff */
[----:B------:R-:W-:Y:S01]  /*14060*/  ISETP.NE.U32.AND P0, PT, R252, RZ, PT ;  /* 0x000000fffc00720c */ /* 0x000fe20003f05070 */
[C---:B------:R-:W-:Y:S01]  /*14070*/  IMAD R252, R4.reuse, 0x2f, RZ ;  /* 0x0000002f04fc7824 */ /* 0x040fe200078e02ff */
[----:B------:R-:W-:Y:S01]  /*14080*/  LDGSTS.E [R5+0x24f00], desc[UR28][R106.64], !P4 ;  /* 0x24f000006a057fae */ /* 0x000fe2000e1a101c */
[----:B------:R-:W-:-:S02]  /*14090*/  IMAD R13, R4, 0x3f, RZ ;  /* 0x0000003f040d7824 */ /* 0x000fc400078e02ff */
[----:B------:R-:W-:Y:S02]  /*140a0*/  IMAD.U32 R4, RZ, RZ, UR8 ;  /* 0x00000008ff047e24 */ /* 0x000fe4000f8e00ff */
[----:B------:R-:W-:-:S04]  /*140b0*/  IMAD.WIDE R92, R10, 0x4, R6 ;  /* 0x000000040a5c7825 */ /* 0x000fc800078e0206 */
[--C-:B------:R-:W-:Y:S01]  /*140c0*/  IMAD.WIDE R76, R252, 0x4, R6.reuse ;  /* 0x00000004fc4c7825 */ /* 0x100fe200078e0206 */
[----:B------:R-:W-:Y:S03]  /*140d0*/  LDGSTS.E [R5+0x25600], desc[UR28][R92.64], !P5 ;  /* 0x256000005c057fae */ /* 0x000fe6000e9a101c */
[----:B------:R-:W-:-:S04]  /*140e0*/  IMAD.WIDE R60, R30, 0x4, R6 ;  /* 0x000000041e3c7825 */ /* 0x000fc800078e0206 */
        /* <DEDUP_REMOVED lines=9> */
[--C-:B------:R-:W-:Y:S01]  /*14180*/  IMAD.WIDE R14, R13, 0x4, R2.reuse ;  /* 0x000000040d0e7825 */ /* 0x100fe200078e0202 */
[----:B------:R2:W-:Y:S01]  /*14190*/  STL.64 [R1+0x930], R6 ;  /* 0x0009300601007387 */ /* 0x0005e20000100a00 */
[----:B------:R-:W1:Y:S02]  /*141a0*/  LDC R10, c[0x0][0x3a0] ;  /* 0x0000e800ff0a7b82 */ /* 0x000e640000000800 */
[C---:B------:R-:W-:Y:S01]  /*141b0*/  IMAD.WIDE R2, R4.reuse, 0x4, R2 ;  /* 0x0000000404027825 */ /* 0x040fe200078e0202 */
[----:B------:R-:W-:Y:S03]  /*141c0*/  LDGSTS.E [R5+0x25700], desc[UR28][R90.64], !P5 ;  /* 0x257000005a057fae */ /* 0x000fe6000e9a101c */
[C---:B------:R-:W-:Y:S02]  /*141d0*/  IMAD.WIDE R198, R4.reuse, 0x4, R198 ;  /* 0x0000000404c67825 */ /* 0x040fe400078e02c6 */
[----:B------:R-:W1:Y:S01]  /*141e0*/  LDC R252, c[0x0][0x3a0] ;  /* 0x0000e800fffc7b82 */ /* 0x000e620000000800 */
[----:B--2---:R-:W2:Y:S04]  /*141f0*/  LDL.LU.64 R6, [R1+0x7e8] ;  /* 0x0007e80001067983 */ /* 0x004ea80000300a00 */
[----:B------:R3:W-:Y:S01]  /*14200*/  STL.64 [R1+0x940], R2 ;  /* 0x0009400201007387 */ /* 0x0007e20000100a00 */
[----:B-----5:R-:W-:-:S03]  /*14210*/  IMAD.WIDE R200, R4, 0x4, R200 ;  /* 0x0000000404c87825 */ /* 0x020fc600078e02c8 */
[----:B---3--:R-:W3:Y:S01]  /*14220*/  LDL.LU.64 R2, [R1+0x7f0] ;  /* 0x0007f00001027983 */ /* 0x008ee20000300a00 */
[----:B------:R-:W-:-:S03]  /*14230*/  IMAD.WIDE R214, R4, 0x4, R214 ;  /* 0x0000000404d67825 */ /* 0x000fc600078e02d6 */
[----:B------:R5:W-:Y:S01]  /*14240*/  STL.64 [R1+0x948], R198 ;  /* 0x000948c601007387 */ /* 0x000be20000100a00 */
[----:B------:R-:W-:-:S04]  /*14250*/  IMAD.WIDE R216, R4, 0x4, R216 ;  /* 0x0000000404d87825 */ /* 0x000fc800078e02d8 */
[C---:B------:R-:W-:Y:S01]  /*14260*/  IMAD.WIDE R230, R4.reuse, 0x4, R230 ;  /* 0x0000000404e67825 */ /* 0x040fe200078e02e6 */
[----:B-----5:R-:W5:Y:S03]  /*14270*/  LDL.LU.64 R198, [R1+0x1cb8] ;  /* 0x001cb80001c67983 */ /* 0x020f660000300a00 */
[C---:B------:R-:W-:Y:S01]  /*14280*/  IMAD.WIDE R232, R4.reuse, 0x4, R232 ;  /* 0x0000000404e87825 */ /* 0x040fe200078e02e8 */
[----:B------:R1:W-:Y:S04]  /*14290*/  STL.64 [R1+0x950], R200 ;  /* 0x000950c801007387 */ /* 0x0003e80000100a00 */
[----:B-1----:R-:W4:Y:S04]  /*142a0*/  LDL.LU.64 R200, [R1+0x1cb0] ;  /* 0x001cb00001c87983 */ /* 0x002f280000300a00 */
[----:B------:R1:W-:Y:S04]  /*142b0*/  STL.64 [R1+0x958], R214 ;  /* 0x000958d601007387 */ /* 0x0003e80000100a00 */
[----:B-1----:R-:W4:Y:S04]  /*142c0*/  LDL.LU.64 R214, [R1+0x1ca8] ;  /* 0x001ca80001d67983 */ /* 0x002f280000300a00 */
[----:B------:R1:W-:Y:S04]  /*142d0*/  STL.64 [R1+0x960], R216 ;  /* 0x000960d801007387 */ /* 0x0003e80000100a00 */
[----:B-1----:R-:W4:Y:S04]  /*142e0*/  LDL.LU.64 R216, [R1+0x1ca0] ;  /* 0x001ca00001d87983 */ /* 0x002f280000300a00 */
[----:B------:R1:W-:Y:S04]  /*142f0*/  STL.64 [R1+0x968], R230 ;  /* 0x000968e601007387 */ /* 0x0003e80000100a00 */
[----:B-1----:R-:W4:Y:S04]  /*14300*/  LDL.LU.64 R230, [R1+0x1c98] ;  /* 0x001c980001e67983 */ /* 0x002f280000300a00 */
[----:B------:R1:W-:Y:S04]  /*14310*/  STL.64 [R1+0x970], R232 ;  /* 0x000970e801007387 */ /* 0x0003e80000100a00 */
[----:B-1----:R-:W4:Y:S01]  /*14320*/  LDL.LU.64 R232, [R1+0x1c90] ;  /* 0x001c900001e87983 */ /* 0x002f220000300a00 */
[----:B--2---:R-:W-:-:S04]  /*14330*/  IMAD.WIDE R6, R4, 0x4, R6 ;  /* 0x0000000404067825 */ /* 0x004fc800078e0206 */
[----:B---3--:R-:W-:-:S05]  /*14340*/  IMAD.WIDE R2, R4, 0x4, R2 ;  /* 0x0000000404027825 */ /* 0x008fca00078e0202 */
[----:B------:R1:W-:Y:S02]  /*14350*/  STL.64 [R1+0x978], R2 ;  /* 0x0009780201007387 */ /* 0x0003e40000100a00 */
[C---:B-1----:R-:W-:Y:S02]  /*14360*/  IMAD.WIDE R2, R4.reuse, 0x4, R244 ;  /* 0x0000000404027825 */ /* 0x042fe400078e02f4 */
[----:B------:R-:W2:Y:S04]  /*14370*/  LDL.LU.64 R244, [R1+0x1c88] ;  /* 0x001c880001f47983 */ /* 0x000ea80000300a00 */
[----:B------:R1:W-:Y:S02]  /*14380*/  STL.64 [R1+0x980], R6 ;  /* 0x0009800601007387 */ /* 0x0003e40000100a00 */
[----:B-1----:R-:W-:-:S02]  /*14390*/  IMAD.WIDE R6, R4, 0x4, R242 ;  /* 0x0000000404067825 */ /* 0x002fc400078e02f2 */
[----:B------:R-:W3:Y:S04]  /*143a0*/  LDL.LU.64 R242, [R1+0x1c80] ;  /* 0x001c800001f27983 */ /* 0x000ee80000300a00 */
[----:B------:R1:W-:Y:S02]  /*143b0*/  STL.64 [R1+0x988], R2 ;  /* 0x0009880201007387 */ /* 0x0003e40000100a00 */
[C---:B-1----:R-:W-:Y:S02]  /*143c0*/  IMAD.WIDE R2, R4.reuse, 0x4, R240 ;  /* 0x0000000404027825 */ /* 0x042fe400078e02f0 */
[----:B------:R-:W2:Y:S04]  /*143d0*/  LDL.LU.64 R240, [R1+0x1c78] ;  /* 0x001c780001f07983 */ /* 0x000ea80000300a00 */
[----:B------:R1:W-:Y:S02]  /*143e0*/  STL.64 [R1+0x990], R6 ;  /* 0x0009900601007387 */ /* 0x0003e40000100a00 */
[----:B-1----:R-:W-:-:S02]  /*143f0*/  IMAD.WIDE R6, R4, 0x4, R238 ;  /* 0x0000000404067825 */ /* 0x002fc400078e02ee */
[----:B------:R-:W2:Y:S04]  /*14400*/  LDL.LU.64 R238, [R1+0x1c70] ;  /* 0x001c700001ee7983 */ /* 0x000ea80000300a00 */
[----:B------:R1:W-:Y:S02]  /*14410*/  STL.64 [R1+0x998], R2 ;  /* 0x0009980201007387 */ /* 0x0003e40000100a00 */
[C---:B-1----:R-:W-:Y:S02]  /*14420*/  IMAD.WIDE R2, R4.reuse, 0x4, R236 ;  /* 0x0000000404027825 */ /* 0x042fe400078e02ec */
[----:B------:R-:W2:Y:S04]  /*14430*/  LDL.LU.64 R236, [R1+0x1c68] ;  /* 0x001c680001ec7983 */ /* 0x000ea80000300a00 */
[----:B------:R1:W-:Y:S02]  /*14440*/  STL.64 [R1+0x9a0], R6 ;  /* 0x0009a00601007387 */ /* 0x0003e40000100a00 */
[----:B-1----:R-:W-:-:S02]  /*14450*/  IMAD.WIDE R6, R4, 0x4, R234 ;  /* 0x0000000404067825 */ /* 0x002fc400078e02ea */
[----:B------:R-:W2:Y:S04]  /*14460*/  LDL.LU.64 R234, [R1+0x1c60] ;  /* 0x001c600001ea7983 */ /* 0x000ea80000300a00 */
[----:B------:R4:W-:Y:S02]  /*14470*/  STL.64 [R1+0x9a8], R2 ;  /* 0x0009a80201007387 */ /* 0x0009e40000100a00 */
[C---:B----4-:R-:W-:Y:S02]  /*14480*/  IMAD.WIDE R2, R4.reuse, 0x4, R232 ;  /* 0x0000000404027825 */ /* 0x050fe400078e02e8 */
[----:B------:R-:W4:Y:S04]  /*14490*/  LDL.LU.64 R232, [R1+0x1c58] ;  /* 0x001c580001e87983 */ /* 0x000f280000300a00 */
        /* <DEDUP_REMOVED lines=49> */
[----:B-----5:R-:W-:-:S02]  /*147b0*/  IMAD.WIDE R6, R4, 0x4, R198 ;  /* 0x0000000404067825 */ /* 0x020fc400078e02c6 */
[----:B------:R-:W5:Y:S04]  /*147c0*/  LDL.LU.64 R198, [R1+0x1bd0] ;  /* 0x001bd00001c67983 */ /* 0x000f680000300a00 */
        /* <DEDUP_REMOVED lines=156> */
[----:B------:R1:W-:Y:S01]  /*15190*/  STL.64 [R1+0xbd8], R2 ;  /* 0x000bd80201007387 */ /* 0x0003e20000100a00 */
[----:B------:R-:W-:Y:S02]  /*151a0*/  VIADD R9, R9, 0xffffffd0 ;  /* 0xffffffd009097836 */ /* 0x000fe40000000000 */
[C---:B-1----:R-:W-:Y:S02]  /*151b0*/  IMAD.WIDE R2, R4.reuse, 0x4, R92 ;  /* 0x0000000404027825 */ /* 0x042fe400078e025c */
[----:B------:R-:W2:Y:S04]  /*151c0*/  LDL.LU.64 R92, [R1+0x1a28] ;  /* 0x001a2800015c7983 */ /* 0x000ea80000300a00 */
[----:B------:R1:W-:Y:S01]  /*151d0*/  STL.64 [R1+0x588], R6 ;  /* 0x0005880601007387 */ /* 0x0003e20000100a00 */
[----:B------:R-:W-:Y:S01]  /*151e0*/  ISETP.GE.U32.AND P1, PT, R9, 0x7fffff91, PT ;  /* 0x7fffff910900780c */ /* 0x000fe20003f26070 */
[C---:B------:R-:W-:Y:S01]  /*151f0*/  IMAD.WIDE R246, R4.reuse, 0x4, R246 ;  /* 0x0000000404f67825 */ /* 0x040fe200078e02f6 */
[----:B------:R-:W2:Y:S03]  /*15200*/  LDC R9, c[0x0][0x3a0] ;  /* 0x0000e800ff097b82 */ /* 0x000ea60000000800 */
[----:B-1----:R-:W-:-:S02]  /*15210*/  IMAD.WIDE R6, R4, 0x4, R90 ;  /* 0x0000000404067825 */ /* 0x002fc400078e025a */
[----:B------:R-:W2:Y:S04]  /*15220*/  LDL.LU.64 R90, [R1+0x1a20] ;  /* 0x001a2000015a7983 */ /* 0x000ea80000300a00 */
[----:B------:R1:W-:Y:S04]  /*15230*/  STL.64 [R1+0x580], R2 ;  /* 0x0005800201007387 */ /* 0x0003e80000100a00 */
[----:B------:R-:W-:Y:S04]  /*15240*/  LDGSTS.E [R5+0x25e00], desc[UR28][R76.64], !P1 ;  /* 0x25e000004c057fae */ /* 0x000fe8000c9a101c */
[----:B------:R-:W-:Y:S01]  /*15250*/  LDGSTS.E [R5+0x25f00], desc[UR28][R74.64], !P1 ;  /* 0x25f000004a057fae */ /* 0x000fe2000c9a101c */
[----:B-1----:R-:W-:-:S03]  /*15260*/  IMAD.WIDE R2, R4, 0x4, R88 ;  /* 0x0000000404027825 */ /* 0x002fc600078e0258 */
[----:B------:R-:W-:Y:S04]  /*15270*/  LDGSTS.E [R5+0x26600], desc[UR28][R60.64], !P2 ;  /* 0x266000003c057fae */ /* 0x000fe8000d1a101c */
[----:B------:R-:W2:Y:S04]  /*15280*/  LDL.LU.64 R88, [R1+0x1a18] ;  /* 0x001a180001587983 */ /* 0x000ea80000300a00 */
[----:B------:R1:W-:Y:S04]  /*15290*/  STL.64 [R1+0x578], R6 ;  /* 0x0005780601007387 */ /* 0x0003e80000100a00 */
[----:B------:R-:W-:Y:S04]  /*152a0*/  LDGSTS.E [R5+0x26700], desc[UR28][R58.64], !P2 ;  /* 0x267000003a057fae */ /* 0x000fe8000d1a101c */
[----:B------:R-:W-:Y:S01]  /*152b0*/  LDGSTS.E [R5+0x26e00], desc[UR28][R44.64], !P3 ;  /* 0x26e000002c057fae */ /* 0x000fe2000d9a101c */
[----:B-1----:R-:W-:-:S03]  /*152c0*/  IMAD.WIDE R6, R4, 0x4, R86 ;  /* 0x0000000404067825 */ /* 0x002fc600078e0256 */
[----:B------:R-:W-:Y:S04]  /*152d0*/  LDGSTS.E [R5+0x26f00], desc[UR28][R42.64], !P3 ;  /* 0x26f000002a057fae */ /* 0x000fe8000d9a101c */
        /* <DEDUP_REMOVED lines=13> */
[----:B------:R1:W-:Y:S04]  /*153b0*/  STL.64 [R1+0x550], R2 ;  /* 0x0005500201007387 */ /* 0x0003e80000100a00 */
[----:B------:R3:W-:Y:S01]  /*153c0*/  STL.64 [R1+0x548], R6 ;  /* 0x0005480601007387 */ /* 0x0007e20000100a00 */
[----:B-1----:R-:W-:-:S03]  /*153d0*/  IMAD.WIDE R2, R4, 0x4, R76 ;  /* 0x0000000404027825 */ /* 0x002fc600078e024c */
[----:B------:R-:W2:Y:S01]  /*153e0*/  LDL.LU.64 R76, [R1+0x19e8] ;  /* 0x0019e800014c7983 */ /* 0x000ea20000300a00 */
[----:B---3--:R-:W-:-:S03]  /*153f0*/  IMAD.WIDE R6, R4, 0x4, R74 ;  /* 0x0000000404067825 */ /* 0x008fc600078e024a */
[----:B------:R1:W-:Y:S04]  /*15400*/  STL.64 [R1+0xc28], R2 ;  /* 0x000c280201007387 */ /* 0x0003e80000100a00 */
[----:B------:R-:W3:Y:S01]  /*15410*/  LDL.LU.64 R74, [R1+0x19e0] ;  /* 0x0019e000014a7983 */ /* 0x000ee20000300a00 */
[----:B-1----:R-:W-:-:S03]  /*15420*/  IMAD.WIDE R2, R4, 0x4, R72 ;  /* 0x0000000404027825 */ /* 0x002fc600078e0248 */
        /* <DEDUP_REMOVED lines=15> */
[----:B------:R-:W3:Y:S04]  /*15520*/  LDL.LU.64 R62, [R1+0x19b0] ;  /* 0x0019b000013e7983 */ /* 0x000ee80000300a00 */
[----:B------:R1:W-:Y:S04]  /*15530*/  STL.64 [R1+0x520], R2 ;  /* 0x0005200201007387 */ /* 0x0003e80000100a00 */
[----:B------:R4:W-:Y:S01]  /*15540*/  STL.64 [R1+0xc60], R6 ;  /* 0x000c600601007387 */ /* 0x0009e20000100a00 */
[----:B-1----:R-:W-:-:S03]  /*15550*/  IMAD.WIDE R2, R4, 0x4, R60 ;  /* 0x0000000404027825 */ /* 0x002fc600078e023c */
[----:B------:R-:W3:Y:S01]  /*15560*/  LDL.LU.64 R60, [R1+0x19a8] ;  /* 0x0019a800013c7983 */ /* 0x000ee20000300a00 */
[----:B----4-:R-:W-:-:S03]  /*15570*/  IMAD.WIDE R6, R4, 0x4, R58 ;  /* 0x0000000404067825 */ /* 0x010fc600078e023a */
[----:B------:R1:W-:Y:S04]  /*15580*/  STL.64 [R1+0xc68], R2 ;  /* 0x000c680201007387 */ /* 0x0003e80000100a00 */
[----:B------:R-:W4:Y:S01]  /*15590*/  LDL.LU.64 R58, [R1+0x19a0] ;  /* 0x0019a000013a7983 */ /* 0x000f220000300a00 */
[----:B-1----:R-:W-:-:S03]  /*155a0*/  IMAD.WIDE R2, R4, 0x4, R56 ;  /* 0x0000000404027825 */ /* 0x002fc600078e0238 */
[----:B------:R-:W3:Y:S04]  /*155b0*/  LDL.LU.64 R56, [R1+0x1998] ;  /* 0x0019980001387983 */ /* 0x000ee80000300a00 */
[----:B------:R1:W-:Y:S02]  /*155c0*/  STL.64 [R1+0xc70], R6 ;  /* 0x000c700601007387 */ /* 0x0003e40000100a00 */
[C---:B-1----:R-:W-:Y:S02]  /*155d0*/  IMAD.WIDE R6, R4.reuse, 0x4, R54 ;  /* 0x0000000404067825 */ /* 0x042fe400078e0236 */
[----:B------:R-:W3:Y:S04]  /*155e0*/  LDL.LU.64 R54, [R1+0x1990] ;  /* 0x0019900001367983 */ /* 0x000ee80000300a00 */
[----:B------:R1:W-:Y:S02]  /*155f0*/  STL.64 [R1+0xc78], R2 ;  /* 0x000c780201007387 */ /* 0x0003e40000100a00 */
[----:B-1----:R-:W-:-:S02]  /*15600*/  IMAD.WIDE R2, R4, 0x4, R52 ;  /* 0x0000000404027825 */ /* 0x002fc400078e0234 */
        /* <DEDUP_REMOVED lines=10> */
[----:B------:R1:W-:Y:S04]  /*156b0*/  STL.64 [R1+0xc98], R2 ;  /* 0x000c980201007387 */ /* 0x0003e80000100a00 */
[----:B------:R5:W-:Y:S01]  /*156c0*/  STL.64 [R1+0x4e8], R6 ;  /* 0x0004e80601007387 */ /* 0x000be20000100a00 */
[----:B-1----:R-:W-:-:S03]  /*156d0*/  IMAD.WIDE R2, R4, 0x4, R44 ;  /* 0x0000000404027825 */ /* 0x002fc600078e022c */
[----:B------:R-:W3:Y:S01]  /*156e0*/  LDL.LU.64 R44, [R1+0x1968] ;  /* 0x00196800012c7983 */ /* 0x000ee20000300a00 */
[----:B-----5:R-:W-:-:S03]  /*156f0*/  IMAD.WIDE R6, R4, 0x4, R42 ;  /* 0x0000000404067825 */ /* 0x020fc600078e022a */
[----:B------:R1:W-:Y:S04]  /*15700*/  STL.64 [R1+0xca8], R2 ;  /* 0x000ca80201007387 */ /* 0x0003e80000100a00 */
[----:B------:R-:W5:Y:S01]  /*15710*/  LDL.LU.64 R42, [R1+0x1960] ;  /* 0x00196000012a7983 */ /* 0x000f620000300a00 */
[----:B-1----:R-:W-:-:S03]  /*15720*/  IMAD.WIDE R2, R4, 0x4, R40 ;  /* 0x0000000404027825 */ /* 0x002fc600078e0228 */
[----:B------:R-:W3:Y:S04]  /*15730*/  LDL.LU.64 R40, [R1+0x1958] ;  /* 0x0019580001287983 */ /* 0x000ee80000300a00 */
[----:B------:R1:W-:Y:S02]  /*15740*/  STL.64 [R1+0xcb0], R6 ;  /* 0x000cb00601007387 */ /* 0x0003e40000100a00 */
[C---:B-1----:R-:W-:Y:S02]  /*15750*/  IMAD.WIDE R6, R4.reuse, 0x4, R38 ;  /* 0x0000000404067825 */ /* 0x042fe400078e0226 */
[----:B------:R-:W3:Y:S04]  /*15760*/  LDL.LU.64 R38, [R1+0x1950] ;  /* 0x0019500001267983 */ /* 0x000ee80000300a00 */
[----:B------:R1:W-:Y:S04]  /*15770*/  STL.64 [R1+0x4e0], R2 ;  /* 0x0004e00201007387 */ /* 0x0003e80000100a00 */
[----:B------:R1:W-:Y:S02]  /*15780*/  STL.64 [R1+0xcc0], R6 ;  /* 0x000cc00601007387 */ /* 0x0003e40000100a00 */
[----:B-1----:R-:W-:-:S04]  /*15790*/  IMAD.WIDE R2, R4, 0x4, R250 ;  /* 0x0000000404027825 */ /* 0x002fc800078e02fa */
[C---:B------:R-:W-:Y:S01]  /*157a0*/  IMAD.WIDE R6, R4.reuse, 0x4, R36 ;  /* 0x0000000404067825 */ /* 0x040fe200078e0224 */
[----:B------:R1:W-:Y:S04]  /*157b0*/  STL.64 [R1+0xcc8], R2 ;  /* 0x000cc80201007387 */ /* 0x0003e80000100a00 */
[----:B------:R-:W-:Y:S04]  /*157c0*/  STL.64 [R1+0x4c8], R246 ;  /* 0x0004c8f601007387 */ /* 0x000fe80000100a00 */
[----:B------:R1:W-:Y:S02]  /*157d0*/  STL.64 [R1+0x4c0], R6 ;  /* 0x0004c00601007387 */ /* 0x0003e40000100a00 */
[----:B-1----:R-:W-:-:S05]  /*157e0*/  IMAD.WIDE R2, R4, 0x4, R34 ;  /* 0x0000000404027825 */ /* 0x002fca00078e0222 */
[----:B------:R1:W-:Y:S01]  /*157f0*/  STL.64 [R1+0x4b8], R2 ;  /* 0x0004b80201007387 */ /* 0x0003e20000100a00 */
[----:B------:R-:W-:-:S04]  /*15800*/  IMAD.WIDE R6, R4, 0x4, R32 ;  /* 0x0000000404067825 */ /* 0x000fc800078e0220 */
[C---:B------:R-:W-:Y:S01]  /*15810*/  IMAD.WIDE R28, R4.reuse, 0x4, R28 ;  /* 0x00000004041c7825 */ /* 0x040fe200078e021c */
[----:B------:R1:W-:Y:S03]  /*15820*/  STL.64 [R1+0xce8], R6 ;  /* 0x000ce80601007387 */ /* 0x0003e60000100a00 */
[----:B-1----:R-:W-:-:S05]  /*15830*/  IMAD.WIDE R2, R4, 0x4, R30 ;  /* 0x0000000404027825 */ /* 0x002fca00078e021e */
[----:B------:R1:W-:Y:S01]  /*15840*/  STL.64 [R1+0x448], R2 ;  /* 0x0004480201007387 */ /* 0x0003e20000100a00 */
[----:B------:R-:W-:-:S03]  /*15850*/  IMAD.WIDE R6, R4, 0x4, R26 ;  /* 0x0000000404067825 */ /* 0x000fc600078e021a */
[----:B------:R-:W-:Y:S01]  /*15860*/  STL.64 [R1+0x4b0], R28 ;  /* 0x0004b01c01007387 */ /* 0x000fe20000100a00 */
[----:B------:R-:W-:-:S03]  /*15870*/  IMAD.WIDE R22, R4, 0x4, R22 ;  /* 0x0000000404167825 */ /* 0x000fc600078e0216 */
[----:B------:R1:W-:Y:S02]  /*15880*/  STL.64 [R1+0x4a8], R6 ;  /* 0x0004a80601007387 */ /* 0x0003e40000100a00 */
[----:B-1----:R-:W-:-:S05]  /*15890*/  IMAD.WIDE R2, R4, 0x4, R24 ;  /* 0x0000000404027825 */ /* 0x002fca00078e0218 */
[----:B------:R1:W-:Y:S01]  /*158a0*/  STL.64 [R1+0x4a0], R2 ;  /* 0x0004a00201007387 */ /* 0x0003e20000100a00 */
[----:B------:R-:W-:-:S03]  /*158b0*/  IMAD.WIDE R6, R4, 0x4, R20 ;  /* 0x0000000404067825 */ /* 0x000fc600078e0214 */
[----:B------:R-:W-:Y:S04]  /*158c0*/  STL.64 [R1+0xd10], R22 ;  /* 0x000d101601007387 */ /* 0x000fe80000100a00 */
[----:B------:R2:W-:Y:S01]  /*158d0*/  STL.64 [R1+0xd18], R6 ;  /* 0x000d180601007387 */ /* 0x0005e20000100a00 */
[----:B-1----:R-:W-:-:S05]  /*158e0*/  IMAD.WIDE R2, R4, 0x4, R18 ;  /* 0x0000000404027825 */ /* 0x002fca00078e0212 */
[----:B------:R1:W-:Y:S01]  /*158f0*/  STL.64 [R1+0xd20], R2 ;  /* 0x000d200201007387 */ /* 0x0003e20000100a00 */
[----:B--2---:R-:W-:-:S05]  /*15900*/  IMAD.WIDE R6, R4, 0x4, R16 ;  /* 0x0000000404067825 */ /* 0x004fca00078e0210 */
[----:B------:R2:W-:Y:S01]  /*15910*/  STL.64 [R1+0x440], R6 ;  /* 0x0004400601007387 */ /* 0x0005e20000100a00 */
[----:B-1----:R-:W-:-:S05]  /*15920*/  IMAD.WIDE R2, R4, 0x4, R14 ;  /* 0x0000000404027825 */ /* 0x002fca00078e020e */
[----:B------:R1:W-:Y:S04]  /*15930*/  STL.64 [R1+0xd30], R2 ;  /* 0x000d300201007387 */ /* 0x0003e80000100a00 */
[----:B------:R-:W3:Y:S01]  /*15940*/  LDL.64 R22, [R1+0x430] ;  /* 0x0004300001167983 */ /* 0x000ee20000100a00 */
[----:B------:R-:W-:-:S03]  /*15950*/  VIADD R9, R9, 0xffffffc4 ;  /* 0xffffffc409097836 */ /* 0x000fc60000000000 */
[----:B------:R-:W4:Y:S01]  /*15960*/  LDL.64 R246, [R1+0x3f0] ;  /* 0x0003f00001f67983 */ /* 0x000f220000100a00 */
[----:B------:R-:W-:Y:S02]  /*15970*/  ISETP.GE.U32.AND P5, PT, R8, 0x7fffff81, PT ;  /* 0x7fffff810800780c */ /* 0x000fe40003fa6070 */
[----:B------:R-:W-:Y:S01]  /*15980*/  ISETP.GE.U32.AND P4, PT, R9, 0x7fffff85, PT ;  /* 0x7fffff850900780c */ /* 0x000fe20003f86070 */
[----:B------:R-:W1:Y:S01]  /*15990*/  LDC R8, c[0x0][0x3a0] ;  /* 0x0000e800ff087b82 */ /* 0x000e620000000800 */
[----:B------:R-:W5:Y:S04]  /*159a0*/  LDL.64 R36, [R1+0x3b0] ;  /* 0x0003b00001247983 */ /* 0x000f680000100a00 */
[----:B------:R-:W5:Y:S03]  /*159b0*/  LDL.64 R34, [R1+0x370] ;  /* 0x0003700001227983 */ /* 0x000f660000100a00 */
[----:B------:R-:W1:Y:S01]  /*159c0*/  LDC R9, c[0x0][0x3a0] ;  /* 0x0000e800ff097b82 */ /* 0x000e620000000800 */
[----:B------:R-:W5:Y:S04]  /*159d0*/  LDL.64 R28, [R1+0x2b0] ;  /* 0x0002b000011c7983 */ /* 0x000f680000100a00 */
[----:B------:R-:W-:Y:S01]  /*159e0*/  LDGSTS.E [R5+0x27600], desc[UR28][R32.64], !P4 ;  /* 0x2760000020057fae */ /* 0x000fe2000e1a101c */
[----:B------:R-:W-:-:S03]  /*159f0*/  VIADD R12, R12, 0xffffffbf ;  /* 0xffffffbf0c0c7836 */ /* 0x000fc60000000000 */
[----:B------:R-:W-:Y:S04]  /*15a00*/  LDGSTS.E [R5+0x27700], desc[UR28][R30.64], !P4 ;  /* 0x277000001e057fae */ /* 0x000fe8000e1a101c */
[----:B------:R-:W5:Y:S04]  /*15a10*/  LDL.64 R26, [R1+0x270] ;  /* 0x00027000011a7983 */ /* 0x000f680000100a00 */
[----:B------:R-:W5:Y:S04]  /*15a20*/  LDL.64 R32, [R1+0x330] ;  /* 0x0003300001207983 */ /* 0x000f680000100a00 */
[----:B------:R-:W5:Y:S04]  /*15a30*/  LDL.64 R30, [R1+0x2f0] ;  /* 0x0002f000011e7983 */ /* 0x000f680000100a00 */
[----:B------:R-:W5:Y:S01]  /*15a40*/  LDL.64 R24, [R1+0x230] ;  /* 0x0002300001187983 */ /* 0x000f620000100a00 */
[----:B------:R-:W-:-:S03]  /*15a50*/  ISETP.GE.U32.AND P1, PT, R12, 0x7fffff80, PT ;  /* 0x7fffff800c00780c */ /* 0x000fc60003f26070 */
[----:B------:R-:W5:Y:S01]  /*15a60*/  LDL.64 R20, [R1+0x1f0] ;  /* 0x0001f00001147983 */ /* 0x000f620000100a00 */
[----:B--2---:R-:W-:-:S03]  /*15a70*/  IADD3 R6, PT, PT, R11, -0x45, RZ ;  /* 0xffffffbb0b067810 */ /* 0x004fc60007ffe0ff */
[----:B------:R-:W-:Y:S01]  /*15a80*/  LDGSTS.E [R5+0x27e00], desc[UR28][R16.64], !P5 ;  /* 0x27e0000010057fae */ /* 0x000fe2000e9a101c */
[----:B------:R-:W-:-:S03]  /*15a90*/  VIADD R4, R10, 0xffffffb7 ;  /* 0xffffffb70a047836 */ /* 0x000fc60000000000 */
[----:B------:R-:W2:Y:S01]  /*15aa0*/  LDL.64 R18, [R1+0x1b0] ;  /* 0x0001b00001127983 */ /* 0x000ea20000100a00 */
[----:B-1----:R-:W-:-:S03]  /*15ab0*/  VIADD R3, R9, 0xffffffb3 ;  /* 0xffffffb309037836 */ /* 0x002fc60000000000 */
[----:B------:R-:W-:Y:S01]  /*15ac0*/  LDGSTS.E [R5+0x27f00], desc[UR28][R14.64], !P5 ;  /* 0x27f000000e057fae */ /* 0x000fe2000e9a101c */
[----:B------:R-:W-:-:S03]  /*15ad0*/  VIADD R2, R8, 0xffffffaf ;  /* 0xffffffaf08027836 */ /* 0x000fc60000000000 */
[----:B------:R-:W2:Y:S04]  /*15ae0*/  LDL.64 R16, [R1+0x170] ;  /* 0x0001700001107983 */ /* 0x000ea80000100a00 */
[----:B------:R-:W2:Y:S04]  /*15af0*/  LDL.64 R12, [R1+0xf0] ;  /* 0x0000f000010c7983 */ /* 0x000ea80000100a00 */
[----:B------:R-:W2:Y:S04]  /*15b00*/  LDL.64 R14, [R1+0x130] ;  /* 0x00013000010e7983 */ /* 0x000ea80000100a00 */
[----:B------:R-:W2:Y:S04]  /*15b10*/  LDL.64 R10, [R1+0xb0] ;  /* 0x0000b000010a7983 */ /* 0x000ea80000100a00 */
[----:B------:R-:W2:Y:S04]  /*15b20*/  LDL.64 R8, [R1+0x70] ;  /* 0x0000700001087983 */ /* 0x000ea80000100a00 */
[----:B------:R-:W0:Y:S04]  /*15b30*/  LDGDEPBAR ;  /* 0x00000000000079af */ /* 0x000e280000000000 */
[----:B------:R-:W2:Y:S04]  /*15b40*/  LDL.64 R250, [R1+0x30] ;  /* 0x0000300001fa7983 */ /* 0x000ea80000100a00 */
[----:B---3--:R-:W-:Y:S04]  /*15b50*/  LDGSTS.E [R0], desc[UR28][R22.64], P6 ;  /* 0x0000000016007fae */ /* 0x008fe8000b1a101c */
[----:B----4-:R-:W-:Y:S04]  /*15b60*/  LDGSTS.E [R0+0x800], desc[UR28][R246.64], P6 ;  /* 0x00800000f6007fae */ /* 0x010fe8000b1a101c */
[----:B-----5:R-:W-:Y:S04]  /*15b70*/  LDGSTS.E [R0+0x1000], desc[UR28][R36.64], P6 ;  /* 0x0100000024007fae */ /* 0x020fe8000b1a101c */
[----:B------:R-:W3:Y:S04]  /*15b80*/  LDL.LU.64 R22, [R1+0x1948] ;  /* 0x0019480001167983 */ /* 0x000ee80000300a00 */
[----:B------:R-:W4:Y:S04]  /*15b90*/  LDL.LU.64 R246, [R1+0x1940] ;  /* 0x0019400001f67983 */ /* 0x000f280000300a00 */
[----:B------:R-:W-:Y:S04]  /*15ba0*/  LDGSTS.E [R0+0x1800], desc[UR28][R34.64], P6 ;  /* 0x0180000022007fae */ /* 0x000fe8000b1a101c */
[----:B------:R-:W5:Y:S04]  /*15bb0*/  LDL.64 R36, [R1+0x428] ;  /* 0x0004280001247983 */ /* 0x000f680000100a00 */
[----:B------:R-:W-:Y:S04]  /*15bc0*/  LDGSTS.E [R0+0x2000], desc[UR28][R32.64], P6 ;  /* 0x0200000020007fae */ /* 0x000fe8000b1a101c */
[----:B------:R-:W-:Y:S04]  /*15bd0*/  LDGSTS.E [R0+0x2800], desc[UR28][R30.64], P6 ;  /* 0x028000001e007fae */ /* 0x000fe8000b1a101c */
[----:B------:R-:W-:Y:S04]  /*15be0*/  LDGSTS.E [R0+0x3000], desc[UR28][R28.64], P6 ;  /* 0x030000001c007fae */ /* 0x000fe8000b1a101c */
[----:B------:R-:W-:Y:S04]  /*15bf0*/  LDGSTS.E [R0+0x3800], desc[UR28][R26.64], P6 ;  /* 0x038000001a007fae */ /* 0x000fe8000b1a101c */
[----:B------:R-:W-:Y:S04]  /*15c00*/  LDGSTS.E [R0+0x4000], desc[UR28][R24.64], P6 ;  /* 0x0400000018007fae */ /* 0x000fe8000b1a101c */
[----:B------:R-:W-:Y:S04]  /*15c10*/  LDGSTS.E [R0+0x4800], desc[UR28][R20.64], P6 ;  /* 0x0480000014007fae */ /* 0x000fe8000b1a101c */
[----:B--2---:R-:W-:Y:S04]  /*15c20*/  LDGSTS.E [R0+0x5000], desc[UR28][R18.64], P6 ;  /* 0x0500000012007fae */ /* 0x004fe8000b1a101c */
[----:B------:R-:W-:Y:S04]  /*15c30*/  LDGSTS.E [R0+0x5800], desc[UR28][R16.64], P6 ;  /* 0x0580000010007fae */ /* 0x000fe8000b1a101c */
[----:B------:R-:W2:Y:S04]  /*15c40*/  LDL.64 R34, [R1+0x3e8] ;  /* 0x0003e80001227983 */ /* 0x000ea80000100a00 */
[----:B------:R-:W-:Y:S04]  /*15c50*/  LDGSTS.E [R0+0x6000], desc[UR28][R14.64], P6 ;  /* 0x060000000e007fae */ /* 0x000fe8000b1a101c */
[----:B------:R-:W-:Y:S04]  /*15c60*/  LDGSTS.E [R0+0x6800], desc[UR28][R12.64], P6 ;  /* 0x068000000c007fae */ /* 0x000fe8000b1a101c */
[----:B------:R-:W2:Y:S04]  /*15c70*/  LDL.64 R32, [R1+0x3a8] ;  /* 0x0003a80001207983 */ /* 0x000ea80000100a00 */
[----:B------:R-:W-:Y:S04]  /*15c80*/  LDGSTS.E [R0+0x7000], desc[UR28][R10.64], P6 ;  /* 0x070000000a007fae */ /* 0x000fe8000b1a101c */
[----:B------:R-:W2:Y:S04]  /*15c90*/  LDL.64 R30, [R1+0x368] ;  /* 0x00036800011e7983 */ /* 0x000ea80000100a00 */
[----:B------:R-:W-:Y:S04]  /*15ca0*/  LDGSTS.E [R0+0x7800], desc[UR28][R8.64], P6 ;  /* 0x0780000008007fae */ /* 0x000fe8000b1a101c */
[----:B------:R-:W2:Y:S01]  /*15cb0*/  LDL.64 R24, [R1+0x328] ;  /* 0x0003280001187983 */ /* 0x000ea20000100a00 */
[----:B------:R-:W1:Y:S03]  /*15cc0*/  S2R R7, SR_TID.X ;  /* 0x0000000000077919 */ /* 0x000e660000002100 */
[----:B------:R-:W2:Y:S04]  /*15cd0*/  LDL.64 R8, [R1+0x2e8] ;  /* 0x0002e80001087983 */ /* 0x000ea80000100a00 */
[----:B------:R-:W-:Y:S04]  /*15ce0*/  LDGSTS.E [R0+0x8000], desc[UR28][R250.64], P6 ;  /* 0x08000000fa007fae */ /* 0x000fe8000b1a101c */
[----:B------:R-:W2:Y:S04]  /*15cf0*/  LDL.64 R28, [R1+0x2a8] ;  /* 0x0002a800011c7983 */ /* 0x000ea80000100a00 */
[----:B------:R-:W2:Y:S04]  /*15d00*/  LDL.64 R26, [R1+0x268] ;  /* 0x00026800011a7983 */ /* 0x000ea80000100a00 */
[----:B------:R-:W2:Y:S04]  /*15d10*/  LDL.64 R20, [R1+0x228] ;  /* 0x0002280001147983 */ /* 0x000ea80000100a00 */
[----:B------:R-:W2:Y:S04]  /*15d20*/  LDL.64 R18, [R1+0x1e8] ;  /* 0x0001e80001127983 */ /* 0x000ea80000100a00 */
[----:B------:R-:W2:Y:S04]  /*15d30*/  LDL.64 R16, [R1+0x1a8] ;  /* 0x0001a80001107983 */ /* 0x000ea80000100a00 */
[----:B------:R-:W2:Y:S04]  /*15d40*/  LDL.64 R14, [R1+0x168] ;  /* 0x00016800010e7983 */ /* 0x000ea80000100a00 */
[----:B------:R-:W2:Y:S04]  /*15d50*/  LDL.64 R12, [R1+0x128] ;  /* 0x00012800010c7983 */ /* 0x000ea80000100a00 */
[----:B------:R-:W2:Y:S04]  /*15d60*/  LDL.64 R10, [R1+0xe8] ;  /* 0x0000e800010a7983 */ /* 0x000ea80000100a00 */
[----:B------:R-:W2:Y:S01]  /*15d70*/  LDL.64 R250, [R1+0xa8] ;  /* 0x0000a80001fa7983 */ /* 0x000ea20000100a00 */
[----:B------:R-:W-:-:S02]  /*15d80*/  ISETP.GE.U32.AND P2, PT, R6, 0x7fffff7c, PT ;  /* 0x7fffff7c0600780c */ /* 0x000fc40003f46070 */
[----:B-1----:R-:W-:Y:S02]  /*15d90*/  LOP3.LUT R6, R7, 0x3f, RZ, 0xc0, !PT ;  /* 0x0000003f07067812 */ /* 0x002fe400078ec0ff */
[----:B------:R-:W-:Y:S01]  /*15da0*/  ISETP.GE.U32.AND P5, PT, R2, 0x7fffff70, PT ;  /* 0x7fffff700200780c */ /* 0x000fe20003fa6070 */
[----:B------:R-:W1:Y:S01]  /*15db0*/  LDC R7, c[0x0][0x3a0] ;  /* 0x0000e800ff077b82 */ /* 0x000e620000000800 */
[----:B------:R-:W-:Y:S02]  /*15dc0*/  SHF.L.U32 R2, R6, 0x2, RZ ;  /* 0x0000000206027819 */ /* 0x000fe400000006ff */
[----:B------:R-:W-:Y:S02]  /*15dd0*/  ISETP.GE.U32.AND P4, PT, R3, 0x7fffff74, PT ;  /* 0x7fffff740300780c */ /* 0x000fe40003f86070 */
[----:B------:R-:W-:-:S05]  /*15de0*/  LOP3.LUT R3, R2, 0x10, RZ, 0x3c, !PT ;  /* 0x0000001002037812 */ /* 0x000fca00078e3cff */
[----:B------:R-:W-:Y:S01]  /*15df0*/  VIADD R3, R3, UR5 ;  /* 0x0000000503037c36 */ /* 0x000fe20008000000 */
[----:B----4-:R-:W-:Y:S04]  /*15e00*/  LDGSTS.E [R0+0x8800], desc[UR28][R246.64], P6 ;  /* 0x08800000f6007fae */ /* 0x010fe8000b1a101c */
[----:B------:R4:W-:Y:S04]  /*15e10*/  STL.64 [R1+0x15e8], R246 ;  /* 0x0015e8f601007387 */ /* 0x0009e80000100a00 */
[----:B---3--:R-:W-:Y:S04]  /*15e20*/  LDGSTS.E [R0+0x9000], desc[UR28][R22.64], P6 ;  /* 0x0900000016007fae */ /* 0x008fe8000b1a101c */
[----:B------:R-:W-:Y:S04]  /*15e30*/  LDGSTS.E [R0+0x9800], desc[UR28][R38.64], P6 ;  /* 0x0980000026007fae */ /* 0x000fe8000b1a101c */
[----:B----4-:R-:W3:Y:S04]  /*15e40*/  LDL.LU.64 R246, [R1+0x18] ;  /* 0x0000180001f67983 */ /* 0x010ee80000300a00 */
[----:B------:R4:W-:Y:S04]  /*15e50*/  STL.64 [R1+0x15d0], R22 ;  /* 0x0015d01601007387 */ /* 0x0009e80000100a00 */
[----:B------:R-:W-:Y:S04]  /*15e60*/  LDGSTS.E [R0+0xa000], desc[UR28][R56.64], P6 ;  /* 0x0a00000038007fae */ /* 0x000fe8000b1a101c */
[----:B------:R-:W-:Y:S04]  /*15e70*/  LDGSTS.E [R0+0xa800], desc[UR28][R72.64], P6 ;  /* 0x0a80000048007fae */ /* 0x000fe8000b1a101c */
[----:B----4-:R-:W4:Y:S04]  /*15e80*/  LDL.LU.64 R22, [R1] ;  /* 0x0000000001167983 */ /* 0x010f280000300a00 */
[----:B------:R1:W-:Y:S04]  /*15e90*/  STL.64 [R1+0x15d8], R38 ;  /* 0x0015d82601007387 */ /* 0x0003e80000100a00 */
[----:B------:R-:W-:Y:S04]  /*15ea0*/  LDGSTS.E [R0+0xb000], desc[UR28][R88.64], P6 ;  /* 0x0b00000058007fae */ /* 0x000fe8000b1a101c */
[----:B------:R-:W-:Y:S04]  /*15eb0*/  LDGSTS.E [R0+0xb800], desc[UR28][R104.64], P6 ;  /* 0x0b80000068007fae */ /* 0x000fe8000b1a101c */
[----:B-1----:R-:W3:Y:S04]  /*15ec0*/  LDL.LU.64 R38, [R1+0x8] ;  /* 0x0000080001267983 */ /* 0x002ee80000300a00 */
        /* <DEDUP_REMOVED lines=17> */
[----:B-----5:R-:W-:Y:S04]  /*15fe0*/  LDGSTS.E [R3+0x100], desc[UR28][R36.64], P6 ;  /* 0x0010000024037fae */ /* 0x020fe8000b1a101c */
[----:B--2---:R-:W-:Y:S04]  /*15ff0*/  LDGSTS.E [R3+0x900], desc[UR28][R34.64], P6 ;  /* 0x0090000022037fae */ /* 0x004fe8000b1a101c */
[----:B-1----:R-:W2:Y:S04]  /*16000*/  LDL.LU.64 R120, [R1+0x40] ;  /* 0x0000400001787983 */ /* 0x002ea80000300a00 */
[----:B------:R1:W-:Y:S04]  /*16010*/  STL.64 [R1+0x1610], R136 ;  /* 0x0016108801007387 */ /* 0x0003e80000100a00 */
[----:B------:R-:W-:Y:S04]  /*16020*/  LDGSTS.E [R3+0x1100], desc[UR28][R32.64], P6 ;  /* 0x0110000020037fae */ /* 0x000fe8000b1a101c */
[----:B------:R-:W-:Y:S04]  /*16030*/  LDGSTS.E [R3+0x1900], desc[UR28][R30.64], P6 ;  /* 0x019000001e037fae */ /* 0x000fe8000b1a101c */
[----:B-1----:R-:W5:Y:S04]  /*16040*/  LDL.LU.64 R136, [R1+0x48] ;  /* 0x0000480001887983 */ /* 0x002f680000300a00 */
[----:B------:R1:W-:Y:S04]  /*16050*/  STL.64 [R1+0x1618], R152 ;  /* 0x0016189801007387 */ /* 0x0003e80000100a00 */
[----:B------:R-:W-:Y:S04]  /*16060*/  LDGSTS.E [R3+0x2100], desc[UR28][R24.64], P6 ;  /* 0x0210000018037fae */ /* 0x000fe8000b1a101c */
[----:B------:R-:W-:Y:S04]  /*16070*/  LDGSTS.E [R3+0x2900], desc[UR28][R8.64], P6 ;  /* 0x0290000008037fae */ /* 0x000fe8000b1a101c */
[----:B-1----:R-:W2:Y:S04]  /*16080*/  LDL.LU.64 R152, [R1+0x50] ;  /* 0x0000500001987983 */ /* 0x002ea80000300a00 */
        /* <DEDUP_REMOVED lines=15> */
[----:B-1----:R-:W4:Y:S04]  /*16180*/  LDL.LU.64 R216, [R1+0x78] ;  /* 0x0000780001d87983 */ /* 0x002f280000300a00 */
[----:B------:R1:W-:Y:S04]  /*16190*/  STL.64 [R1+0x1640], R232 ;  /* 0x001640e801007387 */ /* 0x0003e80000100a00 */
[----:B------:R-:W-:Y:S04]  /*161a0*/  LDGSTS.E [R3+0x7100], desc[UR28][R250.64], P6 ;  /* 0x07100000fa037fae */ /* 0x000fe8000b1a101c */
[----:B-1----:R-:W4:Y:S04]  /*161b0*/  LDL.LU.64 R232, [R1+0x80] ;  /* 0x0000800001e87983 */ /* 0x002f280000300a00 */
[----:B------:R-:W4:Y:S04]  /*161c0*/  LDL.LU.64 R36, [R1+0x1938] ;  /* 0x0019380001247983 */ /* 0x000f280000300a00 */
[----:B------:R-:W4:Y:S04]  /*161d0*/  LDL.LU.64 R34, [R1+0x1930] ;  /* 0x0019300001227983 */ /* 0x000f280000300a00 */
[----:B------:R-:W4:Y:S04]  /*161e0*/  LDL.LU.64 R32, [R1+0x1928] ;  /* 0x0019280001207983 */ /* 0x000f280000300a00 */
[----:B------:R-:W4:Y:S04]  /*161f0*/  LDL.LU.64 R30, [R1+0x1920] ;  /* 0x00192000011e7983 */ /* 0x000f280000300a00 */
[----:B------:R-:W4:Y:S04]  /*16200*/  LDL.LU.64 R24, [R1+0x1918] ;  /* 0x0019180001187983 */ /* 0x000f280000300a00 */
[----:B------:R-:W4:Y:S04]  /*16210*/  LDL.LU.64 R8, [R1+0x1910] ;  /* 0x0019100001087983 */ /* 0x000f280000300a00 */
[----:B------:R-:W5:Y:S04]  /*16220*/  LDL.64 R28, [R1+0x420] ;  /* 0x00042000011c7983 */ /* 0x000f680000100a00 */
        /* <DEDUP_REMOVED lines=8> */
[----:B--2---:R-:W-:Y:S04]  /*162b0*/  LDGSTS.E [R3+0x7900], desc[UR28][R200.64], P6 ;  /* 0x07900000c8037fae */ /* 0x004fe8000b1a101c */
[----:B------:R1:W-:Y:S04]  /*162c0*/  STL.64 [R1+0x1648], R200 ;  /* 0x001648c801007387 */ /* 0x0003e80000100a00 */
[----:B---3--:R-:W-:Y:S04]  /*162d0*/  LDGSTS.E [R3+0x8100], desc[UR28][R88.64], P6 ;  /* 0x0810000058037fae */ /* 0x008fe8000b1a101c */
[----:B-1----:R-:W2:Y:S04]  /*162e0*/  LDL.LU.64 R200, [R1+0x88] ;  /* 0x0000880001c87983 */ /* 0x002ea80000300a00 */
[----:B------:R1:W-:Y:S04]  /*162f0*/  STL.64 [R1+0x1650], R88 ;  /* 0x0016505801007387 */ /* 0x0003e80000100a00 */
[----:B-1----:R-:W3:Y:S04]  /*16300*/  LDL.LU.64 R88, [R1+0x90] ;  /* 0x0000900001587983 */ /* 0x002ee80000300a00 */
[----:B----4-:R-:W-:Y:S04]  /*16310*/  LDGSTS.E [R3+0x8900], desc[UR28][R8.64], P6 ;  /* 0x0890000008037fae */ /* 0x010fe8000b1a101c */
[----:B------:R1:W-:Y:S04]  /*16320*/  STL.64 [R1+0x1658], R8 ;  /* 0x0016580801007387 */ /* 0x0003e80000100a00 */
[----:B------:R-:W-:Y:S04]  /*16330*/  LDGSTS.E [R3+0x9100], desc[UR28][R24.64], P6 ;  /* 0x0910000018037fae */ /* 0x000fe8000b1a101c */
[----:B------:R-:W-:Y:S04]  /*16340*/  LDGSTS.E [R3+0x9900], desc[UR28][R40.64], P6 ;  /* 0x0990000028037fae */ /* 0x000fe8000b1a101c */
[----:B-1----:R-:W4:Y:S04]  /*16350*/  LDL.LU.64 R8, [R1+0x98] ;  /* 0x0000980001087983 */ /* 0x002f280000300a00 */
[----:B------:R1:W-:Y:S04]  /*16360*/  STL.64 [R1+0x1660], R24 ;  /* 0x0016601801007387 */ /* 0x0003e80000100a00 */
[----:B------:R-:W-:Y:S04]  /*16370*/  LDGSTS.E [R3+0xa100], desc[UR28][R58.64], P6 ;  /* 0x0a1000003a037fae */ /* 0x000fe8000b1a101c */
[----:B------:R-:W-:Y:S04]  /*16380*/  LDGSTS.E [R3+0xa900], desc[UR28][R74.64], P6 ;  /* 0x0a9000004a037fae */ /* 0x000fe8000b1a101c */
[----:B-1----:R-:W2:Y:S04]  /*16390*/  LDL.LU.64 R24, [R1+0xa0] ;  /* 0x0000a00001187983 */ /* 0x002ea80000300a00 */
[----:B------:R1:W-:Y:S04]  /*163a0*/  STL.64 [R1+0x1668], R40 ;  /* 0x0016682801007387 */ /* 0x0003e80000100a00 */
[----:B------:R-:W-:Y:S04]  /*163b0*/  LDGSTS.E [R3+0xb100], desc[UR28][R90.64], P6 ;  /* 0x0b1000005a037fae */ /* 0x000fe8000b1a101c */
[----:B------:R-:W-:Y:S04]  /*163c0*/  LDGSTS.E [R3+0xb900], desc[UR28][R106.64], P6 ;  /* 0x0b9000006a037fae */ /* 0x000fe8000b1a101c */
[----:B-1----:R-:W2:Y:S04]  /*163d0*/  LDL.64 R40, [R1+0x1e0] ;  /* 0x0001e00001287983 */ /* 0x002ea80000100a00 */
[----:B------:R1:W-:Y:S04]  /*163e0*/  STL.64 [R1+0x1670], R58 ;  /* 0x0016703a01007387 */ /* 0x0003e80000100a00 */
[----:B------:R-:W-:Y:S04]  /*163f0*/  LDGSTS.E [R3+0xc100], desc[UR28][R122.64], P6 ;  /* 0x0c1000007a037fae */ /* 0x000fe8000b1a101c */
[----:B------:R-:W-:Y:S04]  /*16400*/  LDGSTS.E [R3+0xc900], desc[UR28][R138.64], P6 ;  /* 0x0c9000008a037fae */ /* 0x000fe8000b1a101c */
[----:B-1----:R-:W2:Y:S04]  /*16410*/  LDL.64 R58, [R1+0x220] ;  /* 0x00022000013a7983 */ /* 0x002ea80000100a00 */
        /* <DEDUP_REMOVED lines=13> */
[----:B-----5:R-:W-:Y:S04]  /*164f0*/  LDGSTS.E [R248+0x200], desc[UR28][R28.64], P6 ;  /* 0x002000001cf87fae */ /* 0x020fe8000b1a101c */
        /* <DEDUP_REMOVED lines=11> */
[----:B-1----:R-:W2:Y:S04]  /*165b0*/  LDL.64 R170, [R1+0x260] ;  /* 0x0002600001aa7983 */ /* 0x002ea80000100a00 */
[----:B------:R1:W-:Y:S04]  /*165c0*/  STL.64 [R1+0x16b0], R186 ;  /* 0x0016b0ba01007387 */ /* 0x0003e80000100a00 */
[----:B-1----:R-:W2:Y:S04]  /*165d0*/  LDL.64 R186, [R1+0x2a0] ;  /* 0x0002a00001ba7983 */ /* 0x002ea80000100a00 */
[----:B------:R1:W-:Y:S04]  /*165e0*/  STL.64 [R1+0x16b8], R202 ;  /* 0x0016b8ca01007387 */ /* 0x0003e80000100a00 */
[----:B-1----:R-:W3:Y:S04]  /*165f0*/  LDL.LU.64 R202, [R1+0xf8] ;  /* 0x0000f80001ca7983 */ /* 0x002ee80000300a00 */
[----:B------:R1:W-:Y:S04]  /*16600*/  STL.64 [R1+0x16c0], R218 ;  /* 0x0016c0da01007387 */ /* 0x0003e80000100a00 */
[----:B-1----:R-:W3:Y:S04]  /*16610*/  LDL.LU.64 R218, [R1+0x100] ;  /* 0x0001000001da7983 */ /* 0x002ee80000300a00 */
[----:B------:R1:W-:Y:S04]  /*16620*/  STL.64 [R1+0x16c8], R234 ;  /* 0x0016c8ea01007387 */ /* 0x0003e80000100a00 */
[----:B-1----:R-:W3:Y:S04]  /*16630*/  LDL.LU.64 R234, [R1+0x108] ;  /* 0x0001080001ea7983 */ /* 0x002ee80000300a00 */
[----:B------:R-:W3:Y:S04]  /*16640*/  LDL.LU.64 R28, [R1+0x1908] ;  /* 0x00190800011c7983 */ /* 0x000ee80000300a00 */
[----:B------:R-:W3:Y:S04]  /*16650*/  LDL.LU.64 R26, [R1+0x1900] ;  /* 0x00190000011a7983 */ /* 0x000ee80000300a00 */
[----:B------:R-:W3:Y:S04]  /*16660*/  LDL.LU.64 R20, [R1+0x18f8] ;  /* 0x0018f80001147983 */ /* 0x000ee80000300a00 */
[----:B------:R-:W3:Y:S04]  /*16670*/  LDL.LU.64 R18, [R1+0x18f0] ;  /* 0x0018f00001127983 */ /* 0x000ee80000300a00 */
[----:B------:R-:W3:Y:S04]  /*16680*/  LDL.LU.64 R16, [R1+0x18e8] ;  /* 0x0018e80001107983 */ /* 0x000ee80000300a00 */
[----:B------:R-:W3:Y:S04]  /*16690*/  LDL.LU.64 R10, [R1+0x18e0] ;  /* 0x0018e000010a7983 */ /* 0x000ee80000300a00 */
[----:B--2---:R-:W-:Y:S04]  /*166a0*/  LDGSTS.E [R248+0x3200], desc[UR28][R186.64], P6 ;  /* 0x03200000baf87fae */ /* 0x004fe8000b1a101c */
[----:B------:R-:W-:Y:S04]  /*166b0*/  LDGSTS.E [R248+0x3a00], desc[UR28][R170.64], P6 ;  /* 0x03a00000aaf87fae */ /* 0x000fe8000b1a101c */
[----:B------:R-:W-:Y:S04]  /*166c0*/  LDGSTS.E [R248+0x4200], desc[UR28][R58.64], P6 ;  /* 0x042000003af87fae */ /* 0x000fe8000b1a101c */
[----:B------:R-:W-:Y:S04]  /*166d0*/  LDGSTS.E [R248+0x4a00], desc[UR28][R40.64], P6 ;  /* 0x04a0000028f87fae */ /* 0x000fe8000b1a101c */
[----:B------:R-:W-:Y:S04]  /*166e0*/  LDGSTS.E [R248+0x5200], desc[UR28][R14.64], P6 ;  /* 0x052000000ef87fae */ /* 0x000fe8000b1a101c */
[----:B------:R-:W-:Y:S04]  /*166f0*/  LDGSTS.E [R248+0x5a00], desc[UR28][R12.64], P6 ;  /* 0x05a000000cf87fae */ /* 0x000fe8000b1a101c */
[----:B------:R-:W-:Y:S04]  /*16700*/  LDGSTS.E [R248+0x6200], desc[UR28][R250.64], P6 ;  /* 0x06200000faf87fae */ /* 0x000fe8000b1a101c */
[----:B------:R-:W2:Y:S04]  /*16710*/  LDL.64 R14, [R1+0x418] ;  /* 0x00041800010e7983 */ /* 0x000ea80000100a00 */
[----:B------:R-:W2:Y:S04]  /*16720*/  LDL.64 R12, [R1+0x3d8] ;  /* 0x0003d800010c7983 */ /* 0x000ea80000100a00 */
[----:B------:R-:W2:Y:S04]  /*16730*/  LDL.64 R250, [R1+0x398] ;  /* 0x0003980001fa7983 */ /* 0x000ea80000100a00 */
[----:B------:R-:W4:Y:S04]  /*16740*/  LDL.LU.64 R186, [R1+0x1c8] ;  /* 0x0001c80001ba7983 */ /* 0x000f280000300a00 */
[----:B------:R-:W4:Y:S04]  /*16750*/  LDL.LU.64 R170, [R1+0x1c0] ;  /* 0x0001c00001aa7983 */ /* 0x000f280000300a00 */
[----:B------:R-:W4:Y:S04]  /*16760*/  LDL.LU.64 R58, [R1+0x198] ;  /* 0x00019800013a7983 */ /* 0x000f280000300a00 */
[----:B------:R-:W4:Y:S04]  /*16770*/  LDL.LU.64 R40, [R1+0x190] ;  /* 0x0001900001287983 */ /* 0x000f280000300a00 */
[----:B------:R-:W-:Y:S04]  /*16780*/  LDGSTS.E [R248+0x6a00], desc[UR28][R154.64], P6 ;  /* 0x06a000009af87fae */ /* 0x000fe8000b1a101c */
[----:B------:R1:W-:Y:S04]  /*16790*/  STL.64 [R1+0x16d0], R154 ;  /* 0x0016d09a01007387 */ /* 0x0003e80000100a00 */
[----:B------:R-:W-:Y:S04]  /*167a0*/  LDGSTS.E [R248+0x7200], desc[UR28][R24.64], P6 ;  /* 0x0720000018f87fae */ /* 0x000fe8000b1a101c */
[----:B------:R-:W-:Y:S04]  /*167b0*/  LDGSTS.E [R248+0x7a00], desc[UR28][R184.64], P6 ;  /* 0x07a00000b8f87fae */ /* 0x000fe8000b1a101c */
[----:B-1----:R-:W4:Y:S04]  /*167c0*/  LDL.LU.64 R154, [R1+0x110] ;  /* 0x00011000019a7983 */ /* 0x002f280000300a00 */
[----:B------:R1:W-:Y:S04]  /*167d0*/  STL.64 [R1+0x16d8], R24 ;  /* 0x0016d81801007387 */ /* 0x0003e80000100a00 */
[----:B------:R-:W-:Y:S04]  /*167e0*/  LDGSTS.E [R248+0x8200], desc[UR28][R72.64], P6 ;  /* 0x0820000048f87fae */ /* 0x000fe8000b1a101c */
[----:B---3--:R-:W-:Y:S04]  /*167f0*/  LDGSTS.E [R248+0x8a00], desc[UR28][R10.64], P6 ;  /* 0x08a000000af87fae */ /* 0x008fe8000b1a101c */
[----:B-1----:R-:W3:Y:S04]  /*16800*/  LDL.LU.64 R24, [R1+0x118] ;  /* 0x0001180001187983 */ /* 0x002ee80000300a00 */
[----:B------:R1:W-:Y:S04]  /*16810*/  STL.64 [R1+0x16e0], R184 ;  /* 0x0016e0b801007387 */ /* 0x0003e80000100a00 */
[----:B------:R-:W-:Y:S04]  /*16820*/  LDGSTS.E [R248+0x9200], desc[UR28][R26.64], P6 ;  /* 0x092000001af87fae */ /* 0x000fe8000b1a101c */
[----:B------:R-:W-:Y:S04]  /*16830*/  LDGSTS.E [R248+0x9a00], desc[UR28][R42.64], P6 ;  /* 0x09a000002af87fae */ /* 0x000fe8000b1a101c */
[----:B-1----:R-:W3:Y:S04]  /*16840*/  LDL.64 R184, [R1+0x1d8] ;  /* 0x0001d80001b87983 */ /* 0x002ee80000100a00 */
[----:B------:R1:W-:Y:S04]  /*16850*/  STL.64 [R1+0x16e8], R72 ;  /* 0x0016e84801007387 */ /* 0x0003e80000100a00 */
[----:B------:R-:W-:Y:S04]  /*16860*/  LDGSTS.E [R248+0xa200], desc[UR28][R60.64], P6 ;  /* 0x0a2000003cf87fae */ /* 0x000fe8000b1a101c */
[----:B------:R-:W-:Y:S04]  /*16870*/  LDGSTS.E [R248+0xaa00], desc[UR28][R76.64], P6 ;  /* 0x0aa000004cf87fae */ /* 0x000fe8000b1a101c */
[----:B-1----:R-:W3:Y:S04]  /*16880*/  LDL.LU.64 R72, [R1+0x358] ;  /* 0x0003580001487983 */ /* 0x002ee80000300a00 */
[----:B------:R1:W-:Y:S04]  /*16890*/  STL.64 [R1+0x16f0], R10 ;  /* 0x0016f00a01007387 */ /* 0x0003e80000100a00 */
[----:B------:R-:W-:Y:S04]  /*168a0*/  LDGSTS.E [R248+0xb200], desc[UR28][R92.64], P6 ;  /* 0x0b2000005cf87fae */ /* 0x000fe8000b1a101c */
[----:B------:R-:W-:Y:S04]  /*168b0*/  LDGSTS.E [R248+0xba00], desc[UR28][R108.64], P6 ;  /* 0x0ba000006cf87fae */ /* 0x000fe8000b1a101c */
[----:B-1----:R-:W4:Y:S04]  /*168c0*/  LDL.LU.64 R10, [R1+0x138] ;  /* 0x00013800010a7983 */ /* 0x002f280000300a00 */
        /* <DEDUP_REMOVED lines=12> */
[----:B------:R1:W-:Y:S01]  /*16990*/  STL.64 [R1+0x1710], R76 ;  /* 0x0017104c01007387 */ /* 0x0003e20000100a00 */
[----:B------:R-:W-:-:S03]  /*169a0*/  ISETP.GE.U32.AND P3, PT, R4, 0x7fffff78, PT ;  /* 0x7fffff780400780c */ /* 0x000fc60003f66070 */
[----:B------:R-:W-:Y:S04]  /*169b0*/  LDGSTS.E [R248+0xf200], desc[UR28][R220.64], P6 ;  /* 0x0f200000dcf87fae */ /* 0x000fe8000b1a101c */
[----:B-1----:R-:W4:Y:S04]  /*169c0*/  LDL.LU.64 R76, [R1+0x158] ;  /* 0x00015800014c7983 */ /* 0x002f280000300a00 */
[----:B------:R1:W-:Y:S01]  /*169d0*/  STL.64 [R1+0x1718], R92 ;  /* 0x0017185c01007387 */ /* 0x0003e20000100a00 */
[----:B------:R-:W-:-:S03]  /*169e0*/  LOP3.LUT R4, R2, 0x30, RZ, 0x3c, !PT ;  /* 0x0000003002047812 */ /* 0x000fc600078e3cff */
[----:B------:R-:W-:Y:S04]  /*169f0*/  LDGSTS.E [R248+0xfa00], desc[UR28][R236.64], P6 ;  /* 0x0fa00000ecf87fae */ /* 0x000fe8000b1a101c */
[----:B-1----:R-:W4:Y:S04]  /*16a00*/  LDL.LU.64 R92, [R1+0x2d8] ;  /* 0x0002d800015c7983 */ /* 0x002f280000300a00 */
[----:B------:R1:W-:Y:S04]  /*16a10*/  STL.64 [R1+0x1720], R108 ;  /* 0x0017206c01007387 */ /* 0x0003e80000100a00 */
[----:B-1----:R-:W4:Y:S04]  /*16a20*/  LDL.64 R108, [R1+0x218] ;  /* 0x00021800016c7983 */ /* 0x002f280000100a00 */
        /* <DEDUP_REMOVED lines=11> */
[----:B-1----:R-:W5:Y:S01]  /*16ae0*/  LDL.64 R204, [R1+0x298] ;  /* 0x0002980001cc7983 */ /* 0x002f620000100a00 */
[----:B------:R-:W-:-:S03]  /*16af0*/  VIADD R4, R4, UR5 ;  /* 0x0000000504047c36 */ /* 0x000fc60008000000 */
[----:B------:R1:W-:Y:S04]  /*16b00*/  STL.64 [R1+0x1758], R220 ;  /* 0x001758dc01007387 */ /* 0x0003e80000100a00 */
[----:B--2---:R-:W-:Y:S04]  /*16b10*/  LDGSTS.E [R4+0x300], desc[UR28][R14.64], P6 ;  /* 0x003000000e047fae */ /* 0x004fe8000b1a101c */
[----:B------:R-:W-:Y:S04]  /*16b20*/  LDGSTS.E [R4+0xb00], desc[UR28][R12.64], P6 ;  /* 0x00b000000c047fae */ /* 0x000fe8000b1a101c */
[----:B-1----:R-:W2:Y:S04]  /*16b30*/  LDL.LU.64 R220, [R1+0x1b8] ;  /* 0x0001b80001dc7983 */ /* 0x002ea80000300a00 */
[----:B------:R1:W-:Y:S04]  /*16b40*/  STL.64 [R1+0x1760], R236 ;  /* 0x001760ec01007387 */ /* 0x0003e80000100a00 */
[----:B------:R-:W-:Y:S04]  /*16b50*/  LDGSTS.E [R4+0x1300], desc[UR28][R250.64], P6 ;  /* 0x01300000fa047fae */ /* 0x000fe8000b1a101c */
[----:B-1----:R-:W2:Y:S04]  /*16b60*/  LDL.LU.64 R236, [R1+0x1d0] ;  /* 0x0001d00001ec7983 */ /* 0x002ea80000300a00 */
[----:B------:R-:W2:Y:S04]  /*16b70*/  LDL.LU.64 R14, [R1+0x18d8] ;  /* 0x0018d800010e7983 */ /* 0x000ea80000300a00 */
[----:B------:R-:W2:Y:S04]  /*16b80*/  LDL.LU.64 R12, [R1+0x18d0] ;  /* 0x0018d000010c7983 */ /* 0x000ea80000300a00 */
[----:B------:R-:W2:Y:S04]  /*16b90*/  LDL.LU.64 R250, [R1+0x18c8] ;  /* 0x0018c80001fa7983 */ /* 0x000ea80000300a00 */
[----:B---3--:R-:W-:Y:S04]  /*16ba0*/  LDGSTS.E [R4+0x1b00], desc[UR28][R72.64], P6 ;  /* 0x01b0000048047fae */ /* 0x008fe8000b1a101c */
[----:B------:R1:W-:Y:S04]  /*16bb0*/  STL.64 [R1+0x1840], R72 ;  /* 0x0018404801007387 */ /* 0x0003e80000100a00 */
[----:B----4-:R-:W-:Y:S04]  /*16bc0*/  LDGSTS.E [R4+0x2300], desc[UR28][R188.64], P6 ;  /* 0x02300000bc047fae */ /* 0x010fe8000b1a101c */
[----:B------:R-:W-:Y:S04]  /*16bd0*/  LDGSTS.E [R4+0x2b00], desc[UR28][R92.64], P6 ;  /* 0x02b000005c047fae */ /* 0x000fe8000b1a101c */
[----:B------:R-:W-:Y:S04]  /*16be0*/  STL.64 [R1+0x1820], R188 ;  /* 0x001820bc01007387 */ /* 0x000fe80000100a00 */
[----:B------:R3:W-:Y:S04]  /*16bf0*/  STL.64 [R1+0x1800], R92 ;  /* 0x0018005c01007387 */ /* 0x0007e80000100a00 */
[----:B-----5:R-:W-:Y:S04]  /*16c00*/  LDGSTS.E [R4+0x3300], desc[UR28][R204.64], P6 ;  /* 0x03300000cc047fae */ /* 0x020fe8000b1a101c */
[----:B------:R-:W-:Y:S04]  /*16c10*/  LDGSTS.E [R4+0x3b00], desc[UR28][R172.64], P6 ;  /* 0x03b00000ac047fae */ /* 0x000fe8000b1a101c */
[----:B------:R-:W-:Y:S04]  /*16c20*/  STL.64 [R1+0x17b8], R172 ;  /* 0x0017b8ac01007387 */ /* 0x000fe80000100a00 */
[----:B------:R-:W-:Y:S04]  /*16c30*/  LDGSTS.E [R4+0x4300], desc[UR28][R108.64], P6 ;  /* 0x043000006c047fae */ /* 0x000fe8000b1a101c */
[----:B-1----:R-:W4:Y:S04]  /*16c40*/  LDL.64 R72, [R1+0x410] ;  /* 0x0004100001487983 */ /* 0x002f280000100a00 */
[----:B------:R-:W5:Y:S04]  /*16c50*/  LDL.64 R204, [R1+0x3d0] ;  /* 0x0003d00001cc7983 */ /* 0x000f680000100a00 */
[----:B------:R-:W5:Y:S04]  /*16c60*/  LDL.64 R108, [R1+0x390] ;  /* 0x00039000016c7983 */ /* 0x000f680000100a00 */
[----:B------:R-:W-:Y:S04]  /*16c70*/  LDGSTS.E [R4+0x4b00], desc[UR28][R184.64], P6 ;  /* 0x04b00000b8047fae */ /* 0x000fe8000b1a101c */
[----:B---3--:R-:W3:Y:S04]  /*16c80*/  LDL.LU.64 R92, [R1+0x2f8] ;  /* 0x0002f800015c7983 */ /* 0x008ee80000300a00 */
[----:B------:R-:W-:Y:S04]  /*16c90*/  LDGSTS.E [R4+0x5300], desc[UR28][R58.64], P6 ;  /* 0x053000003a047fae */ /* 0x000fe8000b1a101c */
[----:B------:R-:W3:Y:S04]  /*16ca0*/  LDL.LU.64 R184, [R1+0x290] ;  /* 0x0002900001b87983 */ /* 0x000ee80000300a00 */
        /* <DEDUP_REMOVED lines=13> */
[----:B--2---:R-:W-:Y:S04]  /*16d80*/  LDGSTS.E [R4+0x8b00], desc[UR28][R12.64], P6 ;  /* 0x08b000000c047fae */ /* 0x004fe8000b1a101c */
        /* <DEDUP_REMOVED lines=28> */
[----:B-1----:R-:W2:Y:S04]  /*16f50*/  LDL.LU.64 R62, [R1+0x278] ;  /* 0x00027800013e7983 */ /* 0x002ea80000300a00 */
[----:B------:R1:W-:Y:S04]  /*16f60*/  STL.64 [R1+0x17c8], R78 ;  /* 0x0017c84e01007387 */ /* 0x0003e80000100a00 */
[----:B-1----:R-:W2:Y:S04]  /*16f70*/  LDL.LU.64 R78, [R1+0x280] ;  /* 0x00028000014e7983 */ /* 0x002ea80000300a00 */
[----:B------:R-:W-:Y:S04]  /*16f80*/  STL.64 [R1+0x17d0], R94 ;  /* 0x0017d05e01007387 */ /* 0x000fe80000100a00 */
[----:B------:R-:W-:Y:S04]  /*16f90*/  STL.64 [R1+0x17d8], R110 ;  /* 0x0017d86e01007387 */ /* 0x000fe80000100a00 */
[----:B------:R1:W-:Y:S04]  /*16fa0*/  STL.64 [R1+0x17e0], R126 ;  /* 0x0017e07e01007387 */ /* 0x0003e80000100a00 */
[----:B-1----:R-:W2:Y:S04]  /*16fb0*/  LDL.LU.64 R126, [R1+0x2b8] ;  /* 0x0002b800017e7983 */ /* 0x002ea80000300a00 */
[----:B------:R1:W-:Y:S04]  /*16fc0*/  STL.64 [R1+0x17e8], R142 ;  /* 0x0017e88e01007387 */ /* 0x0003e80000100a00 */
[----:B-1----:R-:W2:Y:S04]  /*16fd0*/  LDL.LU.64 R142, [R1+0x2c0] ;  /* 0x0002c000018e7983 */ /* 0x002ea80000300a00 */
[----:B------:R1:W-:Y:S04]  /*16fe0*/  STL.64 [R1+0x17f0], R158 ;  /* 0x0017f09e01007387 */ /* 0x0003e80000100a00 */
[----:B-1----:R-:W2:Y:S04]  /*16ff0*/  LDL.LU.64 R158, [R1+0x2c8] ;  /* 0x0002c800019e7983 */ /* 0x002ea80000300a00 */
[----:B------:R1:W-:Y:S04]  /*17000*/  STL.64 [R1+0x17f8], R174 ;  /* 0x0017f8ae01007387 */ /* 0x0003e80000100a00 */
[----:B-1----:R-:W2:Y:S04]  /*17010*/  LDL.LU.64 R174, [R1+0x2d0] ;  /* 0x0002d00001ae7983 */ /* 0x002ea80000300a00 */
[----:B------:R1:W-:Y:S04]  /*17020*/  STL.64 [R1+0x1808], R190 ;  /* 0x001808be01007387 */ /* 0x0003e80000100a00 */
[----:B----4-:R-:W-:Y:S04]  /*17030*/  LDGSTS.E [R249+0x400], desc[UR28][R72.64], P6 ;  /* 0x0040000048f97fae */ /* 0x010fe8000b1a101c */
[----:B-1----:R-:W4:Y:S04]  /*17040*/  LDL.LU.64 R190, [R1+0x300] ;  /* 0x0003000001be7983 */ /* 0x002f280000300a00 */
[----:B------:R1:W-:Y:S04]  /*17050*/  STL.64 [R1+0x1810], R206 ;  /* 0x001810ce01007387 */ /* 0x0003e80000100a00 */
[----:B-----5:R-:W-:Y:S04]  /*17060*/  LDGSTS.E [R249+0xc00], desc[UR28][R204.64], P6 ;  /* 0x00c00000ccf97fae */ /* 0x020fe8000b1a101c */
[----:B------:R-:W-:Y:S04]  /*17070*/  LDGSTS.E [R249+0x1400], desc[UR28][R108.64], P6 ;  /* 0x014000006cf97fae */ /* 0x000fe8000b1a101c */
[----:B-1----:R-:W5:Y:S04]  /*17080*/  LDL.LU.64 R206, [R1+0x308] ;  /* 0x0003080001ce7983 */ /* 0x002f680000300a00 */
[----:B------:R1:W-:Y:S04]  /*17090*/  STL.64 [R1+0x1818], R222 ;  /* 0x001818de01007387 */ /* 0x0003e80000100a00 */
[----:B-1----:R-:W2:Y:S04]  /*170a0*/  LDL.LU.64 R222, [R1+0x310] ;  /* 0x0003100001de7983 */ /* 0x002ea80000300a00 */
[----:B------:R1:W-:Y:S04]  /*170b0*/  STL.64 [R1+0x1828], R238 ;  /* 0x001828ee01007387 */ /* 0x0003e80000100a00 */
[----:B-1----:R-:W4:Y:S04]  /*170c0*/  LDL.LU.64 R238, [R1+0x338] ;  /* 0x0003380001ee7983 */ /* 0x002f280000300a00 */
[----:B------:R-:W4:Y:S04]  /*170d0*/  LDL.64 R110, [R1+0x930] ;  /* 0x00093000016e7983 */ /* 0x000f280000100a00 */
[----:B------:R-:W4:Y:S04]  /*170e0*/  LDL.64 R94, [R1+0x940] ;  /* 0x00094000015e7983 */ /* 0x000f280000100a00 */
[----:B------:R-:W4:Y:S04]  /*170f0*/  LDL.64 R108, [R1+0x978] ;  /* 0x00097800016c7983 */ /* 0x000f280000100a00 */
[----:B------:R-:W4:Y:S04]  /*17100*/  LDL.64 R188, [R1+0x980] ;  /* 0x0009800001bc7983 */ /* 0x000f280000100a00 */
[----:B------:R-:W4:Y:S04]  /*17110*/  LDL.64 R172, [R1+0x9c0] ;  /* 0x0009c00001ac7983 */ /* 0x000f280000100a00 */
[----:B------:R-:W4:Y:S04]  /*17120*/  LDL.64 R72, [R1+0xa38] ;  /* 0x000a380001487983 */ /* 0x000f280000100a00 */
[----:B------:R-:W4:Y:S04]  /*17130*/  LDL.64 R204, [R1+0xa40] ;  /* 0x000a400001cc7983 */ /* 0x000f280000100a00 */
[----:B---3--:R-:W-:Y:S04]  /*17140*/  LDGSTS.E [R249+0x1c00], desc[UR28][R76.64], P6 ;  /* 0x01c000004cf97fae */ /* 0x008fe8000b1a101c */
[----:B------:R1:W-:Y:S04]  /*17150*/  STL.64 [R1+0x1848], R76 ;  /* 0x0018484c01007387 */ /* 0x0003e80000100a00 */
[----:B-1----:R-:W3:Y:S04]  /*17160*/  LDL.LU.64 R76, [R1+0x378] ;  /* 0x00037800014c7983 */ /* 0x002ee80000300a00 */
[----:B--2---:R-:W-:Y:S04]  /*17170*/  LDGSTS.E [R249+0x2400], desc[UR28][R222.64], P6 ;  /* 0x02400000def97fae */ /* 0x004fe8000b1a101c */
        /* <DEDUP_REMOVED lines=17> */
[----:B------:R3:W-:Y:S04]  /*17290*/  LDGSTS.E [R249+0x6c00], desc[UR28][R122.64], P6 ;  /* 0x06c000007af97fae */ /* 0x0007e8000b1a101c */
[----:B------:R3:W-:Y:S04]  /*172a0*/  LDGSTS.E [R249+0x7400], desc[UR28][R88.64], P6 ;  /* 0x0740000058f97fae */ /* 0x0007e8000b1a101c */
[----:B-1----:R-:W2:Y:S04]  /*172b0*/  LDL.64 R168, [R1+0x9b8] ;  /* 0x0009b80001a87983 */ /* 0x002ea80000100a00 */
[----:B------:R1:W-:Y:S04]  /*172c0*/  STL.64 [R1+0x1868], R236 ;  /* 0x001868ec01007387 */ /* 0x0003e80000100a00 */
[----:B------:R-:W-:Y:S04]  /*172d0*/  LDGSTS.E [R249+0x7c00], desc[UR28][R152.64], P6 ;  /* 0x07c0000098f97fae */ /* 0x000fe8000b1a101c */
[----:B------:R-:W-:Y:S04]  /*172e0*/  LDGSTS.E [R249+0x8400], desc[UR28][R56.64], P6 ;  /* 0x0840000038f97fae */ /* 0x000fe8000b1a101c */
[----:B-1----:R-:W2:Y:S04]  /*172f0*/  LDL.64 R236, [R1+0xa00] ;  /* 0x000a000001ec7983 */ /* 0x002ea80000100a00 */
[----:B------:R1:W-:Y:S04]  /*17300*/  STL.64 [R1+0x1870], R40 ;  /* 0x0018702801007387 */ /* 0x0003e80000100a00 */
[----:B------:R-:W-:Y:S04]  /*17310*/  LDGSTS.E [R249+0x8c00], desc[UR28][R14.64], P6 ;  /* 0x08c000000ef97fae */ /* 0x000fe8000b1a101c */
[----:B------:R3:W-:Y:S04]  /*17320*/  LDGSTS.E [R249+0x9400], desc[UR28][R30.64], P6 ;  /* 0x094000001ef97fae */ /* 0x0007e8000b1a101c */
[----:B-1----:R-:W2:Y:S04]  /*17330*/  LDL.LU.64 R40, [R1+0x3b8] ;  /* 0x0003b80001287983 */ /* 0x002ea80000300a00 */
[----:B------:R1:W-:Y:S04]  /*17340*/  STL.64 [R1+0x1878], R60 ;  /* 0x0018783c01007387 */ /* 0x0003e80000100a00 */
[----:B------:R-:W-:Y:S01]  /*17350*/  LDGSTS.E [R249+0x9c00], desc[UR28][R46.64], P6 ;  /* 0x09c000002ef97fae */ /* 0x000fe2000b1a101c */
[----:B------:R-:W-:-:S03]  /*17360*/  LOP3.LUT R6, R2, 0x50, RZ, 0x3c, !PT ;  /* 0x0000005002067812 */ /* 0x000fc600078e3cff */
[----:B------:R3:W-:Y:S04]  /*17370*/  LDGSTS.E [R249+0xa400], desc[UR28][R64.64], P6 ;  /* 0x0a40000040f97fae */ /* 0x0007e8000b1a101c */
[----:B-1----:R-:W2:Y:S04]  /*17380*/  LDL.LU.64 R60, [R1+0x3c0] ;  /* 0x0003c000013c7983 */ /* 0x002ea80000300a00 */
[----:B------:R1:W-:Y:S04]  /*17390*/  STL.64 [R1+0x1880], R154 ;  /* 0x0018809a01007387 */ /* 0x0003e80000100a00 */
[----:B------:R-:W-:Y:S04]  /*173a0*/  LDGSTS.E [R249+0xac00], desc[UR28][R80.64], P6 ;  /* 0x0ac0000050f97fae */ /* 0x000fe8000b1a101c */
[----:B------:R-:W-:Y:S04]  /*173b0*/  LDGSTS.E [R249+0xb400], desc[UR28][R96.64], P6 ;  /* 0x0b40000060f97fae */ /* 0x000fe8000b1a101c */
[----:B-1----:R-:W2:Y:S04]  /*173c0*/  LDL.LU.64 R154, [R1+0x3c8] ;  /* 0x0003c800019a7983 */ /* 0x002ea80000300a00 */
[----:B------:R3:W-:Y:S04]  /*173d0*/  STL.64 [R1+0x1888], R122 ;  /* 0x0018887a01007387 */ /* 0x0007e80000100a00 */
[----:B------:R-:W-:Y:S04]  /*173e0*/  STL.64 [R1+0x1890], R88 ;  /* 0x0018905801007387 */ /* 0x000fe80000100a00 */
[----:B------:R1:W-:Y:S04]  /*173f0*/  STL.64 [R1+0x1898], R152 ;  /* 0x0018989801007387 */ /* 0x0003e80000100a00 */
[----:B------:R-:W-:Y:S01]  /*17400*/  LDGSTS.E [R249+0xbc00], desc[UR28][R112.64], P6 ;  /* 0x0bc0000070f97fae */ /* 0x000fe2000b1a101c */
[----:B------:R-:W-:Y:S01]  /*17410*/  IADD3 R6, PT, PT, R6, UR5, RZ ;  /* 0x0000000506067c10 */ /* 0x000fe2000fffe0ff */
[----:B---3--:R-:W3:Y:S02]  /*17420*/  LDC R123, c[0x0][0x3a0] ;  /* 0x0000e800ff7b7b82 */ /* 0x008ee40000000800 */
[----:B------:R-:W-:Y:S04]  /*17430*/  LDGSTS.E [R249+0xc400], desc[UR28][R128.64], P6 ;  /* 0x0c40000080f97fae */ /* 0x000fe8000b1a101c */
[----:B-1----:R-:W2:Y:S01]  /*17440*/  LDL.LU.64 R152, [R1+0x3f8] ;  /* 0x0003f80001987983 */ /* 0x002ea20000300a00 */
[----:B------:R-:W-:Y:S01]  /*17450*/  LOP3.LUT R2, R2, 0x70, RZ, 0x3c, !PT ;  /* 0x0000007002027812 */ /* 0x000fe200078e3cff */
[----:B------:R-:W-:Y:S01]  /*17460*/  VIADD R7, R7, 0xffffffab ;  /* 0xffffffab07077836 */ /* 0x000fe20000000000 */
[----:B------:R-:W1:Y:S01]  /*17470*/  LDC R88, c[0x0][0x3a0] ;  /* 0x0000e800ff587b82 */ /* 0x000e620000000800 */
[----:B------:R4:W-:Y:S04]  /*17480*/  STL.64 [R1+0x18a0], R56 ;  /* 0x0018a03801007387 */ /* 0x0009e80000100a00 */
[----:B------:R-:W-:Y:S01]  /*17490*/  LDGSTS.E [R249+0xcc00], desc[UR28][R144.64], P6 ;  /* 0x0cc0000090f97fae */ /* 0x000fe2000b1a101c */
[----:B------:R-:W-:-:S02]  /*174a0*/  VIADD R252, R252, 0xffffffa7 ;  /* 0xffffffa7fcfc7836 */ /* 0x000fc40000000000 */
[----:B------:R-:W1:Y:S01]  /*174b0*/  LDC R89, c[0x0][0x3a0] ;  /* 0x0000e800ff597b82 */ /* 0x000e620000000800 */
[----:B------:R-:W-:Y:S04]  /*174c0*/  LDGSTS.E [R249+0xd400], desc[UR28][R160.64], P6 ;  /* 0x0d400000a0f97fae */ /* 0x000fe8000b1a101c */
[----:B----4-:R-:W4:Y:S04]  /*174d0*/  LDL.LU.64 R56, [R1+0x400] ;  /* 0x0004000001387983 */ /* 0x010f280000300a00 */
[----:B------:R5:W-:Y:S04]  /*174e0*/  STL.64 [R1+0x18a8], R14 ;  /* 0x0018a80e01007387 */ /* 0x000be80000100a00 */
[----:B------:R-:W-:Y:S04]  /*174f0*/  LDGSTS.E [R249+0xdc00], desc[UR28][R176.64], P6 ;  /* 0x0dc00000b0f97fae */ /* 0x000fe8000b1a101c */
[----:B------:R-:W-:Y:S04]  /*17500*/  LDGSTS.E [R249+0xe400], desc[UR28][R192.64], P6 ;  /* 0x0e400000c0f97fae */ /* 0x000fe8000b1a101c */
[----:B-----5:R-:W5:Y:S04]  /*17510*/  LDL.LU.64 R14, [R1+0x408] ;  /* 0x00040800010e7983 */ /* 0x020f680000300a00 */
[----:B------:R3:W-:Y:S04]  /*17520*/  STL.64 [R1+0x18b0], R30 ;  /* 0x0018b01e01007387 */ /* 0x0007e80000100a00 */
[----:B------:R3:W-:Y:S04]  /*17530*/  STL.64 [R1+0x18b8], R46 ;  /* 0x0018b82e01007387 */ /* 0x0007e80000100a00 */
[----:B------:R-:W-:Y:S04]  /*17540*/  LDGSTS.E [R249+0xec00], desc[UR28][R208.64], P6 ;  /* 0x0ec00000d0f97fae */ /* 0x000fe8000b1a101c */
[----:B------:R-:W-:Y:S01]  /*17550*/  LDGSTS.E [R249+0xf400], desc[UR28][R224.64], P6 ;  /* 0x0f400000e0f97fae */ /* 0x000fe2000b1a101c */
[----:B------:R-:W-:Y:S01]  /*17560*/  VIADD R2, R2, UR5 ;  /* 0x0000000502027c36 */ /* 0x000fe20008000000 */
[----:B---3--:R-:W3:Y:S02]  /*17570*/  LDC R30, c[0x0][0x3a0] ;  /* 0x0000e800ff1e7b82 */ /* 0x008ee40000000800 */
[----:B------:R-:W3:Y:S04]  /*17580*/  LDL.64 R46, [R1+0x9f8] ;  /* 0x0009f800012e7983 */ /* 0x000ee80000100a00 */
[----:B------:R-:W-:Y:S02]  /*17590*/  LDGSTS.E [R249+0xfc00], desc[UR28][R240.64], P6 ;  /* 0x0fc00000f0f97fae */ /* 0x000fe4000b1a101c */
[----:B------:R-:W1:Y:S02]  /*175a0*/  LDC R31, c[0x0][0x3a0] ;  /* 0x0000e800ff1f7b82 */ /* 0x000e640000000800 */
[----:B------:R1:W-:Y:S04]  /*175b0*/  STL.64 [R1+0x18c0], R64 ;  /* 0x0018c04001007387 */ /* 0x0003e80000100a00 */
[----:B------:R1:W-:Y:S02]  /*175c0*/  STL.64 [R1+0x15a8], R2 ;  /* 0x0015a80201007387 */ /* 0x0003e40000100a00 */
[----:B-1----:R-:W1:Y:S08]  /*175d0*/  LDC R64, c[0x0][0x3a0] ;  /* 0x0000e800ff407b82 */ /* 0x002e700000000800 */
[----:B------:R-:W1:Y:S01]  /*175e0*/  LDC R3, c[0x0][0x3a0] ;  /* 0x0000e800ff037b82 */ /* 0x000e620000000800 */
[----:B-----5:R-:W-:Y:S04]  /*175f0*/  LDGSTS.E [R6+0x500], desc[UR28][R14.64], P6 ;  /* 0x005000000e067fae */ /* 0x020fe8000b1a101c */
[----:B--2---:R-:W-:Y:S04]  /*17600*/  LDGSTS.E [R6+0xd00], desc[UR28][R154.64], P6 ;  /* 0x00d000009a067fae */ /* 0x004fe8000b1a101c */
[----:B------:R-:W-:Y:S04]  /*17610*/  LDGSTS.E [R6+0x1500], desc[UR28][R44.64], P6 ;  /* 0x015000002c067fae */ /* 0x000fe8000b1a101c */
        /* <DEDUP_REMOVED lines=29> */
[----:B----4-:R-:W-:Y:S04]  /*177f0*/  LDGSTS.E [R5+0x600], desc[UR28][R56.64], P6 ;  /* 0x0060000038057fae */ /* 0x010fe8000b1a101c */
        /* <DEDUP_REMOVED lines=62> */
[----:B------:R2:W-:Y:S04]  /*17be0*/  LDGSTS.E [R2+0xff00], desc[UR28][R52.64], P6 ;  /* 0x0ff0000034027fae */ /* 0x0005e8000b1a101c */
[----:B------:R-:W0:Y:S01]  /*17bf0*/  LDGDEPBAR ;  /* 0x00000000000079af */ /* 0x000e220000000000 */
[----:B------:R-:W-:Y:S01]  /*17c00*/  BAR.SYNC.DEFER_BLOCKING 0x0 ;  /* 0x0000000000007b1d */ /* 0x000fe20000010000 */
[----:B------:R-:W-:Y:S01]  /*17c10*/  ISETP.GE.U32.AND P6, PT, R7, 0x7fffff6c, PT ;  /* 0x7fffff6c0700780c */ /* 0x000fe20003fc6070 */
[----:B------:R-:W-:-:S06]  /*17c20*/  VIADD R7, R123, 0xffffffa3 ;  /* 0xffffffa37b077836 */ /* 0x000fcc0000000000 */
[----:B--2---:R-:W2:Y:S01]  /*17c30*/  LDC R2, c[0x0][0x3a0] ;  /* 0x0000e800ff027b82 */ /* 0x004ea20000000800 */
[----:B------:R-:W4:Y:S04]  /*17c40*/  LDL.64 R122, [R1+0xa78] ;  /* 0x000a7800017a7983 */ /* 0x000f280000100a00 */
[----:B------:R-:W-:Y:S01]  /*17c50*/  @!PT LDS RZ, [RZ] ;  /* 0x00000000fffff984 */ /* 0x000fe20000000800 */
[----:B------:R-:W-:Y:S01]  /*17c60*/  @!PT LDS RZ, [RZ] ;  /* 0x00000000fffff984 */ /* 0x000fe20000000800 */
[----:B------:R-:W-:Y:S01]  /*17c70*/  @!PT LDS RZ, [RZ] ;  /* 0x00000000fffff984 */ /* 0x000fe20000000800 */
[----:B------:R-:W-:Y:S04]  /*17c80*/  LDGSTS.E [R0+0x28000], desc[UR28][R110.64], !P1 ;  /* 0x280000006e007fae */ /* 0x000fe8000c9a101c */
[----:B------:R-:W-:Y:S04]  /*17c90*/  LDGSTS.E [R0+0x28100], desc[UR28][R94.64], !P1 ;  /* 0x281000005e007fae */ /* 0x000fe8000c9a101c */
[----:B------:R5:W-:Y:S04]  /*17ca0*/  LDGSTS.E [R0+0x28800], desc[UR28][R108.64], !P2 ;  /* 0x288000006c007fae */ /* 0x000be8000d1a101c */
[----:B------:R1:W-:Y:S04]  /*17cb0*/  LDGSTS.E [R0+0x28900], desc[UR28][R188.64], !P2 ;  /* 0x28900000bc007fae */ /* 0x0003e8000d1a101c */
[----:B------:R1:W-:Y:S01]  /*17cc0*/  LDGSTS.E [R0+0x29000], desc[UR28][R168.64], !P3 ;  /* 0x29000000a8007fae */ /* 0x0003e2000d9a101c */
[----:B-----5:R-:W5:Y:S03]  /*17cd0*/  LDC R109, c[0x0][0x3a0] ;  /* 0x0000e800ff6d7b82 */ /* 0x020f660000000800 */
[----:B------:R-:W2:Y:S04]  /*17ce0*/  LDL.64 R110, [R1+0xa80] ;  /* 0x000a8000016e7983 */ /* 0x000ea80000100a00 */
[----:B------:R-:W2:Y:S01]  /*17cf0*/  LDL.64 R94, [R1+0xab8] ;  /* 0x000ab800015e7983 */ /* 0x000ea20000100a00 */
[----:B-1----:R-:W1:Y:S01]  /*17d00*/  LDC R189, c[0x0][0x3a0] ;  /* 0x0000e800ffbd7b82 */ /* 0x002e620000000800 */
[----:B------:R-:W-:-:S02]  /*17d10*/  ISETP.GE.U32.AND P2, PT, R7, 0x7fffff64, PT ;  /* 0x7fffff640700780c */ /* 0x000fc40003f46070 */
[----:B------:R-:W-:Y:S04]  /*17d20*/  LDGSTS.E [R0+0x29100], desc[UR28][R172.64], !P3 ;  /* 0x29100000ac007fae */ /* 0x000fe8000d9a101c */
[----:B---3--:R3:W-:Y:S01]  /*17d30*/  LDGSTS.E [R0+0x29800], desc[UR28][R46.64], !P4 ;  /* 0x298000002e007fae */ /* 0x0087e2000e1a101c */
[----:B------:R-:W1:Y:S03]  /*17d40*/  LDC R169, c[0x0][0x3a0] ;  /* 0x0000e800ffa97b82 */ /* 0x000e660000000800 */
[----:B------:R-:W-:Y:S04]  /*17d50*/  LDGSTS.E [R0+0x29900], desc[UR28][R236.64], !P4 ;  /* 0x29900000ec007fae */ /* 0x000fe8000e1a101c */
[----:B------:R-:W2:Y:S01]  /*17d60*/  LDL.64 R172, [R1+0xaf8] ;  /* 0x000af80001ac7983 */ /* 0x000ea20000100a00 */
[----:B-----5:R-:W-:-:S03]  /*17d70*/  IADD3 R7, PT, PT, R109, -0x61, RZ ;  /* 0xffffff9f6d077810 */ /* 0x020fc60007ffe0ff */
[----:B------:R-:W5:Y:S01]  /*17d80*/  LDL.64 R108, [R1+0xac0] ;  /* 0x000ac000016c7983 */ /* 0x000f620000100a00 */
[----:B------:R-:W-:Y:S01]  /*17d90*/  ISETP.GE.U32.AND P1, PT, R252, 0x7fffff68, PT ;  /* 0x7fffff68fc00780c */ /* 0x000fe20003f26070 */
[----:B---3--:R-:W3:Y:S01]  /*17da0*/  LDC R47, c[0x0][0x3a0] ;  /* 0x0000e800ff2f7b82 */ /* 0x008ee20000000800 */
[----:B------:R-:W-:Y:S01]  /*17db0*/  ISETP.GE.U32.AND P3, PT, R7, 0x7fffff60, PT ;  /* 0x7fffff600700780c */ /* 0x000fe20003f66070 */
[----:B------:R-:W3:Y:S01]  /*17dc0*/  LDL.64 R236, [R1+0xb38] ;  /* 0x000b380001ec7983 */ /* 0x000ee20000100a00 */
[----:B-1----:R-:W-:-:S03]  /*17dd0*/  VIADD R7, R189, 0xffffff9b ;  /* 0xffffff9bbd077836 */ /* 0x002fc60000000000 */
[----:B------:R-:W3:Y:S02]  /*17de0*/  LDL.64 R188, [R1+0xb00] ;  /* 0x000b000001bc7983 */ /* 0x000ee40000100a00 */
[----:B------:R-:W1:Y:S01]  /*17df0*/  LDC R46, c[0x0][0x3a0] ;  /* 0x0000e800ff2e7b82 */ /* 0x000e620000000800 */
[----:B------:R-:W-:Y:S01]  /*17e00*/  ISETP.GE.U32.AND P4, PT, R7, 0x7fffff5c, PT ;  /* 0x7fffff5c0700780c */ /* 0x000fe20003f86070 */
[----:B------:R-:W-:Y:S01]  /*17e10*/  LDGSTS.E [R0+0x2a000], desc[UR28][R72.64], !P5 ;  /* 0x2a00000048007fae */ /* 0x000fe2000e9a101c */
[----:B------:R-:W-:-:S03]  /*17e20*/  VIADD R7, R169, 0xffffff97 ;  /* 0xffffff97a9077836 */ /* 0x000fc60000000000 */
[----:B------:R-:W3:Y:S04]  /*17e30*/  LDL.64 R168, [R1+0xb40] ;  /* 0x000b400001a87983 */ /* 0x000ee80000100a00 */
[----:B------:R-:W-:Y:S04]  /*17e40*/  LDGSTS.E [R0+0x2a100], desc[UR28][R204.64], !P5 ;  /* 0x2a100000cc007fae */ /* 0x000fe8000e9a101c */
[----:B------:R-:W3:Y:S04]  /*17e50*/  LDL.64 R72, [R1+0xb78] ;  /* 0x000b780001487983 */ /* 0x000ee80000100a00 */
[----:B------:R-:W3:Y:S04]  /*17e60*/  LDL.64 R204, [R1+0xb80] ;  /* 0x000b800001cc7983 */ /* 0x000ee80000100a00 */
[----:B----4-:R-:W-:Y:S04]  /*17e70*/  LDGSTS.E [R0+0x2a800], desc[UR28][R122.64], !P6 ;  /* 0x2a8000007a007fae */ /* 0x010fe8000f1a101c */
[----:B------:R-:W4:Y:S04]  /*17e80*/  LDL.64 R122, [R1+0xbb8] ;  /* 0x000bb800017a7983 */ /* 0x000f280000100a00 */
[----:B--2---:R-:W-:Y:S04]  /*17e90*/  LDGSTS.E [R0+0x2a900], desc[UR28][R110.64], !P6 ;  /* 0x2a9000006e007fae */ /* 0x004fe8000f1a101c */
[----:B------:R-:W-:Y:S04]  /*17ea0*/  LDGSTS.E [R0+0x2b000], desc[UR28][R94.64], !P1 ;  /* 0x2b0000005e007fae */ /* 0x000fe8000c9a101c */
[----:B------:R-:W2:Y:S04]  /*17eb0*/  LDL.64 R110, [R1+0x5a8] ;  /* 0x0005a800016e7983 */ /* 0x000ea80000100a00 */
[----:B------:R-:W2:Y:S04]  /*17ec0*/  LDL.64 R94, [R1+0x570] ;  /* 0x00057000015e7983 */ /* 0x000ea80000100a00 */
[----:B-----5:R-:W-:Y:S04]  /*17ed0*/  LDGSTS.E [R0+0x2b100], desc[UR28][R108.64], !P1 ;  /* 0x2b1000006c007fae */ /* 0x020fe8000c9a101c */
[----:B------:R-:W-:Y:S04]  /*17ee0*/  LDGSTS.E [R0+0x2b800], desc[UR28][R172.64], !P2 ;  /* 0x2b800000ac007fae */ /* 0x000fe8000d1a101c */
[----:B---3--:R-:W-:Y:S04]  /*17ef0*/  LDGSTS.E [R0+0x2b900], desc[UR28][R188.64], !P2 ;  /* 0x2b900000bc007fae */ /* 0x008fe8000d1a101c */
[----:B------:R-:W3:Y:S04]  /*17f00*/  LDL.64 R108, [R1+0x568] ;  /* 0x00056800016c7983 */ /* 0x000ee80000100a00 */
[----:B------:R-:W5:Y:S04]  /*17f10*/  LDL.64 R172, [R1+0x540] ;  /* 0x0005400001ac7983 */ /* 0x000f680000100a00 */
[----:B------:R-:W5:Y:S04]  /*17f20*/  LDL.64 R188, [R1+0x538] ;  /* 0x0005380001bc7983 */ /* 0x000f680000100a00 */
[----:B------:R-:W-:Y:S04]  /*17f30*/  LDGSTS.E [R0+0x2c000], desc[UR28][R236.64], !P3 ;  /* 0x2c000000ec007fae */ /* 0x000fe8000d9a101c */
[----:B------:R-:W-:Y:S04]  /*17f40*/  LDGSTS.E [R0+0x2c100], desc[UR28][R168.64], !P3 ;  /* 0x2c100000a8007fae */ /* 0x000fe8000d9a101c */
[----:B------:R-:W-:Y:S04]  /*17f50*/  LDGSTS.E [R0+0x2c800], desc[UR28][R72.64], !P4 ;  /* 0x2c80000048007fae */ /* 0x000fe8000e1a101c */
[----:B------:R-:W5:Y:S04]  /*17f60*/  LDL.64 R236, [R1+0xc78] ;  /* 0x000c780001ec7983 */ /* 0x000f680000100a00 */
[----:B------:R-:W5:Y:S04]  /*17f70*/  LDL.64 R168, [R1+0xc80] ;  /* 0x000c800001a87983 */ /* 0x000f680000100a00 */
[----:B------:R-:W5:Y:S01]  /*17f80*/  LDL.64 R72, [R1+0x4e0] ;  /* 0x0004e00001487983 */ /* 0x000f620000100a00 */
[----:B------:R-:W-:Y:S01]  /*17f90*/  VIADD R252, R88, 0xffffff93 ;  /* 0xffffff9358fc7836 */ /* 0x000fe20000000000 */
[----:B------:R-:W-:-:S02]  /*17fa0*/  ISETP.GE.U32.AND P5, PT, R7, 0x7fffff58, PT ;  /* 0x7fffff580700780c */ /* 0x000fc40003fa6070 */
[----:B------:R-:W-:Y:S01]  /*17fb0*/  IADD3 R7, PT, PT, R89, -0x71, RZ ;  /* 0xffffff8f59077810 */ /* 0x000fe20007ffe0ff */
[----:B------:R-:W-:Y:S01]  /*17fc0*/  LDGSTS.E [R0+0x2c900], desc[UR28][R204.64], !P4 ;  /* 0x2c900000cc007fae */ /* 0x000fe2000e1a101c */
[----:B------:R-:W-:Y:S02]  /*17fd0*/  ISETP.GE.U32.AND P6, PT, R252, 0x7fffff54, PT ;  /* 0x7fffff54fc00780c */ /* 0x000fe40003fc6070 */
[----:B------:R-:W-:Y:S01]  /*17fe0*/  ISETP.GE.U32.AND P1, PT, R7, 0x7fffff50, PT ;  /* 0x7fffff500700780c */ /* 0x000fe20003f26070 */
[----:B------:R-:W-:Y:S01]  /*17ff0*/  VIADD R7, R30, 0xffffff8b ;  /* 0xffffff8b1e077836 */ /* 0x000fe20000000000 */
[----:B------:R-:W5:Y:S01]  /*18000*/  LDL.64 R88, [R1+0xba0] ;  /* 0x000ba00001587983 */ /* 0x000f620000100a00 */
[----:B------:R-:W1:Y:S03]  /*18010*/  LDC R30, c[0x0][0x3a0] ;  /* 0x0000e800ff1e7b82 */ /* 0x000e660000000800 */
[----:B------:R-:W5:Y:S01]  /*18020*/  LDL.64 R204, [R1+0xcc0] ;  /* 0x000cc00001cc7983 */ /* 0x000f620000100a00 */
[----:B------:R-:W-:Y:S01]  /*18030*/  ISETP.GE.U32.AND P2, PT, R7, 0x7fffff4c, PT ;  /* 0x7fffff4c0700780c */ /* 0x000fe20003f46070 */
[----:B------:R-:W-:-:S03]  /*18040*/  VIADD R7, R3, 0xffffff87 ;  /* 0xffffff8703077836 */ /* 0x000fc60000000000 */
[----:B------:R-:W1:Y:S02]  /*18050*/  LDC R3, c[0x0][0x3a0] ;  /* 0x0000e800ff037b82 */ /* 0x000e640000000800 */
[----:B------:R-:W-:Y:S01]  /*18060*/  ISETP.GE.U32.AND P3, PT, R7, 0x7fffff48, PT ;  /* 0x7fffff480700780c */ /* 0x000fe20003f66070 */
[----:B----4-:R-:W-:Y:S04]  /*18070*/  LDGSTS.E [R0+0x2d000], desc[UR28][R122.64], !P5 ;  /* 0x2d0000007a007fae */ /* 0x010fe8000e9a101c */
[----:B------:R-:W4:Y:S04]  /*18080*/  LDL.64 R122, [R1+0x4b0] ;  /* 0x0004b000017a7983 */ /* 0x000f280000100a00 */
[----:B--2---:R-:W-:Y:S04]  /*18090*/  LDGSTS.E [R0+0x2d100], desc[UR28][R110.64], !P5 ;  /* 0x2d1000006e007fae */ /* 0x004fe8000e9a101c */
[----:B------:R-:W-:Y:S04]  /*180a0*/  LDGSTS.E [R0+0x2d800], desc[UR28][R94.64], !P6 ;  /* 0x2d8000005e007fae */ /* 0x000fe8000f1a101c */
[----:B------:R-:W2:Y:S04]  /*180b0*/  LDL.64 R110, [R1+0x4a8] ;  /* 0x0004a800016e7983 */ /* 0x000ea80000100a00 */
[----:B------:R-:W2:Y:S04]  /*180c0*/  LDL.64 R94, [R1+0x948] ;  /* 0x00094800015e7983 */ /* 0x000ea80000100a00 */
[----:B---3--:R-:W-:Y:S04]  /*180d0*/  LDGSTS.E [R0+0x2d900], desc[UR28][R108.64], !P6 ;  /* 0x2d9000006c007fae */ /* 0x008fe8000f1a101c */
[----:B-----5:R-:W-:Y:S04]  /*180e0*/  LDGSTS.E [R0+0x2e000], desc[UR28][R172.64], !P1 ;  /* 0x2e000000ac007fae */ /* 0x020fe8000c9a101c */
[----:B------:R-:W-:Y:S04]  /*180f0*/  LDGSTS.E [R0+0x2e100], desc[UR28][R188.64], !P1 ;  /* 0x2e100000bc007fae */ /* 0x000fe8000c9a101c */
        /* <DEDUP_REMOVED lines=10> */
[----:B------:R-:W-:Y:S01]  /*181a0*/  IADD3 R252, PT, PT, R64, -0x42, RZ ;  /* 0xffffffbe40fc7810 */ /* 0x000fe20007ffe0ff */
[----:B------:R-:W2:Y:S01]  /*181b0*/  LDC R2, c[0x0][0x3a0] ;  /* 0x0000e800ff027b82 */ /* 0x000ea20000000800 */
[----:B------:R-:W-:Y:S02]  /*181c0*/  LDGSTS.E [R0+0x2f100], desc[UR28][R204.64], !P3 ;  /* 0x2f100000cc007fae */ /* 0x000fe4000d9a101c */
[----:B------:R-:W-:Y:S01]  /*181d0*/  ISETP.GE.U32.AND P4, PT, R7, 0x7fffff44, PT ;  /* 0x7fffff440700780c */ /* 0x000fe20003f86070 */
[----:B------:R-:W-:Y:S01]  /*181e0*/  VIADD R7, R47, 0xffffffba ;  /* 0xffffffba2f077836 */ /* 0x000fe20000000000 */
[----:B------:R-:W-:-:S03]  /*181f0*/  ISETP.GE.U32.AND P5, PT, R252, 0x7fffff7f, PT ;  /* 0x7fffff7ffc00780c */ /* 0x000fc60003fa6070 */
[----:B------:R-:W2:Y:S01]  /*18200*/  LDC R64, c[0x0][0x3a0] ;  /* 0x0000e800ff407b82 */ /* 0x000ea20000000800 */
[----:B------:R-:W-:Y:S01]  /*18210*/  ISETP.GE.U32.AND P6, PT, R7, 0x7fffff7b, PT ;  /* 0x7fffff7b0700780c */ /* 0x000fe20003fc6070 */
[----:B-1----:R-:W-:Y:S01]  /*18220*/  VIADD R7, R30, 0xffffffb6 ;  /* 0xffffffb61e077836 */ /* 0x002fe20000000000 */
[----:B------:R-:W5:Y:S04]  /*18230*/  LDL.64 R204, [R1+0xa10] ;  /* 0x000a100001cc7983 */ /* 0x000f680000100a00 */
[----:B------:R-:W-:Y:S01]  /*18240*/  ISETP.GE.U32.AND P1, PT, R7, 0x7fffff77, PT ;  /* 0x7fffff770700780c */ /* 0x000fe20003f26070 */
[----:B------:R-:W-:Y:S01]  /*18250*/  VIADD R7, R3, 0xffffffb2 ;  /* 0xffffffb203077836 */ /* 0x000fe20000000000 */
[----:B------:R-:W1:Y:S04]  /*18260*/  LDC R30, c[0x0][0x3a0] ;  /* 0x0000e800ff1e7b82 */ /* 0x000e680000000800 */
[----:B------:R-:W-:-:S04]  /*18270*/  ISETP.GE.U32.AND P2, PT, R7, 0x7fffff73, PT ;  /* 0x7fffff730700780c */ /* 0x000fc80003f46070 */
[----:B------:R-:W1:Y:S01]  /*18280*/  LDC R3, c[0x0][0x3a0] ;  /* 0x0000e800ff037b82 */ /* 0x000e620000000800 */
[----:B----4-:R-:W-:Y:S07]  /*18290*/  LDGSTS.E [R0+0x2f800], desc[UR28][R122.64], !P4 ;  /* 0x2f8000007a007fae */ /* 0x010fee000e1a101c */
[----:B------:R-:W4:Y:S01]  /*182a0*/  LDC R47, c[0x0][0x3a0] ;  /* 0x0000e800ff2f7b82 */ /* 0x000f220000000800 */
        /* <DEDUP_REMOVED lines=17> */
[----:B------:R-:W-:Y:S01]  /*183c0*/  IADD3 R7, PT, PT, R2, -0x52, RZ ;  /* 0xffffffae02077810 */ /* 0x000fe20007ffe0ff */
[----:B------:R-:W-:Y:S01]  /*183d0*/  VIADD R252, R46, 0xffffffaa ;  /* 0xffffffaa2efc7836 */ /* 0x000fe20000000000 */
[----:B------:R-:W2:Y:S02]  /*183e0*/  LDC R2, c[0x0][0x3a0] ;  /* 0x0000e800ff027b82 */ /* 0x000ea40000000800 */
[----:B------:R-:W-:Y:S01]  /*183f0*/  ISETP.GE.U32.AND P3, PT, R7, 0x7fffff6f, PT ;  /* 0x7fffff6f0700780c */ /* 0x000fe20003f66070 */
[----:B------:R-:W-:Y:S01]  /*18400*/  VIADD R7, R31, 0xffffffa6 ;  /* 0xffffffa61f077836 */ /* 0x000fe20000000000 */
[----:B------:R-:W-:Y:S01]  /*18410*/  ISETP.GE.U32.AND P4, PT, R252, 0x7fffff6b, PT ;  /* 0x7fffff6bfc00780c */ /* 0x000fe20003f86070 */
[----:B------:R-:W-:Y:S03]  /*18420*/  LDGSTS.E [R248+0x29b00], desc[UR28][R204.64], !P2 ;  /* 0x29b00000ccf87fae */ /* 0x000fe6000d1a101c */
[----:B------:R-:W-:Y:S01]  /*18430*/  ISETP.GE.U32.AND P5, PT, R7, 0x7fffff67, PT ;  /* 0x7fffff670700780c */ /* 0x000fe20003fa6070 */
[----:B-1----:R-:W-:Y:S01]  /*18440*/  VIADD R7, R30, 0xffffffa2 ;  /* 0xffffffa21e077836 */ /* 0x002fe20000000000 */
[----:B------:R-:W1:Y:S01]  /*18450*/  LDC R46, c[0x0][0x3a0] ;  /* 0x0000e800ff2e7b82 */ /* 0x000e620000000800 */
[----:B------:R-:W5:Y:S03]  /*18460*/  LDL.64 R204, [R1+0xb50] ;  /* 0x000b500001cc7983 */ /* 0x000f660000100a00 */
[----:B------:R-:W-:-:S04]  /*18470*/  ISETP.GE.U32.AND P6, PT, R7, 0x7fffff63, PT ;  /* 0x7fffff630700780c */ /* 0x000fc80003fc6070 */
[----:B------:R-:W1:Y:S01]  /*18480*/  LDC R30, c[0x0][0x3a0] ;  /* 0x0000e800ff1e7b82 */ /* 0x000e620000000800 */
[----:B------:R-:W-:-:S04]  /*18490*/  IADD3 R7, PT, PT, R3, -0x62, RZ ;  /* 0xffffff9e03077810 */ /* 0x000fc80007ffe0ff */
[----:B------:R-:W-:-:S03]  /*184a0*/  ISETP.GE.U32.AND P1, PT, R7, 0x7fffff5f, PT ;  /* 0x7fffff5f0700780c */ /* 0x000fc60003f26070 */
        /* <DEDUP_REMOVED lines=20> */
[----:B------:R-:W-:-:S02]  /*185f0*/  VIADD R7, R2, 0xffffff9a ;  /* 0xffffff9a02077836 */ /* 0x000fc40000000000 */
[----:B------:R-:W-:Y:S01]  /*18600*/  VIADD R252, R64, 0xffffff96 ;  /* 0xffffff9640fc7836 */ /* 0x000fe20000000000 */
[----:B------:R-:W2:Y:S02]  /*18610*/  LDC R2, c[0x0][0x3a0] ;  /* 0x0000e800ff027b82 */ /* 0x000ea40000000800 */
[----:B------:R-:W-:Y:S01]  /*18620*/  ISETP.GE.U32.AND P2, PT, R7, 0x7fffff5b, PT ;  /* 0x7fffff5b0700780c */ /* 0x000fe20003f46070 */
[----:B------:R-:W-:Y:S01]  /*18630*/  VIADD R7, R47, 0xffffff92 ;  /* 0xffffff922f077836 */ /* 0x000fe20000000000 */
[----:B------:R-:W-:Y:S01]  /*18640*/  ISETP.GE.U32.AND P3, PT, R252, 0x7fffff57, PT ;  /* 0x7fffff57fc00780c */ /* 0x000fe20003f66070 */
[----:B------:R-:W-:Y:S03]  /*18650*/  LDGSTS.E [R248+0x2c300], desc[UR28][R204.64], !P1 ;  /* 0x2c300000ccf87fae */ /* 0x000fe6000c9a101c */
[----:B------:R-:W-:Y:S01]  /*18660*/  ISETP.GE.U32.AND P4, PT, R7, 0x7fffff53, PT ;  /* 0x7fffff530700780c */ /* 0x000fe20003f86070 */
[----:B------:R-:W2:Y:S01]  /*18670*/  LDC R64, c[0x0][0x3a0] ;  /* 0x0000e800ff407b82 */ /* 0x000ea20000000800 */
[----:B-1----:R-:W-:Y:S01]  /*18680*/  IADD3 R7, PT, PT, R30, -0x72, RZ ;  /* 0xffffff8e1e077810 */ /* 0x002fe20007ffe0ff */
[----:B------:R-:W5:Y:S03]  /*18690*/  LDL.64 R204, [R1+0xc90] ;  /* 0x000c900001cc7983 */ /* 0x000f660000100a00 */
[----:B------:R-:W-:Y:S01]  /*186a0*/  ISETP.GE.U32.AND P5, PT, R7, 0x7fffff4f, PT ;  /* 0x7fffff4f0700780c */ /* 0x000fe20003fa6070 */
[----:B----4-:R-:W-:-:S02]  /*186b0*/  VIADD R7, R3, 0xffffff8a ;  /* 0xffffff8a03077836 */ /* 0x010fc40000000000 */
[----:B------:R-:W1:Y:S03]  /*186c0*/  LDC R30, c[0x0][0x3a0] ;  /* 0x0000e800ff1e7b82 */ /* 0x000e660000000800 */
[----:B------:R-:W-:-:S05]  /*186d0*/  ISETP.GE.U32.AND P6, PT, R7, 0x7fffff4b, PT ;  /* 0x7fffff4b0700780c */ /* 0x000fca0003fc6070 */
[----:B------:R-:W4:Y:S01]  /*186e0*/  LDC R47, c[0x0][0x3a0] ;  /* 0x0000e800ff2f7b82 */ /* 0x000f220000000800 */
[----:B------:R-:W-:Y:S07]  /*186f0*/  LDGSTS.E [R248+0x2ca00], desc[UR28][R122.64], !P2 ;  /* 0x2ca000007af87fae */ /* 0x000fee000d1a101c */
[----:B------:R-:W1:Y:S01]  /*18700*/  LDC R3, c[0x0][0x3a0] ;  /* 0x0000e800ff037b82 */ /* 0x000e620000000800 */
        /* <DEDUP_REMOVED lines=19> */
[----:B------:R-:W2:Y:S03]  /*18840*/  LDC R2, c[0x0][0x3a0] ;  /* 0x0000e800ff027b82 */ /* 0x000ea60000000800 */
[----:B------:R-:W-:Y:S01]  /*18850*/  ISETP.GE.U32.AND P1, PT, R7, 0x7fffff47, PT ;  /* 0x7fffff470700780c */ /* 0x000fe20003f26070 */
[----:B------:R-:W-:Y:S01]  /*18860*/  VIADD R7, R46, 0xffffff82 ;  /* 0xffffff822e077836 */ /* 0x000fe20000000000 */
[----:B------:R-:W-:Y:S01]  /*18870*/  ISETP.GE.U32.AND P3, PT, R252, 0x7fffff7e, PT ;  /* 0x7fffff7efc00780c */ /* 0x000fe20003f66070 */
[----:B------:R-:W-:Y:S02]  /*18880*/  LDGSTS.E [R248+0x2eb00], desc[UR28][R204.64], !P6 ;  /* 0x2eb00000ccf87fae */ /* 0x000fe4000f1a101c */
[----:B------:R-:W2:Y:S01]  /*18890*/  LDC R46, c[0x0][0x3a0] ;  /* 0x0000e800ff2e7b82 */ /* 0x000ea20000000800 */
[----:B------:R-:W-:Y:S01]  /*188a0*/  ISETP.GE.U32.AND P2, PT, R7, 0x7fffff43, PT ;  /* 0x7fffff430700780c */ /* 0x000fe20003f46070 */
[----:B-1----:R-:W-:-:S06]  /*188b0*/  VIADD R7, R30, 0xffffffb9 ;  /* 0xffffffb91e077836 */ /* 0x002fcc0000000000 */
[----:B------:R-:W1:Y:S01]  /*188c0*/  LDC R31, c[0x0][0x3a0] ;  /* 0x0000e800ff1f7b82 */ /* 0x000e620000000800 */
[----:B------:R-:W5:Y:S01]  /*188d0*/  LDL.64 R204, [R1+0x9e0] ;  /* 0x0009e00001cc7983 */ /* 0x000f620000100a00 */
[----:B------:R-:W-:Y:S01]  /*188e0*/  ISETP.GE.U32.AND P4, PT, R7, 0x7fffff7a, PT ;  /* 0x7fffff7a0700780c */ /* 0x000fe20003f86070 */
[----:B------:R-:W-:-:S05]  /*188f0*/  VIADD R7, R3, 0xffffffb5 ;  /* 0xffffffb503077836 */ /* 0x000fca0000000000 */
[----:B------:R-:W1:Y:S01]  /*18900*/  LDC R30, c[0x0][0x3a0] ;  /* 0x0000e800ff1e7b82 */ /* 0x000e620000000800 */
[----:B------:R-:W-:Y:S01]  /*18910*/  ISETP.GE.U32.AND P5, PT, R7, 0x7fffff76, PT ;  /* 0x7fffff760700780c */ /* 0x000fe20003fa6070 */
[----:B----4-:R-:W-:Y:S06]  /*18920*/  LDGSTS.E [R248+0x2f200], desc[UR28][R122.64], !P1 ;  /* 0x2f2000007af87fae */ /* 0x010fec000c9a101c */
        /* <DEDUP_REMOVED lines=31> */
[----:B----4-:R-:W-:-:S05]  /*18b20*/  VIADD R7, R3, 0xffffffa1 ;  /* 0xffffffa103077836 */ /* 0x010fca0000000000 */
[----:B------:R-:W4:Y:S01]  /*18b30*/  LDC R30, c[0x0][0x3a0] ;  /* 0x0000e800ff1e7b82 */ /* 0x000f220000000800 */
[----:B------:R-:W-:Y:S01]  /*18b40*/  ISETP.GE.U32.AND P4, PT, R7, 0x7fffff62, PT ;  /* 0x7fffff620700780c */ /* 0x000fe20003f86070 */
[----:B------:R-:W-:Y:S06]  /*18b50*/  LDGSTS.E [R249+0x29c00], desc[UR28][R122.64], !P6 ;  /* 0x29c000007af97fae */ /* 0x000fec000f1a101c */
        /* <DEDUP_REMOVED lines=15> */
[----:B------:R-:W5:Y:S01]  /*18c50*/  LDL.64 R236, [R1+0x548] ;  /* 0x0005480001ec7983 */ /* 0x000f620000100a00 */
[----:B------:R-:W-:Y:S01]  /*18c60*/  IADD3 R7, PT, PT, R2, -0x63, RZ ;  /* 0xffffff9d02077810 */ /* 0x000fe20007ffe0ff */
[----:B------:R-:W-:Y:S01]  /*18c70*/  VIADD R252, R46, 0xffffff99 ;  /* 0xffffff992efc7836 */ /* 0x000fe20000000000 */
[----:B------:R-:W2:Y:S01]  /*18c80*/  LDC R2, c[0x0][0x3a0] ;  /* 0x0000e800ff027b82 */ /* 0x000ea20000000800 */
[----:B------:R-:W5:Y:S04]  /*18c90*/  LDL.64 R168, [R1+0xc98] ;  /* 0x000c980001a87983 */ /* 0x000f680000100a00 */
[----:B------:R-:W5:Y:S01]  /*18ca0*/  LDL.64 R72, [R1+0x520] ;  /* 0x0005200001487983 */ /* 0x000f620000100a00 */
[----:B------:R-:W-:Y:S01]  /*18cb0*/  ISETP.GE.U32.AND P5, PT, R7, 0x7fffff5e, PT ;  /* 0x7fffff5e0700780c */ /* 0x000fe20003fa6070 */
[----:B------:R-:W-:Y:S01]  /*18cc0*/  VIADD R7, R31, 0xffffff95 ;  /* 0xffffff951f077836 */ /* 0x000fe20000000000 */
[----:B------:R-:W-:Y:S01]  /*18cd0*/  ISETP.GE.U32.AND P6, PT, R252, 0x7fffff5a, PT ;  /* 0x7fffff5afc00780c */ /* 0x000fe20003fc6070 */
[----:B------:R-:W2:Y:S03]  /*18ce0*/  LDC R46, c[0x0][0x3a0] ;  /* 0x0000e800ff2e7b82 */ /* 0x000ea60000000800 */
[----:B------:R-:W-:Y:S01]  /*18cf0*/  ISETP.GE.U32.AND P1, PT, R7, 0x7fffff56, PT ;  /* 0x7fffff560700780c */ /* 0x000fe20003f26070 */
[----:B------:R-:W-:Y:S01]  /*18d00*/  LDGSTS.E [R249+0x2bd00], desc[UR28][R204.64], !P4 ;  /* 0x2bd00000ccf97fae */ /* 0x000fe2000e1a101c */
[----:B----4-:R-:W-:-:S03]  /*18d10*/  VIADD R7, R30, 0xffffff91 ;  /* 0xffffff911e077836 */ /* 0x010fc60000000000 */
[----:B------:R-:W4:Y:S08]  /*18d20*/  LDC R30, c[0x0][0x3a0] ;  /* 0x0000e800ff1e7b82 */ /* 0x000f300000000800 */
[----:B------:R-:W2:Y:S01]  /*18d30*/  LDC R31, c[0x0][0x3a0] ;  /* 0x0000e800ff1f7b82 */ /* 0x000ea20000000800 */
[----:B------:R-:W4:Y:S01]  /*18d40*/  LDL.64 R204, [R1+0xc60] ;  /* 0x000c600001cc7983 */ /* 0x000f220000100a00 */
[----:B------:R-:W-:-:S02]  /*18d50*/  ISETP.GE.U32.AND P2, PT, R7, 0x7fffff52, PT ;  /* 0x7fffff520700780c */ /* 0x000fc40003f46070 */
[----:B-1----:R-:W-:-:S04]  /*18d60*/  IADD3 R7, PT, PT, R3, -0x73, RZ ;  /* 0xffffff8d03077810 */ /* 0x002fc80007ffe0ff */
[----:B------:R-:W-:Y:S01]  /*18d70*/  ISETP.GE.U32.AND P3, PT, R7, 0x7fffff4e, PT ;  /* 0x7fffff4e0700780c */ /* 0x000fe20003f66070 */
[----:B--2---:R-:W-:Y:S01]  /*18d80*/  LDGSTS.E [R249+0x2c400], desc[UR28][R110.64], !P5 ;  /* 0x2c4000006ef97fae */ /* 0x004fe2000e9a101c */
[----:B------:R-:W-:Y:S01]  /*18d90*/  VIADD R252, R64, 0xffffff85 ;  /* 0xffffff8540fc7836 */ /* 0x000fe20000000000 */
[----:B------:R-:W1:Y:S02]  /*18da0*/  LDC R3, c[0x0][0x3a0] ;  /* 0x0000e800ff037b82 */ /* 0x000e640000000800 */
[----:B------:R-:W-:Y:S01]  /*18db0*/  LDGSTS.E [R249+0x2c500], desc[UR28][R94.64], !P5 ;  /* 0x2c5000005ef97fae */ /* 0x000fe2000e9a101c */
[----:B------:R-:W-:-:S05]  /*18dc0*/  VIADD R7, R2, 0xffffff89 ;  /* 0xffffff8902077836 */ /* 0x000fca0000000000 */
[----:B------:R-:W2:Y:S01]  /*18dd0*/  LDC R64, c[0x0][0x3a0] ;  /* 0x0000e800ff407b82 */ /* 0x000ea20000000800 */
[----:B------:R-:W2:Y:S04]  /*18de0*/  LDL.64 R110, [R1+0x4e8] ;  /* 0x0004e800016e7983 */ /* 0x000ea80000100a00 */
[----:B------:R-:W2:Y:S04]  /*18df0*/  LDL.64 R94, [R1+0x4c0] ;  /* 0x0004c000015e7983 */ /* 0x000ea80000100a00 */
[----:B---3--:R-:W-:Y:S01]  /*18e00*/  LDGSTS.E [R249+0x2cc00], desc[UR28][R108.64], !P6 ;  /* 0x2cc000006cf97fae */ /* 0x008fe2000f1a101c */
[----:B------:R-:W-:Y:S01]  /*18e10*/  ISETP.GE.U32.AND P5, PT, R252, 0x7fffff46, PT ;  /* 0x7fffff46fc00780c */ /* 0x000fe20003fa6070 */
[----:B------:R-:W3:Y:S02]  /*18e20*/  LDC R2, c[0x0][0x3a0] ;  /* 0x0000e800ff027b82 */ /* 0x000ee40000000800 */
[----:B------:R-:W-:Y:S04]  /*18e30*/  LDGSTS.E [R249+0x2cd00], desc[UR28][R88.64], !P6 ;  /* 0x2cd0000058f97fae */ /* 0x000fe8000f1a101c */
[----:B-----5:R-:W-:Y:S04]  /*18e40*/  LDGSTS.E [R249+0x2d400], desc[UR28][R172.64], !P1 ;  /* 0x2d400000acf97fae */ /* 0x020fe8000c9a101c */
[----:B------:R-:W5:Y:S04]  /*18e50*/  LDL.64 R108, [R1+0x4b8] ;  /* 0x0004b800016c7983 */ /* 0x000f680000100a00 */
[----:B------:R-:W-:Y:S04]  /*18e60*/  LDGSTS.E [R249+0x2d500], desc[UR28][R188.64], !P1 ;  /* 0x2d500000bcf97fae */ /* 0x000fe8000c9a101c */
[----:B------:R-:W3:Y:S04]  /*18e70*/  LDL.64 R172, [R1+0xd18] ;  /* 0x000d180001ac7983 */ /* 0x000ee80000100a00 */
[----:B------:R-:W-:Y:S04]  /*18e80*/  LDGSTS.E [R249+0x2dc00], desc[UR28][R122.64], !P2 ;  /* 0x2dc000007af97fae */ /* 0x000fe8000d1a101c */
[----:B------:R-:W3:Y:S04]  /*18e90*/  LDL.64 R188, [R1+0xd20] ;  /* 0x000d200001bc7983 */ /* 0x000ee80000100a00 */
[----:B------:R-:W-:Y:S04]  /*18ea0*/  LDGSTS.E [R249+0x2dd00], desc[UR28][R236.64], !P2 ;  /* 0x2dd00000ecf97fae */ /* 0x000fe8000d1a101c */
[----:B------:R-:W-:Y:S01]  /*18eb0*/  LDGSTS.E [R249+0x2e400], desc[UR28][R72.64], !P3 ;  /* 0x2e40000048f97fae */ /* 0x000fe2000d9a101c */
[----:B------:R-:W-:-:S03]  /*18ec0*/  ISETP.GE.U32.AND P4, PT, R7, 0x7fffff4a, PT ;  /* 0x7fffff4a0700780c */ /* 0x000fc60003f86070 */
[----:B------:R-:W3:Y:S04]  /*18ed0*/  LDL.64 R88, [R1+0x9b0] ;  /* 0x0009b00001587983 */ /* 0x000ee80000100a00 */
[----:B------:R-:W3:Y:S04]  /*18ee0*/  LDL.64 R236, [R1+0x9e8] ;  /* 0x0009e80001ec7983 */ /* 0x000ee80000100a00 */
[----:B------:R-:W3:Y:S01]  /*18ef0*/  LDL.64 R72, [R1+0x968] ;  /* 0x0009680001487983 */ /* 0x000ee20000100a00 */
[----:B------:R-:W-:Y:S02]  /*18f00*/  VIADD R7, R47, 0xffffff81 ;  /* 0xffffff812f077836 */ /* 0x000fe40000000000 */
[----:B------:R-:W-:Y:S01]  /*18f10*/  VIADD R252, R46, 0xffffffb0 ;  /* 0xffffffb02efc7836 */ /* 0x000fe20000000000 */
[----:B------:R-:W3:Y:S01]  /*18f20*/  LDL.64 R122, [R1+0xa28] ;  /* 0x000a2800017a7983 */ /* 0x000ee20000100a00 */
[----:B------:R-:W1:Y:S01]  /*18f30*/  LDC R47, c[0x0][0x3a0] ;  /* 0x0000e800ff2f7b82 */ /* 0x000e620000000800 */
[----:B------:R-:W-:-:S02]  /*18f40*/  ISETP.GE.U32.AND P6, PT, R7, 0x7fffff42, PT ;  /* 0x7fffff420700780c */ /* 0x000fc40003fc6070 */
[----:B----4-:R-:W-:Y:S01]  /*18f50*/  LDGSTS.E [R249+0x2e500], desc[UR28][R204.64], !P3 ;  /* 0x2e500000ccf97fae */ /* 0x010fe2000d9a101c */
[----:B------:R-:W-:-:S03]  /*18f60*/  IADD3 R7, PT, PT, R30, -0x44, RZ ;  /* 0xffffffbc1e077810 */ /* 0x000fc60007ffe0ff */
[----:B------:R-:W-:Y:S01]  /*18f70*/  LDGSTS.E [R249+0x2ec00], desc[UR28][R168.64], !P4 ;  /* 0x2ec00000a8f97fae */ /* 0x000fe2000e1a101c */
[----:B------:R-:W4:Y:S03]  /*18f80*/  LDC R46, c[0x0][0x3a0] ;  /* 0x0000e800ff2e7b82 */ /* 0x000f260000000800 */
[----:B------:R-:W4:Y:S01]  /*18f90*/  LDL.64 R204, [R1+0x970] ;  /* 0x0009700001cc7983 */ /* 0x000f220000100a00 */
[----:B------:R-:W-:-:S04]  /*18fa0*/  ISETP.GE.U32.AND P1, PT, R7, 0x7fffff7d, PT ;  /* 0x7fffff7d0700780c */ /* 0x000fc80003f26070 */
[----:B------:R-:W1:Y:S01]  /*18fb0*/  LDC R30, c[0x0][0x3a0] ;  /* 0x0000e800ff1e7b82 */ /* 0x000e620000000800 */
[----:B------:R-:W4:Y:S04]  /*18fc0*/  LDL.64 R168, [R1+0xa30] ;  /* 0x000a300001a87983 */ /* 0x000f280000100a00 */
[----:B--2---:R-:W-:Y:S04]  /*18fd0*/  LDGSTS.E [R249+0x2ed00], desc[UR28][R110.64], !P4 ;  /* 0x2ed000006ef97fae */ /* 0x004fe8000e1a101c */
[----:B------:R-:W-:Y:S04]  /*18fe0*/  LDGSTS.E [R249+0x2f400], desc[UR28][R94.64], !P5 ;  /* 0x2f4000005ef97fae */ /* 0x000fe8000e9a101c */
[----:B------:R-:W2:Y:S04]  /*18ff0*/  LDL.64 R110, [R1+0xa68] ;  /* 0x000a6800016e7983 */ /* 0x000ea80000100a00 */
[----:B------:R-:W2:Y:S04]  /*19000*/  LDL.64 R94, [R1+0xa70] ;  /* 0x000a7000015e7983 */ /* 0x000ea80000100a00 */
[----:B-----5:R-:W-:Y:S04]  /*19010*/  LDGSTS.E [R249+0x2f500], desc[UR28][R108.64], !P5 ;  /* 0x2f5000006cf97fae */ /* 0x020fe8000e9a101c */
[----:B---3--:R-:W-:Y:S04]  /*19020*/  LDGSTS.E [R249+0x2fc00], desc[UR28][R172.64], !P6 ;  /* 0x2fc00000acf97fae */ /* 0x008fe8000f1a101c */
[----:B------:R-:W3:Y:S04]  /*19030*/  LDL.64 R108, [R1+0x9f0] ;  /* 0x0009f000016c7983 */ /* 0x000ee80000100a00 */
[----:B------:R-:W-:Y:S04]  /*19040*/  LDGSTS.E [R249+0x2fd00], desc[UR28][R188.64], !P6 ;  /* 0x2fd00000bcf97fae */ /* 0x000fe8000f1a101c */
[----:B------:R5:W-:Y:S04]  /*19050*/  STL.64 [R1+0x1590], R248 ;  /* 0x001590f801007387 */ /* 0x000be80000100a00 */
[----:B------:R-:W2:Y:S01]  /*19060*/  LDL.64 R172, [R1+0xaa8] ;  /* 0x000aa80001ac7983 */ /* 0x000ea20000100a00 */
[----:B-1----:R-:W-:Y:S01]  /*19070*/  VIADD R7, R3, 0xffffffb8 ;  /* 0xffffffb803077836 */ /* 0x002fe20000000000 */
[----:B------:R-:W-:Y:S01]  /*19080*/  ISETP.GE.U32.AND P4, PT, R252, 0x7fffff71, PT ;  /* 0x7fffff71fc00780c */ /* 0x000fe20003f86070 */
[----:B------:R-:W1:Y:S01]  /*19090*/  LDC R3, c[0x0][0x3a0] ;  /* 0x0000e800ff037b82 */ /* 0x000e620000000800 */
[----:B------:R-:W2:Y:S04]  /*190a0*/  LDL.64 R188, [R1+0xae8] ;  /* 0x000ae80001bc7983 */ /* 0x000ea80000100a00 */
[----:B-----5:R-:W5:Y:S04]  /*190b0*/  LDL.64 R248, [R1+0x9a8] ;  /* 0x0009a80001f87983 */ /* 0x020f680000100a00 */
[----:B------:R-:W-:Y:S04]  /*190c0*/  LDGSTS.E [R5+0x28600], desc[UR28][R72.64], !P1 ;  /* 0x2860000048057fae */ /* 0x000fe8000c9a101c */
[----:B------:R-:W2:Y:S01]  /*190d0*/  LDL.64 R72, [R1+0xab0] ;  /* 0x000ab00001487983 */ /* 0x000ea20000100a00 */
[----:B------:R-:W-:Y:S01]  /*190e0*/  ISETP.GE.U32.AND P2, PT, R7, 0x7fffff79, PT ;  /* 0x7fffff790700780c */ /* 0x000fe20003f46070 */
[----:B------:R-:W-:-:S02]  /*190f0*/  VIADD R7, R2, 0xffffffb4 ;  /* 0xffffffb402077836 */ /* 0x000fc40000000000 */
[----:B------:R-:W2:Y:S01]  /*19100*/  LDC R2, c[0x0][0x3a0] ;  /* 0x0000e800ff027b82 */ /* 0x000ea20000000800 */
[----:B----4-:R-:W-:Y:S02]  /*19110*/  LDGSTS.E [R5+0x28700], desc[UR28][R204.64], !P1 ;  /* 0x28700000cc057fae */ /* 0x010fe4000c9a101c */
[----:B------:R-:W-:Y:S02]  /*19120*/  ISETP.GE.U32.AND P3, PT, R7, 0x7fffff75, PT ;  /* 0x7fffff750700780c */ /* 0x000fe40003f66070 */
[----:B------:R-:W-:-:S03]  /*19130*/  IADD3 R7, PT, PT, R31, -0x54, RZ ;  /* 0xffffffac1f077810 */ /* 0x000fc60007ffe0ff */
[----:B------:R-:W4:Y:S01]  /*19140*/  LDC R31, c[0x0][0x3a0] ;  /* 0x0000e800ff1f7b82 */ /* 0x000f220000000800 */
[----:B------:R-:W4:Y:S01]  /*19150*/  LDL.64 R204, [R1+0xaf0] ;  /* 0x000af00001cc7983 */ /* 0x000f220000100a00 */
[----:B------:R-:W-:Y:S01]  /*19160*/  ISETP.GE.U32.AND P5, PT, R7, 0x7fffff6d, PT ;  /* 0x7fffff6d0700780c */ /* 0x000fe20003fa6070 */
[----:B------:R-:W-:-:S05]  /*19170*/  VIADD R7, R30, 0xffffffa8 ;  /* 0xffffffa81e077836 */ /* 0x000fca0000000000 */
[----:B------:R-:W2:Y:S01]  /*19180*/  LDC R30, c[0x0][0x3a0] ;  /* 0x0000e800ff1e7b82 */ /* 0x000ea20000000800 */
[----:B------:R-:W-:Y:S01]  /*19190*/  ISETP.GE.U32.AND P6, PT, R7, 0x7fffff69, PT ;  /* 0x7fffff690700780c */ /* 0x000fe20003fc6070 */
[----:B-1----:R-:W-:Y:S01]  /*191a0*/  VIADD R7, R3, 0xffffffa4 ;  /* 0xffffffa403077836 */ /* 0x002fe20000000000 */
[----:B------:R-:W-:-:S05]  /*191b0*/  IADD3 R252, PT, PT, R64, -0x64, RZ ;  /* 0xffffff9c40fc7810 */ /* 0x000fca0007ffe0ff */
[----:B------:R-:W1:Y:S01]  /*191c0*/  LDC R3, c[0x0][0x3a0] ;  /* 0x0000e800ff037b82 */ /* 0x000e620000000800 */
[----:B-----5:R-:W-:Y:S04]  /*191d0*/  LDGSTS.E [R5+0x28e00], desc[UR28][R248.64], !P2 ;  /* 0x28e00000f8057fae */ /* 0x020fe8000d1a101c */
[----:B------:R-:W-:Y:S04]  /*191e0*/  LDGSTS.E [R5+0x28f00], desc[UR28][R88.64], !P2 ;  /* 0x28f0000058057fae */ /* 0x000fe8000d1a101c */
[----:B------:R-:W-:Y:S04]  /*191f0*/  LDGSTS.E [R5+0x29600], desc[UR28][R236.64], !P3 ;  /* 0x29600000ec057fae */ /* 0x000fe8000d9a101c */
[----:B---3--:R-:W-:Y:S04]  /*19200*/  LDGSTS.E [R5+0x29700], desc[UR28][R108.64], !P3 ;  /* 0x297000006c057fae */ /* 0x008fe8000d9a101c */
[----:B------:R-:W-:Y:S04]  /*19210*/  LDGSTS.E [R5+0x29e00], desc[UR28][R122.64], !P4 ;  /* 0x29e000007a057fae */ /* 0x000fe8000e1a101c */
[----:B------:R-:W3:Y:S04]  /*19220*/  LDL.64 R236, [R1+0xb28] ;  /* 0x000b280001ec7983 */ /* 0x000ee80000100a00 */
[----:B------:R-:W5:Y:S04]  /*19230*/  LDL.64 R108, [R1+0xb30] ;  /* 0x000b3000016c7983 */ /* 0x000f680000100a00 */
[----:B------:R-:W-:Y:S04]  /*19240*/  LDGSTS.E [R5+0x29f00], desc[UR28][R168.64], !P4 ;  /* 0x29f00000a8057fae */ /* 0x000fe8000e1a101c */
[----:B--2---:R-:W-:Y:S04]  /*19250*/  LDGSTS.E [R5+0x2a600], desc[UR28][R110.64], !P5 ;  /* 0x2a6000006e057fae */ /* 0x004fe8000e9a101c */
[----:B------:R-:W-:Y:S04]  /*19260*/  LDGSTS.E [R5+0x2a700], desc[UR28][R94.64], !P5 ;  /* 0x2a7000005e057fae */ /* 0x000fe8000e9a101c */
[----:B------:R-:W2:Y:S04]  /*19270*/  LDL.64 R168, [R1+0x600] ;  /* 0x0006000001a87983 */ /* 0x000ea80000100a00 */
[----:B------:R-:W2:Y:S04]  /*19280*/  LDL.64 R110, [R1+0xb70] ;  /* 0x000b7000016e7983 */ /* 0x000ea80000100a00 */
[----:B------:R-:W-:Y:S04]  /*19290*/  LDGSTS.E [R5+0x2ae00], desc[UR28][R172.64], !P6 ;  /* 0x2ae00000ac057fae */ /* 0x000fe8000f1a101c */
[----:B------:R-:W-:Y:S04]  /*192a0*/  LDGSTS.E [R5+0x2af00], desc[UR28][R72.64], !P6 ;  /* 0x2af0000048057fae */ /* 0x000fe8000f1a101c */
[----:B------:R-:W2:Y:S04]  /*192b0*/  LDL.LU.64 R94, [R1+0x430] ;  /* 0x00043000015e7983 */ /* 0x000ea80000300a00 */
[----:B------:R-:W2:Y:S01]  /*192c0*/  LDL.LU.64 R72, [R1+0x428] ;  /* 0x0004280001487983 */ /* 0x000ea20000300a00 */
[----:B------:R-:W-:Y:S01]  /*192d0*/  ISETP.GE.U32.AND P1, PT, R7, 0x7fffff65, PT ;  /* 0x7fffff650700780c */ /* 0x000fe20003f26070 */
[----:B------:R-:W-:-:S02]  /*192e0*/  VIADD R7, R2, 0xffffffa0 ;  /* 0xffffffa002077836 */ /* 0x000fc40000000000 */
[----:B------:R-:W2:Y:S01]  /*192f0*/  LDL.LU.64 R64, [R1+0x420] ;  /* 0x0004200001407983 */ /* 0x000ea20000300a00 */
[----:B------:R-:W-:Y:S01]  /*19300*/  ISETP.GE.U32.AND P3, PT, R252, 0x7fffff5d, PT ;  /* 0x7fffff5dfc00780c */ /* 0x000fe20003f66070 */
[----:B------:R-:W1:Y:S01]  /*19310*/  LDC R2, c[0x0][0x3a0] ;  /* 0x0000e800ff027b82 */ /* 0x000e620000000800 */
[----:B------:R-:W-:Y:S01]  /*19320*/  ISETP.GE.U32.AND P2, PT, R7, 0x7fffff61, PT ;  /* 0x7fffff610700780c */ /* 0x000fe20003f46070 */
[----:B------:R-:W-:-:S05]  /*19330*/  VIADD R7, R47, 0xffffff98 ;  /* 0xffffff982f077836 */ /* 0x000fca0000000000 */
[----:B------:R-:W-:Y:S01]  /*19340*/  ISETP.GE.U32.AND P4, PT, R7, 0x7fffff59, PT ;  /* 0x7fffff590700780c */ /* 0x000fe20003f86070 */
[----:B------:R-:W-:Y:S01]  /*19350*/  VIADD R7, R46, 0xffffff94 ;  /* 0xffffff942e077836 */ /* 0x000fe20000000000 */
[----:B------:R-:W-:Y:S01]  /*19360*/  LDGSTS.E [R5+0x2b600], desc[UR28][R188.64], !P1 ;  /* 0x2b600000bc057fae */ /* 0x000fe2000c9a101c */
[----:B----4-:R-:W-:-:S03]  /*19370*/  VIADD R252, R31, 0xffffff90 ;  /* 0xffffff901ffc7836 */ /* 0x010fc60000000000 */
[----:B------:R-:W-:Y:S01]  /*19380*/  ISETP.GE.U32.AND P5, PT, R7, 0x7fffff55, PT ;  /* 0x7fffff550700780c */ /* 0x000fe20003fa6070 */
[----:B------:R-:W4:Y:S01]  /*19390*/  LDL.LU.64 R46, [R1+0x418] ;  /* 0x00041800012e7983 */ /* 0x000f220000300a00 */
[----:B------:R-:W-:-:S03]  /*193a0*/  IADD3 R7, PT, PT, R30, -0x74, RZ ;  /* 0xffffff8c1e077810 */ /* 0x000fc60007ffe0ff */
[----:B------:R-:W4:Y:S04]  /*193b0*/  LDL.LU.64 R30, [R1+0x410] ;  /* 0x00041000011e7983 */ /* 0x000f280000300a00 */
[----:B------:R-:W4:Y:S04]  /*193c0*/  LDL.LU.64 R172, [R1+0x3f0] ;  /* 0x0003f00001ac7983 */ /* 0x000f280000300a00 */
[----:B------:R-:W4:Y:S04]  /*193d0*/  LDL.LU.64 R188, [R1+0x3e8] ;  /* 0x0003e80001bc7983 */ /* 0x000f280000300a00 */
[----:B------:R-:W-:Y:S04]  /*193e0*/  LDGSTS.E [R5+0x2b700], desc[UR28][R204.64], !P1 ;  /* 0x2b700000cc057fae */ /* 0x000fe8000c9a101c */
[----:B------:R-:W4:Y:S04]  /*193f0*/  LDL.LU.64 R204, [R1+0x3e0] ;  /* 0x0003e00001cc7983 */ /* 0x000f280000300a00 */
[----:B------:R-:W4:Y:S04]  /*19400*/  LDL.LU.64 R88, [R1+0x3d8] ;  /* 0x0003d80001587983 */ /* 0x000f280000300a00 */
[----:B------:R-:W4:Y:S01]  /*19410*/  LDL.LU.64 R122, [R1+0x3d0] ;  /* 0x0003d000017a7983 */ /* 0x000f220000300a00 */
[----:B------:R-:W-:Y:S01]  /*19420*/  ISETP.GE.U32.AND P6, PT, R252, 0x7fffff51, PT ;  /* 0x7fffff51fc00780c */ /* 0x000fe20003fc6070 */
[----:B-1----:R-:W-:Y:S01]  /*19430*/  VIADD R252, R2, 0xffffff84 ;  /* 0xffffff8402fc7836 */ /* 0x002fe20000000000 */
[----:B------:R-:W-:Y:S01]  /*19440*/  ISETP.GE.U32.AND P1, PT, R7, 0x7fffff4d, PT ;  /* 0x7fffff4d0700780c */ /* 0x000fe20003f26070 */
[----:B------:R-:W4:Y:S01]  /*19450*/  LDL.LU.64 R248, [R1+0x3b0] ;  /* 0x0003b00001f87983 */ /* 0x000f220000300a00 */
[----:B------:R-:W-:-:S03]  /*19460*/  VIADD R7, R3, 0xffffff88 ;  /* 0xffffff8803077836 */ /* 0x000fc60000000000 */
[----:B------:R-:W4:Y:S04]  /*19470*/  LDL.LU.64 R2, [R1+0x3a8] ;  /* 0x0003a80001027983 */ /* 0x000f280000300a00 */
[----:B---3--:R-:W-:Y:S04]  /*19480*/  LDGSTS.E [R5+0x2be00], desc[UR28][R236.64], !P2 ;  /* 0x2be00000ec057fae */ /* 0x008fe8000d1a101c */
[----:B-----5:R-:W-:Y:S01]  /*19490*/  LDGSTS.E [R5+0x2bf00], desc[UR28][R108.64], !P2 ;  /* 0x2bf000006c057fae */ /* 0x020fe2000d1a101c */
[----:B------:R-:W-:Y:S01]  /*194a0*/  ISETP.GE.U32.AND P2, PT, R7, 0x7fffff49, PT ;  /* 0x7fffff490700780c */ /* 0x000fe20003f46070 */
[----:B------:R-:W-:-:S02]  /*194b0*/  IMAD.U32 R7, RZ, RZ, UR9 ;  /* 0x00000009ff077e24 */ /* 0x000fc4000f8e00ff */
[----:B------:R-:W3:Y:S04]  /*194c0*/  LDL.LU.64 R108, [R1+0x3a0] ;  /* 0x0003a000016c7983 */ /* 0x000ee80000300a00 */
[----:B------:R-:W5:Y:S04]  /*194d0*/  LDL.LU.64 R236, [R1+0x398] ;  /* 0x0003980001ec7983 */ /* 0x000f680000300a00 */
[----:B--2---:R-:W-:Y:S04]  /*194e0*/  LDGSTS.E [R5+0x2c600], desc[UR28][R168.64], !P3 ;  /* 0x2c600000a8057fae */ /* 0x004fe8000d9a101c */
[----:B------:R1:W-:Y:S04]  /*194f0*/  LDGSTS.E [R5+0x2c700], desc[UR28][R110.64], !P3 ;  /* 0x2c7000006e057fae */ /* 0x0003e8000d9a101c */
[----:B------:R-:W2:Y:S01]  /*19500*/  LDL.LU.64 R168, [R1+0x390] ;  /* 0x0003900001a87983 */ /* 0x000ea20000300a00 */
[----:B-1----:R-:W-:-:S04]  /*19510*/  IMAD.WIDE R110, R7, 0x4, R94 ;  /* 0x00000004076e7825 */ /* 0x002fc800078e025e */
[C---:B------:R-:W-:Y:S02]  /*19520*/  IMAD.WIDE R94, R7.reuse, 0x4, R72 ;  /* 0x00000004075e7825 */ /* 0x040fe400078e0248 */
[----:B------:R-:W2:Y:S02]  /*19530*/  LDL.LU.64 R72, [R1+0x370] ;  /* 0x0003700001487983 */ /* 0x000ea40000300a00 */
[C---:B------:R-:W-:Y:S02]  /*19540*/  IMAD.WIDE R64, R7.reuse, 0x4, R64 ;  /* 0x0000000407407825 */ /* 0x040fe400078e0240 */
[----:B------:R1:W-:Y:S02]  /*19550*/  STL.64 [R1+0xd38], R110 ;  /* 0x000d386e01007387 */ /* 0x0003e40000100a00 */
[----:B------:R-:W-:-:S04]  /*19560*/  IMAD.WIDE R14, R7, 0x4, R14 ;  /* 0x00000004070e7825 */ /* 0x000fc800078e020e */
[C---:B------:R-:W-:Y:S01]  /*19570*/  IMAD.WIDE R56, R7.reuse, 0x4, R56 ;  /* 0x0000000407387825 */ /* 0x040fe200078e0238 */
[----:B-1----:R-:W2:Y:S03]  /*19580*/  LDL.LU.64 R110, [R1+0x368] ;  /* 0x00036800016e7983 */ /* 0x002ea60000300a00 */
[C---:B----4-:R-:W-:Y:S01]  /*19590*/  IMAD.WIDE R46, R7.reuse, 0x4, R46 ;  /* 0x00000004072e7825 */ /* 0x050fe200078e022e */
[----:B------:R1:W-:Y:S03]  /*195a0*/  STL.64 [R1+0xd40], R94 ;  /* 0x000d405e01007387 */ /* 0x0003e60000100a00 */
[----:B------:R-:W-:-:S04]  /*195b0*/  IMAD.WIDE R30, R7, 0x4, R30 ;  /* 0x00000004071e7825 */ /* 0x000fc800078e021e */
[C---:B------:R-:W-:Y:S01]  /*195c0*/  IMAD.WIDE R152, R7.reuse, 0x4, R152 ;  /* 0x0000000407987825 */ /* 0x040fe200078e0298 */
[----:B-1----:R-:W4:Y:S04]  /*195d0*/  LDL.LU.64 R94, [R1+0x360] ;  /* 0x00036000015e7983 */ /* 0x002f280000300a00 */
[----:B------:R1:W-:Y:S01]  /*195e0*/  STL.64 [R1+0xd48], R64 ;  /* 0x000d484001007387 */ /* 0x0003e20000100a00 */
[----:B------:R-:W-:-:S03]  /*195f0*/  IMAD.WIDE R172, R7, 0x4, R172 ;  /* 0x0000000407ac7825 */ /* 0x000fc600078e02ac */
[----:B-1----:R-:W4:Y:S04]  /*19600*/  LDL.LU.64 R64, [R1+0x18c0] ;  /* 0x0018c00001407983 */ /* 0x002f280000300a00 */
[----:B------:R1:W-:Y:S04]  /*19610*/  STL.64 [R1+0x418], R46 ;  /* 0x0004182e01007387 */ /* 0x0003e80000100a00 */
[----:B-1----:R-:W4:Y:S04]  /*19620*/  LDL.LU.64 R46, [R1+0x18b8] ;  /* 0x0018b800012e7983 */ /* 0x002f280000300a00 */
[----:B------:R1:W-:Y:S01]  /*19630*/  STL.64 [R1+0x410], R30 ;  /* 0x0004101e01007387 */ /* 0x0003e20000100a00 */
[----:B------:R-:W-:-:S03]  /*19640*/  IMAD.WIDE R204, R7, 0x4, R204 ;  /* 0x0000000407cc7825 */ /* 0x000fc600078e02cc */
        /* <DEDUP_REMOVED lines=11> */
[----:B------:R-:W-:-:S04]  /*19700*/  IMAD.WIDE R60, R7, 0x4, R60 ;  /* 0x00000004073c7825 */ /* 0x000fc800078e023c */
[C---:B-1----:R-:W-:Y:S02]  /*19710*/  IMAD.WIDE R172, R7.reuse, 0x4, R188 ;  /* 0x0000000407ac7825 */ /* 0x042fe400078e02bc */
[----:B------:R-:W4:Y:S04]  /*19720*/  LDL.LU.64 R188, [R1+0x330] ;  /* 0x0003300001bc7983 */ /* 0x000f280000300a00 */
        /* <DEDUP_REMOVED lines=21> */
[----:B---3--:R-:W-:-:S03]  /*19880*/  IMAD.WIDE R108, R7, 0x4, R108 ;  /* 0x00000004076c7825 */ /* 0x008fc600078e026c */
[----:B-1----:R-:W3:Y:S01]  /*19890*/  LDL.LU.64 R248, [R1+0x2f0] ;  /* 0x0002f00001f87983 */ /* 0x002ee20000300a00 */
[----:B-----5:R-:W-:-:S03]  /*198a0*/  IMAD.WIDE R236, R7, 0x4, R236 ;  /* 0x0000000407ec7825 */ /* 0x020fc600078e02ec */
[----:B------:R1:W-:Y:S04]  /*198b0*/  STL.64 [R1+0x3a8], R2 ;  /* 0x0003a80201007387 */ /* 0x0003e80000100a00 */
[----:B-1----:R-:W5:Y:S01]  /*198c0*/  LDL.LU.64 R2, [R1+0x2e8] ;  /* 0x0002e80001027983 */ /* 0x002f620000300a00 */
[----:B--2---:R-:W-:-:S03]  /*198d0*/  IMAD.WIDE R168, R7, 0x4, R168 ;  /* 0x0000000407a87825 */ /* 0x004fc600078e02a8 */
[----:B------:R1:W-:Y:S01]  /*198e0*/  STL.64 [R1+0x3a0], R108 ;  /* 0x0003a06c01007387 */ /* 0x0003e20000100a00 */
[----:B------:R-:W-:-:S03]  /*198f0*/  IMAD.WIDE R72, R7, 0x4, R72 ;  /* 0x0000000407487825 */ /* 0x000fc600078e0248 */
        /* <DEDUP_REMOVED lines=12> */
[----:B-1----:R-:W3:Y:S01]  /*199c0*/  LDL.LU.64 R72, [R1+0x1840] ;  /* 0x0018400001487983 */ /* 0x002ee20000300a00 */
[----:B------:R-:W-:-:S04]  /*199d0*/  IMAD.WIDE R110, R7, 0x4, R110 ;  /* 0x00000004076e7825 */ /* 0x000fc800078e026e */
[C---:B----4-:R-:W-:Y:S01]  /*199e0*/  IMAD.WIDE R94, R7.reuse, 0x4, R94 ;  /* 0x00000004075e7825 */ /* 0x050fe200078e025e */
[----:B------:R1:W-:Y:S03]  /*199f0*/  STL.64 [R1+0xe00], R110 ;  /* 0x000e006e01007387 */ /* 0x0003e60000100a00 */
[----:B------:R-:W-:-:S04]  /*19a00*/  IMAD.WIDE R174, R7, 0x4, R174 ;  /* 0x0000000407ae7825 */ /* 0x000fc800078e02ae */
[C---:B------:R-:W-:Y:S01]  /*19a10*/  IMAD.WIDE R222, R7.reuse, 0x4, R222 ;  /* 0x0000000407de7825 */ /* 0x040fe200078e02de */
[----:B-1----:R-:W4:Y:S04]  /*19a20*/  LDL.LU.64 R110, [R1+0x2b0] ;  /* 0x0002b000016e7983 */ /* 0x002f280000300a00 */
[----:B------:R1:W-:Y:S01]  /*19a30*/  STL.64 [R1+0xe08], R94 ;  /* 0x000e085e01007387 */ /* 0x0003e20000100a00 */
[----:B------:R-:W-:-:S03]  /*19a40*/  IMAD.WIDE R238, R7, 0x4, R238 ;  /* 0x0000000407ee7825 */ /* 0x000fc600078e02ee */
[----:B-1----:R-:W4:Y:S01]  /*19a50*/  LDL.LU.64 R94, [R1+0x2a8] ;  /* 0x0002a800015e7983 */ /* 0x002f220000300a00 */
[----:B------:R-:W-:-:S04]  /*19a60*/  IMAD.WIDE R188, R7, 0x4, R188 ;  /* 0x0000000407bc7825 */ /* 0x000fc800078e02bc */
[----:B--2---:R-:W-:-:S04]  /*19a70*/  IMAD.WIDE R76, R7, 0x4, R76 ;  /* 0x00000004074c7825 */ /* 0x004fc800078e024c */
[----:B---3--:R-:W-:-:S05]  /*19a80*/  IMAD.WIDE R72, R7, 0x4, R72 ;  /* 0x0000000407487825 */ /* 0x008fca00078e0248 */
[----:B------:R1:W-:Y:S04]  /*19a90*/  STL.64 [R1+0xe10], R72 ;  /* 0x000e104801007387 */ /* 0x0003e80000100a00 */
[----:B-1----:R-:W2:Y:S04]  /*19aa0*/  LDL.LU.64 R72, [R1+0x2a0] ;  /* 0x0002a00001487983 */ /* 0x002ea80000300a00 */
[----:B------:R1:W-:Y:S04]  /*19ab0*/  STL.64 [R1+0xe18], R76 ;  /* 0x000e184c01007387 */ /* 0x0003e80000100a00 */
[----:B-1----:R-:W3:Y:S04]  /*19ac0*/  LDL.LU.64 R76, [R1+0x298] ;  /* 0x00029800014c7983 */ /* 0x002ee80000300a00 */
[----:B------:R1:W-:Y:S04]  /*19ad0*/  STL.64 [R1+0xe20], R174 ;  /* 0x000e20ae01007387 */ /* 0x0003e80000100a00 */
[----:B-1----:R-:W2:Y:S04]  /*19ae0*/  LDL.LU.64 R174, [R1+0x1838] ;  /* 0x0018380001ae7983 */ /* 0x002ea80000300a00 */
[----:B------:R1:W-:Y:S04]  /*19af0*/  STL.64 [R1+0xe28], R222 ;  /* 0x000e28de01007387 */ /* 0x0003e80000100a00 */
[----:B-1----:R-:W2:Y:S04]  /*19b00*/  LDL.LU.64 R222, [R1+0x1830] ;  /* 0x0018300001de7983 */ /* 0x002ea80000300a00 */
[----:B------:R1:W-:Y:S04]  /*19b10*/  STL.64 [R1+0x338], R238 ;  /* 0x000338ee01007387 */ /* 0x0003e80000100a00 */
[----:B-1----:R-:W3:Y:S04]  /*19b20*/  LDL.LU.64 R238, [R1+0x1828] ;  /* 0x0018280001ee7983 */ /* 0x002ee80000300a00 */
[----:B------:R1:W-:Y:S04]  /*19b30*/  STL.64 [R1+0x330], R188 ;  /* 0x000330bc01007387 */ /* 0x0003e80000100a00 */
[----:B-1----:R-:W3:Y:S01]  /*19b40*/  LDL.LU.64 R188, [R1+0x1820] ;  /* 0x0018200001bc7983 */ /* 0x002ee20000300a00 */
[----:B------:R-:W-:-:S04]  /*19b50*/  IMAD.WIDE R172, R7, 0x4, R172 ;  /* 0x0000000407ac7825 */ /* 0x000fc800078e02ac */
[C---:B------:R-:W-:Y:S01]  /*19b60*/  IMAD.WIDE R204, R7.reuse, 0x4, R204 ;  /* 0x0000000407cc7825 */ /* 0x040fe200078e02cc */
[----:B------:R1:W-:Y:S03]  /*19b70*/  STL.64 [R1+0xe40], R172 ;  /* 0x000e40ac01007387 */ /* 0x0003e60000100a00 */
[----:B------:R-:W-:-:S04]  /*19b80*/  IMAD.WIDE R206, R7, 0x4, R206 ;  /* 0x0000000407ce7825 */ /* 0x000fc800078e02ce */
[C---:B------:R-:W-:Y:S01]  /*19b90*/  IMAD.WIDE R190, R7.reuse, 0x4, R190 ;  /* 0x0000000407be7825 */ /* 0x040fe200078e02be */
[----:B-1----:R-:W4:Y:S04]  /*19ba0*/  LDL.LU.64 R172, [R1+0x270] ;  /* 0x0002700001ac7983 */ /* 0x002f280000300a00 */
[----:B------:R1:W-:Y:S01]  /*19bb0*/  STL.64 [R1+0xe48], R204 ;  /* 0x000e48cc01007387 */ /* 0x0003e20000100a00 */
[----:B------:R-:W-:-:S03]  /*19bc0*/  IMAD.WIDE R92, R7, 0x4, R92 ;  /* 0x00000004075c7825 */ /* 0x000fc600078e025c */
[----:B-1----:R-:W4:Y:S01]  /*19bd0*/  LDL.LU.64 R204, [R1+0x268] ;  /* 0x0002680001cc7983 */ /* 0x002f220000300a00 */
        /* <DEDUP_REMOVED lines=11> */
[----:B-1----:R-:W2:Y:S01]  /*19c90*/  LDL.LU.64 R92, [R1+0x1800] ;  /* 0x00180000015c7983 */ /* 0x002ea20000300a00 */
[----:B------:R-:W-:-:S05]  /*19ca0*/  IMAD.WIDE R248, R7, 0x4, R248 ;  /* 0x0000000407f87825 */ /* 0x000fca00078e02f8 */
[----:B------:R5:W-:Y:S01]  /*19cb0*/  STL.64 [R1+0x2f0], R248 ;  /* 0x0002f0f801007387 */ /* 0x000be20000100a00 */
[----:B------:R-:W-:-:S04]  /*19cc0*/  IMAD.WIDE R108, R7, 0x4, R108 ;  /* 0x00000004076c7825 */ /* 0x000fc800078e026c */
[----:B-----5:R-:W-:-:S05]  /*19cd0*/  IMAD.WIDE R248, R7, 0x4, R2 ;  /* 0x0000000407f87825 */ /* 0x020fca00078e0202 */
[----:B------:R1:W-:Y:S04]  /*19ce0*/  STL.64 [R1+0x2e8], R248 ;  /* 0x0002e8f801007387 */ /* 0x0003e80000100a00 */
[----:B-1----:R-:W5:Y:S04]  /*19cf0*/  LDL.LU.64 R248, [R1+0x230] ;  /* 0x0002300001f87983 */ /* 0x002f680000300a00 */
[----:B------:R1:W-:Y:S04]  /*19d00*/  STL.64 [R1+0x2e0], R108 ;  /* 0x0002e06c01007387 */ /* 0x0003e80000100a00 */
[----:B-1----:R-:W3:Y:S01]  /*19d10*/  LDL.LU.64 R108, [R1+0x228] ;  /* 0x00022800016c7983 */ /* 0x002ee20000300a00 */
[----:B------:R-:W-:-:S04]  /*19d20*/  IMAD.WIDE R126, R7, 0x4, R126 ;  /* 0x00000004077e7825 */ /* 0x000fc800078e027e */
[----:B----4-:R-:W-:-:S04]  /*19d30*/  IMAD.WIDE R110, R7, 0x4, R110 ;  /* 0x00000004076e7825 */ /* 0x010fc800078e026e */
[----:B------:R-:W-:-:S04]  /*19d40*/  IMAD.WIDE R94, R7, 0x4, R94 ;  /* 0x00000004075e7825 */ /* 0x000fc800078e025e */
[----:B------:R-:W-:-:S04]  /*19d50*/  IMAD.WIDE R72, R7, 0x4, R72 ;  /* 0x0000000407487825 */ /* 0x000fc800078e0248 */
[----:B------:R-:W-:-:S04]  /*19d60*/  IMAD.WIDE R76, R7, 0x4, R76 ;  /* 0x00000004074c7825 */ /* 0x000fc800078e024c */
[----:B------:R-:W-:-:S04]  /*19d70*/  IMAD.WIDE R58, R7, 0x4, R58 ;  /* 0x00000004073a7825 */ /* 0x000fc800078e023a */
[----:B------:R-:W-:-:S04]  /*19d80*/  IMAD.WIDE R78, R7, 0x4, R78 ;  /* 0x00000004074e7825 */ /* 0x000fc800078e024e */
[----:B------:R-:W-:-:S04]  /*19d90*/  IMAD.WIDE R62, R7, 0x4, R62 ;  /* 0x00000004073e7825 */ /* 0x000fc800078e023e */
[----:B------:R-:W-:-:S04]  /*19da0*/  IMAD.WIDE R172, R7, 0x4, R172 ;  /* 0x0000000407ac7825 */ /* 0x000fc800078e02ac */
[----:B--2---:R-:W-:-:S05]  /*19db0*/  IMAD.WIDE R2, R7, 0x4, R92 ;  /* 0x0000000407027825 */ /* 0x004fca00078e025c */
[----:B------:R1:W-:Y:S04]  /*19dc0*/  STL.64 [R1+0x2d8], R2 ;  /* 0x0002d80201007387 */ /* 0x0003e80000100a00 */
[----:B------:R-:W2:Y:S01]  /*19dd0*/  LDL.LU.64 R92, [R1+0x220] ;  /* 0x00022000015c7983 */ /* 0x000ea20000300a00 */
[----:B-1----:R-:W-:-:S03]  /*19de0*/  IMAD.WIDE R2, R7, 0x4, R174 ;  /* 0x0000000407027825 */ /* 0x002fc600078e02ae */
[----:B------:R-:W4:Y:S04]  /*19df0*/  LDL.LU.64 R174, [R1+0x17f8] ;  /* 0x0017f80001ae7983 */ /* 0x000f280000300a00 */
[----:B------:R1:W-:Y:S02]  /*19e00*/  STL.64 [R1+0x2d0], R2 ;  /* 0x0002d00201007387 */ /* 0x0003e40000100a00 */
[C---:B-1----:R-:W-:Y:S02]  /*19e10*/  IMAD.WIDE R2, R7.reuse, 0x4, R158 ;  /* 0x0000000407027825 */ /* 0x042fe400078e029e */
[----:B------:R-:W2:Y:S04]  /*19e20*/  LDL.LU.64 R158, [R1+0x17f0] ;  /* 0x0017f000019e7983 */ /* 0x000ea80000300a00 */
[----:B------:R1:W-:Y:S02]  /*19e30*/  STL.64 [R1+0x2c8], R2 ;  /* 0x0002c80201007387 */ /* 0x0003e40000100a00 */
[----:B-1----:R-:W-:-:S02]  /*19e40*/  IMAD.WIDE R2, R7, 0x4, R142 ;  /* 0x0000000407027825 */ /* 0x002fc400078e028e */
[----:B------:R-:W2:Y:S04]  /*19e50*/  LDL.LU.64 R142, [R1+0x17e8] ;  /* 0x0017e800018e7983 */ /* 0x000ea80000300a00 */
[----:B------:R1:W-:Y:S04]  /*19e60*/  STL.64 [R1+0x2c0], R2 ;  /* 0x0002c00201007387 */ /* 0x0003e80000100a00 */
[----:B-1----:R-:W2:Y:S04]  /*19e70*/  LDL.LU.64 R2, [R1+0x218] ;  /* 0x0002180001027983 */ /* 0x002ea80000300a00 */
        /* <DEDUP_REMOVED lines=8> */
[----:B------:R1:W-:Y:S02]  /*19f00*/  STL.64 [R1+0x298], R76 ;  /* 0x0002984c01007387 */ /* 0x0003e40000100a00 */
[----:B-1----:R-:W-:-:S02]  /*19f10*/  IMAD.WIDE R76, R7, 0x4, R184 ;  /* 0x00000004074c7825 */ /* 0x002fc400078e02b8 */
[----:B------:R-:W4:Y:S04]  /*19f20*/  LDL.LU.64 R184, [R1+0x1e8] ;  /* 0x0001e80001b87983 */ /* 0x000f280000300a00 */
        /* <DEDUP_REMOVED lines=10> */
[----:B------:R-:W-:-:S04]  /*19fd0*/  IMAD.WIDE R204, R7, 0x4, R204 ;  /* 0x0000000407cc7825 */ /* 0x000fc800078e02cc */
[C---:B------:R-:W-:Y:S01]  /*19fe0*/  IMAD.WIDE R188, R7.reuse, 0x4, R188 ;  /* 0x0000000407bc7825 */ /* 0x040fe200078e02bc */
[----:B------:R1:W-:Y:S03]  /*19ff0*/  STL.64 [R1+0x268], R204 ;  /* 0x000268cc01007387 */ /* 0x0003e60000100a00 */
[----:B------:R-:W-:-:S04]  /*1a000*/  IMAD.WIDE R44, R7, 0x4, R44 ;  /* 0x00000004072c7825 */ /* 0x000fc800078e022c */
[C---:B------:R-:W-:Y:S01]  /*1a010*/  IMAD.WIDE R28, R7.reuse, 0x4, R28 ;  /* 0x00000004071c7825 */ /* 0x040fe200078e021c */
[----:B-1----:R-:W4:Y:S03]  /*1a020*/  LDL.LU.64 R204, [R1+0x1b0] ;  /* 0x0001b00001cc7983 */ /* 0x002f260000300a00 */
[C---:B------:R-:W-:Y:S01]  /*1a030*/  IMAD.WIDE R12, R7.reuse, 0x4, R12 ;  /* 0x00000004070c7825 */ /* 0x040fe200078e020c */
[----:B------:R1:W-:Y:S03]  /*1a040*/  STL.64 [R1+0x260], R188 ;  /* 0x000260bc01007387 */ /* 0x0003e60000100a00 */
[----:B------:R-:W-:-:S04]  /*1a050*/  IMAD.WIDE R246, R7, 0x4, R246 ;  /* 0x0000000407f67825 */ /* 0x000fc800078e02f6 */
[C---:B-----5:R-:W-:Y:S01]  /*1a060*/  IMAD.WIDE R248, R7.reuse, 0x4, R248 ;  /* 0x0000000407f87825 */ /* 0x060fe200078e02f8 */
[----:B-1----:R-:W5:Y:S03]  /*1a070*/  LDL.LU.64 R188, [R1+0x1a8] ;  /* 0x0001a80001bc7983 */ /* 0x002f660000300a00 */
[----:B---3--:R-:W-:-:S04]  /*1a080*/  IMAD.WIDE R108, R7, 0x4, R108 ;  /* 0x00000004076c7825 */ /* 0x008fc800078e026c */
[----:B--2---:R-:W-:-:S04]  /*1a090*/  IMAD.WIDE R2, R7, 0x4, R2 ;  /* 0x0000000407027825 */ /* 0x004fc800078e0202 */
[----:B----4-:R-:W-:-:S04]  /*1a0a0*/  IMAD.WIDE R184, R7, 0x4, R184 ;  /* 0x0000000407b87825 */ /* 0x010fc800078e02b8 */
[----:B------:R-:W-:-:S04]  /*1a0b0*/  IMAD.WIDE R76, R7, 0x4, R76 ;  /* 0x00000004074c7825 */ /* 0x000fc800078e024c */
[----:B------:R-:W-:-:S05]  /*1a0c0*/  IMAD.WIDE R172, R7, 0x4, R172 ;  /* 0x0000000407ac7825 */ /* 0x000fca00078e02ac */
[----:B------:R1:W-:Y:S04]  /*1a0d0*/  STL.64 [R1+0x258], R172 ;  /* 0x000258ac01007387 */ /* 0x0003e80000100a00 */
[----:B-1----:R-:W2:Y:S04]  /*1a0e0*/  LDL.LU.64 R172, [R1+0x1a0] ;  /* 0x0001a00001ac7983 */ /* 0x002ea80000300a00 */
[----:B------:R1:W-:Y:S04]  /*1a0f0*/  STL.64 [R1+0x250], R44 ;  /* 0x0002502c01007387 */ /* 0x0003e80000100a00 */
[----:B-1----:R-:W3:Y:S04]  /*1a100*/  LDL.LU.64 R44, [R1+0x17b0] ;  /* 0x0017b000012c7983 */ /* 0x002ee80000300a00 */
[----:B------:R1:W-:Y:S04]  /*1a110*/  STL.64 [R1+0x248], R28 ;  /* 0x0002481c01007387 */ /* 0x0003e80000100a00 */
[----:B-1----:R-:W4:Y:S04]  /*1a120*/  LDL.LU.64 R28, [R1+0x17a8] ;  /* 0x0017a800011c7983 */ /* 0x002f280000300a00 */
[----:B------:R1:W-:Y:S04]  /*1a130*/  STL.64 [R1+0x240], R12 ;  /* 0x0002400c01007387 */ /* 0x0003e80000100a00 */
[----:B-1----:R-:W3:Y:S04]  /*1a140*/  LDL.LU.64 R12, [R1+0x17a0] ;  /* 0x0017a000010c7983 */ /* 0x002ee80000300a00 */
[----:B------:R1:W-:Y:S04]  /*1a150*/  STL.64 [R1+0x238], R246 ;  /* 0x000238f601007387 */ /* 0x0003e80000100a00 */
[----:B-1----:R-:W3:Y:S04]  /*1a160*/  LDL.LU.64 R246, [R1+0x1798] ;  /* 0x0017980001f67983 */ /* 0x002ee80000300a00 */
[----:B------:R1:W-:Y:S04]  /*1a170*/  STL.64 [R1+0x230], R248 ;  /* 0x000230f801007387 */ /* 0x0003e80000100a00 */
[----:B------:R5:W-:Y:S01]  /*1a180*/  STL.64 [R1+0x228], R108 ;  /* 0x0002286c01007387 */ /* 0x000be20000100a00 */
[----:B-1----:R-:W-:-:S03]  /*1a190*/  IMAD.WIDE R248, R7, 0x4, R92 ;  /* 0x0000000407f87825 */ /* 0x002fc600078e025c */
[----:B-----5:R-:W5:Y:S04]  /*1a1a0*/  LDL.LU.64 R108, [R1+0x170] ;  /* 0x00017000016c7983 */ /* 0x020f680000300a00 */
[----:B------:R-:W3:Y:S04]  /*1a1b0*/  LDL.LU.64 R92, [R1+0x168] ;  /* 0x00016800015c7983 */ /* 0x000ee80000300a00 */
[----:B------:R1:W-:Y:S04]  /*1a1c0*/  STL.64 [R1+0x220], R248 ;  /* 0x000220f801007387 */ /* 0x0003e80000100a00 */
[----:B-1----:R-:W4:Y:S04]  /*1a1d0*/  LDL.LU.64 R248, [R1+0x160] ;  /* 0x0001600001f87983 */ /* 0x002f280000300a00 */
[----:B------:R1:W-:Y:S02]  /*1a1e0*/  STL.64 [R1+0x218], R2 ;  /* 0x0002180201007387 */ /* 0x0003e40000100a00 */
[----:B-1----:R-:W-:-:S02]  /*1a1f0*/  IMAD.WIDE R2, R7, 0x4, R168 ;  /* 0x0000000407027825 */ /* 0x002fc400078e02a8 */
[----:B------:R-:W4:Y:S04]  /*1a200*/  LDL.LU.64 R168, [R1+0x1790] ;  /* 0x0017900001a87983 */ /* 0x000f280000300a00 */
[----:B------:R1:W-:Y:S02]  /*1a210*/  STL.64 [R1+0x210], R2 ;  /* 0x0002100201007387 */ /* 0x0003e40000100a00 */
[C---:B-1----:R-:W-:Y:S02]  /*1a220*/  IMAD.WIDE R2, R7.reuse, 0x4, R8 ;  /* 0x0000000407027825 */ /* 0x042fe400078e0208 */
[----:B------:R-:W4:Y:S04]  /*1a230*/  LDL.LU.64 R8, [R1+0x1788] ;  /* 0x0017880001087983 */ /* 0x000f280000300a00 */
[----:B------:R1:W-:Y:S02]  /*1a240*/  STL.64 [R1+0x208], R2 ;  /* 0x0002080201007387 */ /* 0x0003e40000100a00 */
[----:B-1----:R-:W-:-:S02]  /*1a250*/  IMAD.WIDE R2, R7, 0x4, R138 ;  /* 0x0000000407027825 */ /* 0x002fc400078e028a */
[----:B------:R-:W4:Y:S04]  /*1a260*/  LDL.LU.64 R138, [R1+0x1780] ;  /* 0x00178000018a7983 */ /* 0x000f280000300a00 */
[----:B------:R1:W-:Y:S02]  /*1a270*/  STL.64 [R1+0x200], R2 ;  /* 0x0002000201007387 */ /* 0x0003e40000100a00 */
[C---:B-1----:R-:W-:Y:S02]  /*1a280*/  IMAD.WIDE R2, R7.reuse, 0x4, R24 ;  /* 0x0000000407027825 */ /* 0x042fe400078e0218 */
[----:B------:R-:W4:Y:S04]  /*1a290*/  LDL.LU.64 R24, [R1+0x1778] ;  /* 0x0017780001187983 */ /* 0x000f280000300a00 */
[----:B------:R1:W-:Y:S01]  /*1a2a0*/  STL.64 [R1+0x1f8], R2 ;  /* 0x0001f80201007387 */ /* 0x0003e20000100a00 */
[----:B------:R-:W-:-:S04]  /*1a2b0*/  IMAD.WIDE R58, R7, 0x4, R58 ;  /* 0x00000004073a7825 */ /* 0x000fc800078e023a */
[C---:B-1----:R-:W-:Y:S02]  /*1a2c0*/  IMAD.WIDE R2, R7.reuse, 0x4, R72 ;  /* 0x0000000407027825 */ /* 0x042fe400078e0248 */
        /* <DEDUP_REMOVED lines=17> */
[C---:B------:R-:W-:Y:S01]  /*1a3e0*/  IMAD.WIDE R188, R7.reuse, 0x4, R188 ;  /* 0x0000000407bc7825 */ /* 0x040fe200078e02bc */
[----:B-1----:R-:W4:Y:S04]  /*1a3f0*/  LDL.LU.64 R186, [R1+0xf0] ;  /* 0x0000f00001ba7983 */ /* 0x002f280000300a00 */
[----:B------:R1:W-:Y:S01]  /*1a400*/  STL.64 [R1+0x1c0], R170 ;  /* 0x0001c0aa01007387 */ /* 0x0003e20000100a00 */
[----:B--2---:R-:W-:-:S03]  /*1a410*/  IMAD.WIDE R172, R7, 0x4, R172 ;  /* 0x0000000407ac7825 */ /* 0x004fc600078e02ac */
[----:B-1----:R-:W2:Y:S04]  /*1a420*/  LDL.LU.64 R170, [R1+0xe8] ;  /* 0x0000e80001aa7983 */ /* 0x002ea80000300a00 */
[----:B------:R1:W-:Y:S01]  /*1a430*/  STL.64 [R1+0xfb0], R220 ;  /* 0x000fb0dc01007387 */ /* 0x0003e20000100a00 */
[----:B------:R-:W-:-:S04]  /*1a440*/  IMAD.WIDE R40, R7, 0x4, R40 ;  /* 0x0000000407287825 */ /* 0x000fc800078e0228 */
[C---:B------:R-:W-:Y:S01]  /*1a450*/  IMAD.WIDE R156, R7.reuse, 0x4, R156 ;  /* 0x00000004079c7825 */ /* 0x040fe200078e029c */
[----:B-1----:R-:W2:Y:S04]  /*1a460*/  LDL.LU.64 R220, [R1+0x1758] ;  /* 0x0017580001dc7983 */ /* 0x002ea80000300a00 */
[----:B------:R1:W-:Y:S01]  /*1a470*/  STL.64 [R1+0xfb8], R204 ;  /* 0x000fb8cc01007387 */ /* 0x0003e20000100a00 */
[----:B------:R-:W-:-:S03]  /*1a480*/  IMAD.WIDE R140, R7, 0x4, R140 ;  /* 0x00000004078c7825 */ /* 0x000fc600078e028c */
[----:B-1----:R-:W2:Y:S04]  /*1a490*/  LDL.LU.64 R204, [R1+0x1750] ;  /* 0x0017500001cc7983 */ /* 0x002ea80000300a00 */
[----:B------:R1:W-:Y:S01]  /*1a4a0*/  STL.64 [R1+0xfc0], R188 ;  /* 0x000fc0bc01007387 */ /* 0x0003e20000100a00 */
[----:B------:R-:W-:-:S03]  /*1a4b0*/  IMAD.WIDE R124, R7, 0x4, R124 ;  /* 0x00000004077c7825 */ /* 0x000fc600078e027c */
[----:B-1----:R-:W2:Y:S04]  /*1a4c0*/  LDL.LU.64 R188, [R1+0x1748] ;  /* 0x0017480001bc7983 */ /* 0x002ea80000300a00 */
[----:B------:R1:W-:Y:S04]  /*1a4d0*/  STL.64 [R1+0xfc8], R172 ;  /* 0x000fc8ac01007387 */ /* 0x0003e80000100a00 */
[----:B-1----:R-:W2:Y:S01]  /*1a4e0*/  LDL.LU.64 R172, [R1+0x1740] ;  /* 0x0017400001ac7983 */ /* 0x002ea20000300a00 */
[----:B------:R-:W-:-:S04]  /*1a4f0*/  IMAD.WIDE R60, R7, 0x4, R60 ;  /* 0x00000004073c7825 */ /* 0x000fc800078e023c */
[----:B-----5:R-:W-:-:S04]  /*1a500*/  IMAD.WIDE R108, R7, 0x4, R108 ;  /* 0x00000004076c7825 */ /* 0x020fc800078e026c */
[----:B---3--:R-:W-:-:S04]  /*1a510*/  IMAD.WIDE R92, R7, 0x4, R92 ;  /* 0x00000004075c7825 */ /* 0x008fc800078e025c */
[----:B------:R-:W-:-:S04]  /*1a520*/  IMAD.WIDE R42, R7, 0x4, R42 ;  /* 0x00000004072a7825 */ /* 0x000fc800078e022a */
        /* <DEDUP_REMOVED lines=9> */
[----:B------:R-:W-:-:S05]  /*1a5c0*/  IMAD.WIDE R58, R7, 0x4, R58 ;  /* 0x00000004073a7825 */ /* 0x000fca00078e023a */
[----:B------:R1:W-:Y:S04]  /*1a5d0*/  STL.64 [R1+0xfd0], R58 ;  /* 0x000fd03a01007387 */ /* 0x0003e80000100a00 */
[----:B-1----:R-:W3:Y:S04]  /*1a5e0*/  LDL.LU.64 R58, [R1+0xb0] ;  /* 0x0000b000013a7983 */ /* 0x002ee80000300a00 */
[----:B------:R1:W-:Y:S04]  /*1a5f0*/  STL.64 [R1+0xfd8], R40 ;  /* 0x000fd82801007387 */ /* 0x0003e80000100a00 */
[----:B-1----:R-:W4:Y:S04]  /*1a600*/  LDL.LU.64 R40, [R1+0xa8] ;  /* 0x0000a80001287983 */ /* 0x002f280000300a00 */
[----:B------:R1:W-:Y:S04]  /*1a610*/  STL.64 [R1+0x188], R156 ;  /* 0x0001889c01007387 */ /* 0x0003e80000100a00 */
[----:B-1----:R-:W5:Y:S04]  /*1a620*/  LDL.LU.64 R156, [R1+0x1738] ;  /* 0x00173800019c7983 */ /* 0x002f680000300a00 */
[----:B------:R1:W-:Y:S04]  /*1a630*/  STL.64 [R1+0x180], R140 ;  /* 0x0001808c01007387 */ /* 0x0003e80000100a00 */
[----:B-1----:R-:W3:Y:S04]  /*1a640*/  LDL.LU.64 R140, [R1+0x1730] ;  /* 0x00173000018c7983 */ /* 0x002ee80000300a00 */
[----:B------:R1:W-:Y:S04]  /*1a650*/  STL.64 [R1+0xff0], R124 ;  /* 0x000ff07c01007387 */ /* 0x0003e80000100a00 */
[----:B-1----:R-:W5:Y:S04]  /*1a660*/  LDL.LU.64 R124, [R1+0x1728] ;  /* 0x00172800017c7983 */ /* 0x002f680000300a00 */
        /* <DEDUP_REMOVED lines=25> */
[----:B-1----:R-:W5:Y:S01]  /*1a800*/  LDL.LU.64 R154, [R1+0x16d0] ;  /* 0x0016d000019a7983 */ /* 0x002f620000300a00 */
[----:B------:R-:W-:-:S04]  /*1a810*/  IMAD.WIDE R234, R7, 0x4, R234 ;  /* 0x0000000407ea7825 */ /* 0x000fc800078e02ea */
[C---:B------:R-:W-:Y:S01]  /*1a820*/  IMAD.WIDE R218, R7.reuse, 0x4, R218 ;  /* 0x0000000407da7825 */ /* 0x040fe200078e02da */
[----:B------:R1:W-:Y:S03]  /*1a830*/  STL.64 [R1+0x108], R234 ;  /* 0x000108ea01007387 */ /* 0x0003e60000100a00 */
[----:B------:R-:W-:-:S04]  /*1a840*/  IMAD.WIDE R202, R7, 0x4, R202 ;  /* 0x0000000407ca7825 */ /* 0x000fc800078e02ca */
[C---:B------:R-:W-:Y:S01]  /*1a850*/  IMAD.WIDE R186, R7.reuse, 0x4, R186 ;  /* 0x0000000407ba7825 */ /* 0x040fe200078e02ba */
[----:B-1----:R-:W5:Y:S03]  /*1a860*/  LDL.LU.64 R234, [R1+0x16c8] ;  /* 0x0016c80001ea7983 */ /* 0x002f660000300a00 */
[C---:B--2---:R-:W-:Y:S01]  /*1a870*/  IMAD.WIDE R170, R7.reuse, 0x4, R170 ;  /* 0x0000000407aa7825 */ /* 0x044fe200078e02aa */
[----:B------:R1:W-:Y:S03]  /*1a880*/  STL.64 [R1+0x100], R218 ;  /* 0x000100da01007387 */ /* 0x0003e60000100a00 */
        /* <DEDUP_REMOVED lines=9> */
[----:B------:R1:W-:Y:S01]  /*1a920*/  STL.64 [R1+0xe8], R170 ;  /* 0x0000e8aa01007387 */ /* 0x0003e20000100a00 */
[----:B------:R-:W-:-:S03]  /*1a930*/  IMAD.WIDE R74, R7, 0x4, R74 ;  /* 0x00000004074a7825 */ /* 0x000fc600078e024a */
[----:B-1----:R-:W2:Y:S01]  /*1a940*/  LDL.LU.64 R170, [R1+0x16a8] ;  /* 0x0016a80001aa7983 */ /* 0x002ea20000300a00 */
[----:B---3--:R-:W-:-:S04]  /*1a950*/  IMAD.WIDE R58, R7, 0x4, R58 ;  /* 0x00000004073a7825 */ /* 0x008fc800078e023a */
[----:B----4-:R-:W-:-:S04]  /*1a960*/  IMAD.WIDE R40, R7, 0x4, R40 ;  /* 0x0000000407287825 */ /* 0x010fc800078e0228 */
[----:B------:R-:W-:-:S04]  /*1a970*/  IMAD.WIDE R8, R7, 0x4, R8 ;  /* 0x0000000407087825 */ /* 0x000fc800078e0208 */
[----:B------:R-:W-:-:S04]  /*1a980*/  IMAD.WIDE R88, R7, 0x4, R88 ;  /* 0x0000000407587825 */ /* 0x000fc800078e0258 */
[----:B------:R-:W-:-:S04]  /*1a990*/  IMAD.WIDE R200, R7, 0x4, R200 ;  /* 0x0000000407c87825 */ /* 0x000fc800078e02c8 */
[----:B-----5:R-:W-:-:S04]  /*1a9a0*/  IMAD.WIDE R24, R7, 0x4, R24 ;  /* 0x0000000407187825 */ /* 0x020fc800078e0218 */
        /* <DEDUP_REMOVED lines=24> */
[----:B-1----:R-:W2:Y:S01]  /*1ab30*/  LDL.LU.64 R200, [R1+0x1648] ;  /* 0x0016480001c87983 */ /* 0x002ea20000300a00 */
[----:B------:R-:W-:-:S04]  /*1ab40*/  IMAD.WIDE R232, R7, 0x4, R232 ;  /* 0x0000000407e87825 */ /* 0x000fc800078e02e8 */
[C---:B------:R-:W-:Y:S01]  /*1ab50*/  IMAD.WIDE R216, R7.reuse, 0x4, R216 ;  /* 0x0000000407d87825 */ /* 0x040fe200078e02d8 */
[----:B------:R1:W-:Y:S03]  /*1ab60*/  STL.64 [R1+0x80], R232 ;  /* 0x000080e801007387 */ /* 0x0003e60000100a00 */
[C---:B------:R-:W-:Y:S01]  /*1ab70*/  IMAD.WIDE R248, R7.reuse, 0x4, R248 ;  /* 0x0000000407f87825 */ /* 0x040fe200078e02f8 */
[----:B-1----:R-:W3:Y:S04]  /*1ab80*/  LDL.LU.64 R232, [R1+0x1640] ;  /* 0x0016400001e87983 */ /* 0x002ee80000300a00 */
[----:B------:R1:W-:Y:S04]  /*1ab90*/  STL.64 [R1+0x78], R216 ;  /* 0x000078d801007387 */ /* 0x0003e80000100a00 */
[----:B-1----:R-:W3:Y:S04]  /*1aba0*/  LDL.LU.64 R216, [R1+0x1638] ;  /* 0x0016380001d87983 */ /* 0x002ee80000300a00 */
[----:B------:R2:W-:Y:S02]  /*1abb0*/  STL.64 [R1+0x70], R248 ;  /* 0x000070f801007387 */ /* 0x0005e40000100a00 */
[----:B--2---:R-:W-:-:S02]  /*1abc0*/  IMAD.WIDE R248, R7, 0x4, R200 ;  /* 0x0000000407f87825 */ /* 0x004fc400078e02c8 */
        /* <DEDUP_REMOVED lines=20> */
[----:B-1----:R-:W-:-:S04]  /*1ad10*/  IMAD.WIDE R248, R7, 0x4, R2 ;  /* 0x0000000407f87825 */ /* 0x002fc800078e0202 */
[C---:B------:R-:W-:Y:S02]  /*1ad20*/  IMAD.WIDE R2, R7.reuse, 0x4, R88 ;  /* 0x0000000407027825 */ /* 0x040fe400078e0258 */
        /* <DEDUP_REMOVED lines=16> */
[----:B------:R1:W-:Y:S01]  /*1ae30*/  STL.64 [R1+0x1160], R2 ;  /* 0x0011600201007387 */ /* 0x0003e20000100a00 */
[----:B------:R-:W-:-:S03]  /*1ae40*/  IMAD.WIDE R8, R7, 0x4, R8 ;  /* 0x0000000407087825 */ /* 0x000fc600078e0208 */
[----:B------:R-:W-:Y:S01]  /*1ae50*/  STL.64 [R1+0x1168], R248 ;  /* 0x001168f801007387 */ /* 0x000fe20000100a00 */
[----:B-1----:R-:W-:-:S05]  /*1ae60*/  IMAD.WIDE R2, R7, 0x4, R250 ;  /* 0x0000000407027825 */ /* 0x002fca00078e02fa */
[----:B------:R1:W-:Y:S02]  /*1ae70*/  STL.64 [R1+0x1170], R2 ;  /* 0x0011700201007387 */ /* 0x0003e40000100a00 */
[----:B-1----:R-:W-:-:S04]  /*1ae80*/  IMAD.WIDE R2, R7, 0x4, R10 ;  /* 0x0000000407027825 */ /* 0x002fc800078e020a */
[----:B------:R-:W-:-:S04]  /*1ae90*/  IMAD.WIDE R10, R7, 0x4, R12 ;  /* 0x00000004070a7825 */ /* 0x000fc800078e020c */
[----:B--2---:R-:W-:-:S05]  /*1aea0*/  IMAD.WIDE R246, R7, 0x4, R246 ;  /* 0x0000000407f67825 */ /* 0x004fca00078e02f6 */
[----:B------:R-:W-:Y:S04]  /*1aeb0*/  STL.64 [R1+0x1178], R246 ;  /* 0x001178f601007387 */ /* 0x000fe80000100a00 */
[----:B------:R1:W-:Y:S04]  /*1aec0*/  STL.64 [R1+0x1180], R8 ;  /* 0x0011800801007387 */ /* 0x0003e80000100a00 */
[----:B------:R2:W-:Y:S04]  /*1aed0*/  STL.64 [R1+0x1188], R2 ;  /* 0x0011880201007387 */ /* 0x0005e80000100a00 */
[----:B------:R4:W-:Y:S01]  /*1aee0*/  STL.64 [R1+0x1190], R10 ;  /* 0x0011900a01007387 */ /* 0x0009e20000100a00 */
[----:B-1----:R-:W-:-:S04]  /*1aef0*/  IMAD.WIDE R8, R7, 0x4, R14 ;  /* 0x0000000407087825 */ /* 0x002fc800078e020e */
[C---:B--2---:R-:W-:Y:S01]  /*1af00*/  IMAD.WIDE R2, R7.reuse, 0x4, R16 ;  /* 0x0000000407027825 */ /* 0x044fe200078e0210 */
[----:B------:R-:W-:Y:S04]  /*1af10*/  STL.64 [R1+0x1198], R8 ;  /* 0x0011980801007387 */ /* 0x000fe80000100a00 */
[----:B------:R1:W-:Y:S04]  /*1af20*/  STL.64 [R1+0x11a0], R2 ;  /* 0x0011a00201007387 */ /* 0x0003e80000100a00 */
[----:B----4-:R-:W2:Y:S01]  /*1af30*/  LDL.64 R10, [R1+0xba8] ;  /* 0x000ba800010a7983 */ /* 0x010ea20000100a00 */
[----:B-1----:R-:W-:-:S04]  /*1af40*/  IMAD.WIDE R2, R7, 0x4, R24 ;  /* 0x0000000407027825 */ /* 0x002fc800078e0218 */
[----:B---3--:R-:W-:-:S05]  /*1af50*/  IMAD.WIDE R8, R7, 0x4, R22 ;  /* 0x0000000407087825 */ /* 0x008fca00078e0216 */
[----:B------:R1:W-:Y:S04]  /*1af60*/  STL.64 [R1+0x11b8], R8 ;  /* 0x0011b80801007387 */ /* 0x0003e80000100a00 */
[----:B-1----:R-:W3:Y:S04]  /*1af70*/  LDL.64 R8, [R1+0xbb0] ;  /* 0x000bb00001087983 */ /* 0x002ee80000100a00 */
[----:B------:R1:W-:Y:S04]  /*1af80*/  STL.64 [R1+0x11c0], R2 ;  /* 0x0011c00201007387 */ /* 0x0003e80000100a00 */
[----:B------:R-:W4:Y:S04]  /*1af90*/  LDL.64 R248, [R1+0x580] ;  /* 0x0005800001f87983 */ /* 0x000f280000100a00 */
[----:B-1----:R-:W4:Y:S01]  /*1afa0*/  LDL.64 R2, [R1+0x578] ;  /* 0x0005780001027983 */ /* 0x002f220000100a00 */
[----:B------:R-:W-:-:S04]  /*1afb0*/  IMAD.WIDE R246, R7, 0x4, R18 ;  /* 0x0000000407f67825 */ /* 0x000fc800078e0212 */
[C---:B------:R-:W-:Y:S01]  /*1afc0*/  IMAD.WIDE R250, R7.reuse, 0x4, R20 ;  /* 0x0000000407fa7825 */ /* 0x040fe200078e0214 */
[----:B------:R-:W-:Y:S03]  /*1afd0*/  STL.64 [R1+0x11a8], R246 ;  /* 0x0011a8f601007387 */ /* 0x000fe60000100a00 */
        /* <DEDUP_REMOVED lines=9> */
[----:B------:R1:W-:Y:S03]  /*1b070*/  STL.64 [R1+0x1598], R26 ;  /* 0x0015981a01007387 */ /* 0x0003e60000100a00 */
        /* <DEDUP_REMOVED lines=18> */
[C---:B-1----:R-:W-:Y:S01]  /*1b1a0*/  IMAD.WIDE R26, R7.reuse, 0x4, R58 ;  /* 0x00000004071a7825 */ /* 0x042fe200078e023a */
[----:B------:R1:W-:Y:S04]  /*1b1b0*/  STL.64 [R1+0x1588], R46 ;  /* 0x0015882e01007387 */ /* 0x0003e80000100a00 */
[----:B------:R-:W-:Y:S01]  /*1b1c0*/  STL.64 [R1+0x15c0], R48 ;  /* 0x0015c03001007387 */ /* 0x000fe20000100a00 */
[----:B------:R-:W-:-:S03]  /*1b1d0*/  IMAD.WIDE R36, R7, 0x4, R62 ;  /* 0x0000000407247825 */ /* 0x000fc600078e023e */
[----:B------:R-:W-:Y:S01]  /*1b1e0*/  STL.64 [R1+0x15c8], R50 ;  /* 0x0015c83201007387 */ /* 0x000fe20000100a00 */
[----:B------:R-:W-:-:S03]  /*1b1f0*/  IMAD.WIDE R34, R7, 0x4, R64 ;  /* 0x0000000407227825 */ /* 0x000fc600078e0240 */
[----:B------:R-:W4:Y:S01]  /*1b200*/  LDL.64 R54, [R1+0xc28] ;  /* 0x000c280001367983 */ /* 0x000f220000100a00 */
[----:B-1----:R-:W-:-:S04]  /*1b210*/  IMAD.WIDE R46, R7, 0x4, R60 ;  /* 0x00000004072e7825 */ /* 0x002fc800078e023c */
        /* <DEDUP_REMOVED lines=22> */
[----:B-----5:R-:W-:-:S04]  /*1b380*/  IMAD.WIDE R122, R7, 0x4, R122 ;  /* 0x00000004077a7825 */ /* 0x020fc800078e027a */
[----:B------:R-:W-:-:S04]  /*1b390*/  IMAD.WIDE R124, R7, 0x4, R124 ;  /* 0x00000004077c7825 */ /* 0x000fc800078e027c */
[----:B------:R-:W-:-:S04]  /*1b3a0*/  IMAD.WIDE R126, R7, 0x4, R126 ;  /* 0x00000004077e7825 */ /* 0x000fc800078e027e */
[----:B------:R-:W-:-:S04]  /*1b3b0*/  IMAD.WIDE R128, R7, 0x4, R128 ;  /* 0x0000000407807825 */ /* 0x000fc800078e0280 */
[----:B------:R-:W-:-:S04]  /*1b3c0*/  IMAD.WIDE R130, R7, 0x4, R130 ;  /* 0x0000000407827825 */ /* 0x000fc800078e0282 */
[----:B------:R-:W-:-:S04]  /*1b3d0*/  IMAD.WIDE R132, R7, 0x4, R132 ;  /* 0x0000000407847825 */ /* 0x000fc800078e0284 */
[----:B------:R-:W-:-:S04]  /*1b3e0*/  IMAD.WIDE R136, R7, 0x4, R136 ;  /* 0x0000000407887825 */ /* 0x000fc800078e0288 */
[----:B------:R-:W-:-:S04]  /*1b3f0*/  IMAD.WIDE R12, R7, 0x4, R134 ;  /* 0x00000004070c7825 */ /* 0x000fc800078e0286 */
[C---:B------:R-:W-:Y:S01]  /*1b400*/  IMAD.WIDE R138, R7.reuse, 0x4, R138 ;  /* 0x00000004078a7825 */ /* 0x040fe200078e028a */
[----:B--2---:R-:W-:Y:S04]  /*1b410*/  LDGSTS.E [R5+0x2ce00], desc[UR28][R10.64], !P4 ;  /* 0x2ce000000a057fae */ /* 0x004fe8000e1a101c */
[----:B---3--:R-:W-:Y:S04]  /*1b420*/  LDGSTS.E [R5+0x2cf00], desc[UR28][R8.64], !P4 ;  /* 0x2cf0000008057fae */ /* 0x008fe8000e1a101c */
[----:B----4-:R-:W-:Y:S04]  /*1b430*/  LDGSTS.E [R5+0x2d600], desc[UR28][R248.64], !P5 ;  /* 0x2d600000f8057fae */ /* 0x010fe8000e9a101c */
[----:B------:R1:W-:Y:S02]  /*1b440*/  LDGSTS.E [R5+0x2d700], desc[UR28][R2.64], !P5 ;  /* 0x2d70000002057fae */ /* 0x0003e4000e9a101c */
[----:B-1----:R-:W-:-:S05]  /*1b450*/  IMAD.WIDE R2, R7, 0x4, R56 ;  /* 0x0000000407027825 */ /* 0x002fca00078e0238 */
[----:B------:R1:W-:Y:S04]  /*1b460*/  STL.64 [R1+0x1238], R2 ;  /* 0x0012380201007387 */ /* 0x0003e80000100a00 */
[----:B------:R-:W-:Y:S01]  /*1b470*/  STL.64 [R1+0x1230], R22 ;  /* 0x0012301601007387 */ /* 0x000fe20000100a00 */
[----:B------:R-:W-:-:S03]  /*1b480*/  IMAD.WIDE R248, R7, 0x4, R74 ;  /* 0x0000000407f87825 */ /* 0x000fc600078e024a */
[----:B------:R-:W-:Y:S04]  /*1b490*/  STL.64 [R1+0x1240], R26 ;  /* 0x0012401a01007387 */ /* 0x000fe80000100a00 */
[----:B------:R-:W-:Y:S01]  /*1b4a0*/  STL.64 [R1+0x1248], R46 ;  /* 0x0012482e01007387 */ /* 0x000fe20000100a00 */
[----:B-1----:R-:W-:-:S03]  /*1b4b0*/  IMAD.WIDE R2, R7, 0x4, R72 ;  /* 0x0000000407027825 */ /* 0x002fc600078e0248 */
        /* <DEDUP_REMOVED lines=27> */
[----:B------:R-:W-:-:S03]  /*1b670*/  IMAD.WIDE R140, R7, 0x4, R140 ;  /* 0x00000004078c7825 */ /* 0x000fc600078e028c */
        /* <DEDUP_REMOVED lines=54> */
[----:B------:R-:W-:Y:S04]  /*1b9e0*/  STL.64 [R1+0x14d0], R222 ;  /* 0x0014d0de01007387 */ /* 0x000fe80000100a00 */
[----:B------:R-:W-:Y:S01]  /*1b9f0*/  STL.64 [R1+0x14d8], R224 ;  /* 0x0014d8e001007387 */ /* 0x000fe20000100a00 */
[----:B------:R-:W-:-:S03]  /*1ba00*/  IMAD.WIDE R38, R7, 0x4, R52 ;  /* 0x0000000407267825 */ /* 0x000fc600078e0234 */
[----:B------:R-:W-:Y:S04]  /*1ba10*/  STL.64 [R1+0x14e0], R226 ;  /* 0x0014e0e201007387 */ /* 0x000fe80000100a00 */
[----:B------:R-:W-:Y:S04]  /*1ba20*/  STL.64 [R1+0x14e8], R228 ;  /* 0x0014e8e401007387 */ /* 0x000fe80000100a00 */
[----:B------:R-:W-:Y:S04]  /*1ba30*/  STL.64 [R1+0x14f8], R232 ;  /* 0x0014f8e801007387 */ /* 0x000fe80000100a00 */
[----:B------:R-:W-:Y:S04]  /*1ba40*/  STL.64 [R1+0x14f0], R8 ;  /* 0x0014f00801007387 */ /* 0x000fe80000100a00 */
[----:B------:R-:W-:Y:S04]  /*1ba50*/  STL.64 [R1+0x1500], R234 ;  /* 0x001500ea01007387 */ /* 0x000fe80000100a00 */
[----:B------:R-:W-:Y:S04]  /*1ba60*/  STL.64 [R1+0x1508], R236 ;  /* 0x001508ec01007387 */ /* 0x000fe80000100a00 */
[----:B------:R-:W-:Y:S04]  /*1ba70*/  STL.64 [R1+0x1510], R238 ;  /* 0x001510ee01007387 */ /* 0x000fe80000100a00 */
[----:B------:R-:W2:Y:S04]  /*1ba80*/  LDL.64 R50, [R1+0xc30] ;  /* 0x000c300001327983 */ /* 0x000ea80000100a00 */
[----:B------:R-:W3:Y:S04]  /*1ba90*/  LDL.64 R48, [R1+0xc68] ;  /* 0x000c680001307983 */ /* 0x000ee80000100a00 */
[----:B------:R1:W-:Y:S04]  /*1baa0*/  STL.64 [R1+0x1540], R38 ;  /* 0x0015402601007387 */ /* 0x0003e80000100a00 */
[----:B------:R-:W4:Y:S04]  /*1bab0*/  LDL.64 R42, [R1+0xc70] ;  /* 0x000c7000012a7983 */ /* 0x000f280000100a00 */
[----:B------:R-:W5:Y:S04]  /*1bac0*/  LDL.64 R52, [R1+0xcb0] ;  /* 0x000cb00001347983 */ /* 0x000f680000100a00 */
[----:B-1----:R-:W5:Y:S04]  /*1bad0*/  LDL.64 R38, [R1+0xca8] ;  /* 0x000ca80001267983 */ /* 0x002f680000100a00 */
[----:B------:R-:W5:Y:S04]  /*1bae0*/  LDL.64 R230, [R1+0xce8] ;  /* 0x000ce80001e67983 */ /* 0x000f680000100a00 */
[----:B------:R-:W5:Y:S04]  /*1baf0*/  LDL.64 R214, [R1+0x448] ;  /* 0x0004480001d67983 */ /* 0x000f680000100a00 */
[----:B------:R-:W5:Y:S04]  /*1bb00*/  LDL.64 R134, [R1+0x440] ;  /* 0x0004400001867983 */ /* 0x000f680000100a00 */
[----:B------:R-:W5:Y:S01]  /*1bb10*/  LDL.64 R118, [R1+0xd30] ;  /* 0x000d300001767983 */ /* 0x000f620000100a00 */
[----:B------:R-:W-:Y:S01]  /*1bb20*/  IMAD.WIDE R240, R7, 0x4, R240 ;  /* 0x0000000407f07825 */ /* 0x000fe200078e02f0 */
[----:B------:R-:W-:Y:S01]  /*1bb30*/  UIADD3 UR6, UPT, UPT, UR6, -0x80, URZ ;  /* 0xffffff8006067890 */ /* 0x000fe2000fffe0ff */
[----:B------:R-:W-:Y:S01]  /*1bb40*/  ISETP.GE.U32.AND P3, PT, R252, 0x7fffff45, PT ;  /* 0x7fffff45fc00780c */ /* 0x000fe20003f66070 */
[----:B------:R-:W-:Y:S02]  /*1bb50*/  LDGSTS.E [R5+0x2de00], desc[UR28][R54.64], !P6 ;  /* 0x2de0000036057fae */ /* 0x000fe4000f1a101c */
[----:B------:R-:W-:-:S02]  /*1bb60*/  UISETP.GE.U32.AND UP0, UPT, UR6, 0x7fffff41, UPT ;  /* 0x7fffff410600788c */ /* 0x000fc4000bf06070 */
[----:B------:R1:W-:Y:S04]  /*1bb70*/  STL.64 [R1+0x1518], R240 ;  /* 0x001518f001007387 */ /* 0x0003e80000100a00 */
[----:B------:R-:W5:Y:S04]  /*1bb80*/  LDL.64 R104, [R1+0xd38] ;  /* 0x000d380001687983 */ /* 0x000f680000100a00 */
[----:B------:R-:W5:Y:S01]  /*1bb90*/  LDL.64 R102, [R1+0xd78] ;  /* 0x000d780001667983 */ /* 0x000f620000100a00 */
[----:B------:R-:W-:-:S03]  /*1bba0*/  PLOP3.LUT P4, PT, PT, PT, UP0, 0x80, 0x8 ;  /* 0x000000000008781c */ /* 0x000fc60003f8f008 */
[----:B------:R-:W5:Y:S01]  /*1bbb0*/  LDL.64 R92, [R1+0x3b0] ;  /* 0x0003b000015c7983 */ /* 0x000f620000100a00 */
[----:B------:R-:W-:-:S03]  /*1bbc0*/  PLOP3.LUT P5, PT, PT, PT, UP0, 0x80, 0x8 ;  /* 0x000000000008781c */ /* 0x000fc60003faf008 */
[----:B------:R-:W5:Y:S04]  /*1bbd0*/  LDL.64 R86, [R1+0xdf8] ;  /* 0x000df80001567983 */ /* 0x000f680000100a00 */
[----:B------:R-:W5:Y:S04]  /*1bbe0*/  LDL.64 R82, [R1+0x330] ;  /* 0x0003300001527983 */ /* 0x000f680000100a00 */
[----:B------:R-:W5:Y:S01]  /*1bbf0*/  LDL.64 R80, [R1+0x2f0] ;  /* 0x0002f00001507983 */ /* 0x000f620000100a00 */
[----:B------:R-:W-:-:S03]  /*1bc00*/  IMAD.WIDE R242, R7, 0x4, R242 ;  /* 0x0000000407f27825 */ /* 0x000fc600078e02f2 */
[----:B------:R-:W5:Y:S04]  /*1bc10*/  LDL.64 R78, [R1+0x2b0] ;  /* 0x0002b000014e7983 */ /* 0x000f680000100a00 */
[----:B------:R-:W5:Y:S01]  /*1bc20*/  LDL.64 R76, [R1+0x270] ;  /* 0x00027000014c7983 */ /* 0x000f620000100a00 */
[----:B------:R-:W-:-:S03]  /*1bc30*/  IMAD.WIDE R244, R7, 0x4, R244 ;  /* 0x0000000407f47825 */ /* 0x000fc600078e02f4 */
        /* <DEDUP_REMOVED lines=11> */
[----:B------:R1:W-:Y:S04]  /*1bcf0*/  STL.64 [R1+0x1520], R242 ;  /* 0x001520f201007387 */ /* 0x0003e80000100a00 */
[----:B--2---:R-:W-:Y:S04]  /*1bd00*/  LDGSTS.E [R5+0x2df00], desc[UR28][R50.64], !P6 ;  /* 0x2df0000032057fae */ /* 0x004fe8000f1a101c */
[----:B---3--:R-:W-:Y:S04]  /*1bd10*/  LDGSTS.E [R5+0x2e600], desc[UR28][R48.64], !P1 ;  /* 0x2e60000030057fae */ /* 0x008fe8000c9a101c */
[----:B----4-:R-:W-:Y:S04]  /*1bd20*/  LDGSTS.E [R5+0x2e700], desc[UR28][R42.64], !P1 ;  /* 0x2e7000002a057fae */ /* 0x010fe8000c9a101c */
[----:B------:R-:W2:Y:S04]  /*1bd30*/  LDL.LU.64 R50, [R1+0x15c8] ;  /* 0x0015c80001327983 */ /* 0x000ea80000300a00 */
[----:B-----5:R-:W-:Y:S04]  /*1bd40*/  LDGSTS.E [R5+0x2ee00], desc[UR28][R38.64], !P2 ;  /* 0x2ee0000026057fae */ /* 0x020fe8000d1a101c */
[----:B------:R-:W-:Y:S04]  /*1bd50*/  LDGSTS.E [R5+0x2ef00], desc[UR28][R52.64], !P2 ;  /* 0x2ef0000034057fae */ /* 0x000fe8000d1a101c */
[----:B------:R3:W-:Y:S04]  /*1bd60*/  STL.64 [R1+0x1528], R244 ;  /* 0x001528f401007387 */ /* 0x0007e80000100a00 */
[----:B------:R-:W-:Y:S04]  /*1bd70*/  LDGSTS.E [R5+0x2f600], desc[UR28][R230.64], !P3 ;  /* 0x2f600000e6057fae */ /* 0x000fe8000d9a101c */
[----:B------:R-:W4:Y:S04]  /*1bd80*/  LDL.LU.64 R48, [R1+0x15c0] ;  /* 0x0015c00001307983 */ /* 0x000f280000300a00 */
[----:B------:R-:W-:Y:S04]  /*1bd90*/  LDGSTS.E [R5+0x2f700], desc[UR28][R214.64], !P3 ;  /* 0x2f700000d6057fae */ /* 0x000fe8000d9a101c */
[----:B------:R-:W5:Y:S04]  /*1bda0*/  LDL.LU.64 R42, [R1+0x15b8] ;  /* 0x0015b800012a7983 */ /* 0x000f680000300a00 */
[----:B------:R-:W-:Y:S04]  /*1bdb0*/  LDGSTS.E [R5+0x2fe00], desc[UR28][R134.64], !P4 ;  /* 0x2fe0000086057fae */ /* 0x000fe8000e1a101c */
[----:B------:R-:W2:Y:S04]  /*1bdc0*/  LDL.LU.64 R38, [R1+0x15b0] ;  /* 0x0015b00001267983 */ /* 0x000ea80000300a00 */
[----:B------:R-:W-:Y:S04]  /*1bdd0*/  LDGSTS.E [R5+0x2ff00], desc[UR28][R118.64], !P5 ;  /* 0x2ff0000076057fae */ /* 0x000fe8000e9a101c */
[----:B------:R-:W0:Y:S04]  /*1bde0*/  LDGDEPBAR ;  /* 0x00000000000079af */ /* 0x000e280000000000 */
[----:B------:R-:W-:Y:S04]  /*1bdf0*/  LDGSTS.E [R0+0x10000], desc[UR28][R104.64], P0 ;  /* 0x1000000068007fae */ /* 0x000fe800081a101c */
[----:B------:R-:W3:Y:S04]  /*1be00*/  LDL.64 R118, [R1+0x1238] ;  /* 0x0012380001767983 */ /* 0x000ee80000100a00 */
        /* <DEDUP_REMOVED lines=18> */
[----:B------:R-:W4:Y:S04]  /*1bf30*/  LDL.64 R104, [R1+0xd40] ;  /* 0x000d400001687983 */ /* 0x000f280000100a00 */
        /* <DEDUP_REMOVED lines=17> */
[----:B------:R-:W4:Y:S01]  /*1c050*/  LDL.64 R54, [R1+0x11c0] ;  /* 0x0011c00001367983 */ /* 0x000f220000100a00 */
[----:B------:R-:W-:-:S03]  /*1c060*/  IMAD.WIDE R88, R7, 0x4, R88 ;  /* 0x0000000407587825 */ /* 0x000fc600078e0258 */
[----:B--2---:R-:W-:Y:S04]  /*1c070*/  LDGSTS.E [R0+0x19800], desc[UR28][R38.64], P0 ;  /* 0x1980000026007fae */ /* 0x004fe800081a101c */
[----:B---3--:R-:W-:Y:S04]  /*1c080*/  LDGSTS.E [R0+0x1a000], desc[UR28][R118.64], P0 ;  /* 0x1a00000076007fae */ /* 0x008fe800081a101c */
[----:B------:R-:W-:Y:S04]  /*1c090*/  LDGSTS.E [R0+0x1a800], desc[UR28][R2.64], P0 ;  /* 0x1a80000002007fae */ /* 0x000fe800081a101c */
[----:B------:R-:W-:Y:S04]  /*1c0a0*/  LDGSTS.E [R0+0x1b000], desc[UR28][R88.64], P0 ;  /* 0x1b00000058007fae */ /* 0x000fe800081a101c */
[----:B------:R-:W-:Y:S04]  /*1c0b0*/  LDGSTS.E [R0+0x1b800], desc[UR28][R40.64], P0 ;  /* 0x1b80000028007fae */ /* 0x000fe800081a101c */
[----:B------:R-:W4:Y:S01]  /*1c0c0*/  LDL.LU.64 R2, [R1+0x15a8] ;  /* 0x0015a80001027983 */ /* 0x000f220000300a00 */
[----:B------:R-:W-:-:S03]  /*1c0d0*/  IMAD.WIDE R152, R7, 0x4, R152 ;  /* 0x0000000407987825 */ /* 0x000fc600078e0298 */
[----:B------:R-:W-:Y:S04]  /*1c0e0*/  LDGSTS.E [R0+0x1c000], desc[UR28][R120.64], P0 ;  /* 0x1c00000078007fae */ /* 0x000fe800081a101c */
[----:B------:R-:W2:Y:S04]  /*1c0f0*/  LDL.LU.64 R40, [R1+0x15a0] ;  /* 0x0015a00001287983 */ /* 0x000ea80000300a00 */
        /* <DEDUP_REMOVED lines=26> */
[----:B--2---:R-:W-:Y:S04]  /*1c2a0*/  LDGSTS.E [R3+0x19900], desc[UR28][R40.64], P0 ;  /* 0x1990000028037fae */ /* 0x004fe800081a101c */
[----:B------:R-:W2:Y:S04]  /*1c2b0*/  LDL.64 R102, [R1+0xd48] ;  /* 0x000d480001667983 */ /* 0x000ea80000100a00 */
[----:B------:R-:W3:Y:S04]  /*1c2c0*/  LDL.64 R92, [R1+0x3e0] ;  /* 0x0003e000015c7983 */ /* 0x000ee80000100a00 */
[----:B------:R-:W4:Y:S04]  /*1c2d0*/  LDL.64 R86, [R1+0x3a0] ;  /* 0x0003a00001567983 */ /* 0x000f280000100a00 */
        /* <DEDUP_REMOVED lines=15> */
[----:B------:R-:W-:Y:S04]  /*1c3d0*/  LDGSTS.E [R3+0x1a100], desc[UR28][R26.64], P0 ;  /* 0x1a1000001a037fae */ /* 0x000fe800081a101c */
[----:B------:R-:W-:Y:S04]  /*1c3e0*/  LDGSTS.E [R3+0x1a900], desc[UR28][R248.64], P0 ;  /* 0x1a900000f8037fae */ /* 0x000fe800081a101c */
[----:B------:R-:W2:Y:S04]  /*1c3f0*/  LDL.LU.64 R26, [R1+0x1598] ;  /* 0x00159800011a7983 */ /* 0x000ea80000300a00 */
[----:B------:R-:W2:Y:S01]  /*1c400*/  LDL.LU.64 R248, [R1+0x1590] ;  /* 0x0015900001f87983 */ /* 0x000ea20000300a00 */
[----:B------:R-:W-:-:S04]  /*1c410*/  IMAD.WIDE R90, R7, 0x4, R90 ;  /* 0x00000004075a7825 */ /* 0x000fc800078e025a */
[C---:B------:R-:W-:Y:S01]  /*1c420*/  IMAD.WIDE R154, R7.reuse, 0x4, R154 ;  /* 0x00000004079a7825 */ /* 0x040fe200078e029a */
        /* <DEDUP_REMOVED lines=11> */
[----:B---3--:R-:W-:Y:S04]  /*1c4e0*/  LDGSTS.E [R248+0x10a00], desc[UR28][R92.64], P0 ;  /* 0x10a000005cf87fae */ /* 0x008fe800081a101c */
[----:B----4-:R-:W-:Y:S04]  /*1c4f0*/  LDGSTS.E [R248+0x11200], desc[UR28][R86.64], P0 ;  /* 0x1120000056f87fae */ /* 0x010fe800081a101c */
[----:B------:R-:W-:Y:S04]  /*1c500*/  LDGSTS.E [R248+0x11a00], desc[UR28][R82.64], P0 ;  /* 0x11a0000052f87fae */ /* 0x000fe800081a101c */
[----:B------:R-:W-:Y:S04]  /*1c510*/  LDGSTS.E [R248+0x12200], desc[UR28][R80.64], P0 ;  /* 0x1220000050f87fae */ /* 0x000fe800081a101c */
[----:B------:R-:W-:Y:S04]  /*1c520*/  LDGSTS.E [R248+0x12a00], desc[UR28][R78.64], P0 ;  /* 0x12a000004ef87fae */ /* 0x000fe800081a101c */
[----:B------:R-:W2:Y:S04]  /*1c530*/  LDL.64 R92, [R1+0x418] ;  /* 0x00041800015c7983 */ /* 0x000ea80000100a00 */
[----:B------:R-:W-:Y:S04]  /*1c540*/  LDGSTS.E [R248+0x13200], desc[UR28][R76.64], P0 ;  /* 0x132000004cf87fae */ /* 0x000fe800081a101c */
[----:B------:R-:W3:Y:S04]  /*1c550*/  LDL.64 R86, [R1+0x3d8] ;  /* 0x0003d80001567983 */ /* 0x000ee80000100a00 */
[----:B------:R-:W-:Y:S04]  /*1c560*/  LDGSTS.E [R248+0x13a00], desc[UR28][R74.64], P0 ;  /* 0x13a000004af87fae */ /* 0x000fe800081a101c */
[----:B------:R-:W4:Y:S04]  /*1c570*/  LDL.64 R82, [R1+0x398] ;  /* 0x0003980001527983 */ /* 0x000f280000100a00 */
        /* <DEDUP_REMOVED lines=22> */
[----:B------:R-:W4:Y:S04]  /*1c6e0*/  LDL.64 R58, [R1+0x98] ;  /* 0x00009800013a7983 */ /* 0x000f280000100a00 */
[----:B-----5:R-:W-:Y:S04]  /*1c6f0*/  LDGSTS.E [R248+0x19a00], desc[UR28][R42.64], P0 ;  /* 0x19a000002af87fae */ /* 0x020fe800081a101c */
[----:B------:R-:W5:Y:S04]  /*1c700*/  LDL.64 R56, [R1+0x58] ;  /* 0x0000580001387983 */ /* 0x000f680000100a00 */
[----:B------:R-:W5:Y:S04]  /*1c710*/  LDL.64 R54, [R1+0x1150] ;  /* 0x0011500001367983 */ /* 0x000f680000100a00 */
[----:B------:R-:W5:Y:S04]  /*1c720*/  LDL.64 R26, [R1+0x1190] ;  /* 0x00119000011a7983 */ /* 0x000f680000100a00 */
[----:B------:R-:W-:Y:S04]  /*1c730*/  LDGSTS.E [R248+0x1a200], desc[UR28][R46.64], P0 ;  /* 0x1a2000002ef87fae */ /* 0x000fe800081a101c */
[----:B------:R-:W-:Y:S04]  /*1c740*/  LDGSTS.E [R248+0x1aa00], desc[UR28][R44.64], P0 ;  /* 0x1aa000002cf87fae */ /* 0x000fe800081a101c */
[----:B------:R-:W-:Y:S04]  /*1c750*/  LDGSTS.E [R248+0x1b200], desc[UR28][R28.64], P0 ;  /* 0x1b2000001cf87fae */ /* 0x000fe800081a101c */
[----:B------:R-:W5:Y:S04]  /*1c760*/  LDL.LU.64 R46, [R1+0x1588] ;  /* 0x00158800012e7983 */ /* 0x000f680000300a00 */
[----:B------:R-:W5:Y:S04]  /*1c770*/  LDL.LU.64 R44, [R1+0x1580] ;  /* 0x00158000012c7983 */ /* 0x000f680000300a00 */
[----:B------:R-:W5:Y:S01]  /*1c780*/  LDL.LU.64 R28, [R1+0x1578] ;  /* 0x00157800011c7983 */ /* 0x000f620000300a00 */
[----:B------:R-:W-:-:S03]  /*1c790*/  IMAD.WIDE R188, R7, 0x4, R188 ;  /* 0x0000000407bc7825 */ /* 0x000fc600078e02bc */
[----:B------:R-:W-:Y:S01]  /*1c7a0*/  LDGSTS.E [R248+0x1ba00], desc[UR28][R108.64], P0 ;  /* 0x1ba000006cf87fae */ /* 0x000fe200081a101c */
[----:B------:R-:W-:-:S03]  /*1c7b0*/  IMAD.WIDE R204, R7, 0x4, R204 ;  /* 0x0000000407cc7825 */ /* 0x000fc600078e02cc */
        /* <DEDUP_REMOVED lines=10> */
[----:B------:R-:W2:Y:S04]  /*1c860*/  LDL.64 R92, [R1+0x410] ;  /* 0x00041000015c7983 */ /* 0x000ea80000100a00 */
[----:B----4-:R-:W-:Y:S04]  /*1c870*/  LDGSTS.E [R4+0x11300], desc[UR28][R82.64], P0 ;  /* 0x1130000052047fae */ /* 0x010fe800081a101c */
        /* <DEDUP_REMOVED lines=22> */
[----:B------:R-:W-:Y:S04]  /*1c9e0*/  LDGSTS.E [R4+0x17300], desc[UR28][R58.64], P0 ;  /* 0x173000003a047fae */ /* 0x000fe800081a101c */
[----:B------:R-:W4:Y:S04]  /*1c9f0*/  LDL.64 R62, [R1+0x110] ;  /* 0x00011000013e7983 */ /* 0x000f280000100a00 */
[----:B-----5:R-:W-:Y:S04]  /*1ca00*/  LDGSTS.E [R4+0x17b00], desc[UR28][R56.64], P0 ;  /* 0x17b0000038047fae */ /* 0x020fe800081a101c */
[----:B------:R-:W-:Y:S04]  /*1ca10*/  LDGSTS.E [R4+0x18300], desc[UR28][R54.64], P0 ;  /* 0x1830000036047fae */ /* 0x000fe800081a101c */
[----:B------:R-:W-:Y:S04]  /*1ca20*/  LDGSTS.E [R4+0x18b00], desc[UR28][R26.64], P0 ;  /* 0x18b000001a047fae */ /* 0x000fe800081a101c */
[----:B------:R-:W5:Y:S04]  /*1ca30*/  LDL.64 R60, [R1+0xd0] ;  /* 0x0000d000013c7983 */ /* 0x000f680000100a00 */
[----:B------:R-:W5:Y:S04]  /*1ca40*/  LDL.64 R58, [R1+0x90] ;  /* 0x00009000013a7983 */ /* 0x000f680000100a00 */
[----:B------:R-:W5:Y:S04]  /*1ca50*/  LDL.64 R56, [R1+0x50] ;  /* 0x0000500001387983 */ /* 0x000f680000100a00 */
[----:B------:R-:W5:Y:S04]  /*1ca60*/  LDL.64 R54, [R1+0x1158] ;  /* 0x0011580001367983 */ /* 0x000f680000100a00 */
[----:B------:R-:W5:Y:S04]  /*1ca70*/  LDL.64 R26, [R1+0x1198] ;  /* 0x00119800011a7983 */ /* 0x000f680000100a00 */
[----:B------:R-:W-:Y:S04]  /*1ca80*/  LDGSTS.E [R4+0x19300], desc[UR28][R28.64], P0 ;  /* 0x193000001c047fae */ /* 0x000fe800081a101c */
[----:B------:R-:W-:Y:S04]  /*1ca90*/  LDGSTS.E [R4+0x19b00], desc[UR28][R44.64], P0 ;  /* 0x19b000002c047fae */ /* 0x000fe800081a101c */
[----:B------:R-:W-:Y:S04]  /*1caa0*/  LDGSTS.E [R4+0x1a300], desc[UR28][R36.64], P0 ;  /* 0x1a30000024047fae */ /* 0x000fe800081a101c */
[----:B------:R-:W-:Y:S01]  /*1cab0*/  LDGSTS.E [R4+0x1ab00], desc[UR28][R30.64], P0 ;  /* 0x1ab000001e047fae */ /* 0x000fe200081a101c */
[----:B------:R-:W-:-:S03]  /*1cac0*/  IMAD.WIDE R190, R7, 0x4, R190 ;  /* 0x0000000407be7825 */ /* 0x000fc600078e02be */
[----:B------:R-:W-:Y:S04]  /*1cad0*/  LDGSTS.E [R4+0x1b300], desc[UR28][R94.64], P0 ;  /* 0x1b3000005e047fae */ /* 0x000fe800081a101c */
[----:B------:R-:W5:Y:S04]  /*1cae0*/  LDL.LU.64 R36, [R1+0x1570] ;  /* 0x0015700001247983 */ /* 0x000f680000300a00 */
[----:B------:R-:W5:Y:S01]  /*1caf0*/  LDL.LU.64 R30, [R1+0x1568] ;  /* 0x00156800011e7983 */ /* 0x000f620000300a00 */
        /* <DEDUP_REMOVED lines=37> */
[----:B------:R-:W-:Y:S04]  /*1cd50*/  LDGSTS.E [R249+0x17400], desc[UR28][R58.64], P0 ;  /* 0x174000003af97fae */ /* 0x000fe800081a101c */
[----:B------:R-:W-:Y:S04]  /*1cd60*/  LDGSTS.E [R249+0x17c00], desc[UR28][R56.64], P0 ;  /* 0x17c0000038f97fae */ /* 0x000fe800081a101c */
        /* <DEDUP_REMOVED lines=10> */
[----:B------:R-:W-:Y:S04]  /*1ce10*/  LDGSTS.E [R249+0x1ac00], desc[UR28][R32.64], P0 ;  /* 0x1ac0000020f97fae */ /* 0x000fe800081a101c */
[----:B------:R-:W5:Y:S04]  /*1ce20*/  LDL.LU.64 R34, [R1+0x1560] ;  /* 0x0015600001227983 */ /* 0x000f680000300a00 */
[----:B------:R-:W5:Y:S01]  /*1ce30*/  LDL.LU.64 R32, [R1+0x1558] ;  /* 0x0015580001207983 */ /* 0x000f620000300a00 */
[----:B------:R-:W-:-:S04]  /*1ce40*/  IMAD.WIDE R96, R7, 0x4, R96 ;  /* 0x0000000407607825 */ /* 0x000fc800078e0260 */
[C---:B------:R-:W-:Y:S01]  /*1ce50*/  IMAD.WIDE R144, R7.reuse, 0x4, R144 ;  /* 0x0000000407907825 */ /* 0x040fe200078e0290 */
[----:B------:R-:W-:Y:S03]  /*1ce60*/  LDGSTS.E [R249+0x1b400], desc[UR28][R96.64], P0 ;  /* 0x1b40000060f97fae */ /* 0x000fe600081a101c */
[C---:B------:R-:W-:Y:S01]  /*1ce70*/  IMAD.WIDE R160, R7.reuse, 0x4, R160 ;  /* 0x0000000407a07825 */ /* 0x040fe200078e02a0 */
[----:B------:R-:W-:Y:S03]  /*1ce80*/  LDGSTS.E [R249+0x1bc00], desc[UR28][R112.64], P0 ;  /* 0x1bc0000070f97fae */ /* 0x000fe600081a101c */
[C---:B------:R-:W-:Y:S01]  /*1ce90*/  IMAD.WIDE R192, R7.reuse, 0x4, R192 ;  /* 0x0000000407c07825 */ /* 0x040fe200078e02c0 */
[----:B------:R-:W-:Y:S03]  /*1cea0*/  LDGSTS.E [R249+0x1c400], desc[UR28][R128.64], P0 ;  /* 0x1c40000080f97fae */ /* 0x000fe600081a101c */
[C---:B------:R-:W-:Y:S01]  /*1ceb0*/  IMAD.WIDE R208, R7.reuse, 0x4, R208 ;  /* 0x0000000407d07825 */ /* 0x040fe200078e02d0 */
[----:B------:R-:W-:Y:S04]  /*1cec0*/  LDGSTS.E [R249+0x1cc00], desc[UR28][R144.64], P0 ;  /* 0x1cc0000090f97fae */ /* 0x000fe800081a101c */
[----:B------:R-:W-:Y:S04]  /*1ced0*/  LDGSTS.E [R249+0x1d400], desc[UR28][R160.64], P0 ;  /* 0x1d400000a0f97fae */ /* 0x000fe800081a101c */
[----:B------:R-:W-:Y:S04]  /*1cee0*/  LDGSTS.E [R249+0x1dc00], desc[UR28][R176.64], P0 ;  /* 0x1dc00000b0f97fae */ /* 0x000fe800081a101c */
[----:B------:R-:W-:Y:S04]  /*1cef0*/  LDGSTS.E [R249+0x1e400], desc[UR28][R192.64], P0 ;  /* 0x1e400000c0f97fae */ /* 0x000fe800081a101c */
[----:B------:R-:W-:Y:S04]  /*1cf00*/  LDGSTS.E [R249+0x1ec00], desc[UR28][R208.64], P0 ;  /* 0x1ec00000d0f97fae */ /* 0x000fe800081a101c */
[----:B------:R-:W-:Y:S04]  /*1cf10*/  LDGSTS.E [R249+0x1f400], desc[UR28][R224.64], P0 ;  /* 0x1f400000e0f97fae */ /* 0x000fe800081a101c */
[----:B------:R1:W-:Y:S04]  /*1cf20*/  LDGSTS.E [R249+0x1fc00], desc[UR28][R240.64], P0 ;  /* 0x1fc00000f0f97fae */ /* 0x0003e800081a101c */
[----:B--2---:R-:W-:Y:S04]  /*1cf30*/  LDGSTS.E [R6+0x10500], desc[UR28][R92.64], P0 ;  /* 0x105000005c067fae */ /* 0x004fe800081a101c */
[----:B---3--:R-:W-:Y:S04]  /*1cf40*/  LDGSTS.E [R6+0x10d00], desc[UR28][R86.64], P0 ;  /* 0x10d0000056067fae */ /* 0x008fe800081a101c */
[----:B----4-:R-:W-:Y:S04]  /*1cf50*/  LDGSTS.E [R6+0x11500], desc[UR28][R82.64], P0 ;  /* 0x1150000052067fae */ /* 0x010fe800081a101c */
        /* <DEDUP_REMOVED lines=52> */
[----:B------:R-:W-:Y:S01]  /*1d2a0*/  LDGSTS.E [R6+0x1fd00], desc[UR28][R242.64], P0 ;  /* 0x1fd00000f2067fae */ /* 0x000fe200081a101c */
[----:B------:R-:W-:-:S04]  /*1d2b0*/  IMAD.WIDE R148, R7, 0x4, R148 ;  /* 0x0000000407947825 */ /* 0x000fc800078e0294 */
[----:B------:R-:W-:-:S04]  /*1d2c0*/  IMAD.WIDE R164, R7, 0x4, R164 ;  /* 0x0000000407a47825 */ /* 0x000fc800078e02a4 */
[----:B------:R-:W-:-:S04]  /*1d2d0*/  IMAD.WIDE R180, R7, 0x4, R180 ;  /* 0x0000000407b47825 */ /* 0x000fc800078e02b4 */
[----:B------:R-:W-:-:S04]  /*1d2e0*/  IMAD.WIDE R196, R7, 0x4, R196 ;  /* 0x0000000407c47825 */ /* 0x000fc800078e02c4 */
[----:B------:R-:W-:-:S04]  /*1d2f0*/  IMAD.WIDE R150, R7, 0x4, R150 ;  /* 0x0000000407967825 */ /* 0x000fc800078e0296 */
[----:B------:R-:W-:-:S04]  /*1d300*/  IMAD.WIDE R166, R7, 0x4, R166 ;  /* 0x0000000407a67825 */ /* 0x000fc800078e02a6 */
[----:B------:R-:W-:-:S04]  /*1d310*/  IMAD.WIDE R182, R7, 0x4, R182 ;  /* 0x0000000407b67825 */ /* 0x000fc800078e02b6 */
[----:B------:R-:W-:Y:S02]  /*1d320*/  IMAD.WIDE R198, R7, 0x4, R198 ;  /* 0x0000000407c67825 */ /* 0x000fe400078e02c6 */
[----:B------:R-:W5:Y:S04]  /*1d330*/  LDL.64 R6, [R1+0xff0] ;  /* 0x000ff00001067983 */ /* 0x000f680000100a00 */
[----:B--2---:R-:W-:Y:S04]  /*1d340*/  LDGSTS.E [R5+0x10600], desc[UR28][R86.64], P0 ;  /* 0x1060000056057fae */ /* 0x004fe800081a101c */
[----:B---3--:R-:W-:Y:S04]  /*1d350*/  LDGSTS.E [R5+0x10e00], desc[UR28][R82.64], P0 ;  /* 0x10e0000052057fae */ /* 0x008fe800081a101c */
[----:B----4-:R-:W-:Y:S04]  /*1d360*/  LDGSTS.E [R5+0x11600], desc[UR28][R80.64], P0 ;  /* 0x1160000050057fae */ /* 0x010fe800081a101c */
        /* <DEDUP_REMOVED lines=8> */
[----:B------:R-:W2:Y:S04]  /*1d3f0*/  LDL.64 R72, [R1+0x338] ;  /* 0x0003380001487983 */ /* 0x000ea80000100a00 */
        /* <DEDUP_REMOVED lines=8> */
[----:B------:R-:W2:Y:S04]  /*1d480*/  LDL.64 R62, [R1+0x1f8] ;  /* 0x0001f800013e7983 */ /* 0x000ea80000100a00 */
[----:B-----5:R-:W-:Y:S04]  /*1d490*/  LDGSTS.E [R5+0x16600], desc[UR28][R60.64], P0 ;  /* 0x166000003c057fae */ /* 0x020fe800081a101c */
[----:B------:R-:W-:Y:S04]  /*1d4a0*/  LDGSTS.E [R5+0x16e00], desc[UR28][R58.64], P0 ;  /* 0x16e000003a057fae */ /* 0x000fe800081a101c */
[----:B------:R-:W-:Y:S04]  /*1d4b0*/  LDGSTS.E [R5+0x17600], desc[UR28][R56.64], P0 ;  /* 0x1760000038057fae */ /* 0x000fe800081a101c */
[----:B------:R-:W-:Y:S04]  /*1d4c0*/  LDGSTS.E [R5+0x17e00], desc[UR28][R54.64], P0 ;  /* 0x17e0000036057fae */ /* 0x000fe800081a101c */
[----:B------:R-:W-:Y:S04]  /*1d4d0*/  LDGSTS.E [R5+0x18600], desc[UR28][R26.64], P0 ;  /* 0x186000001a057fae */ /* 0x000fe800081a101c */
[----:B------:R-:W5:Y:S04]  /*1d4e0*/  LDL.64 R60, [R1+0xfb0] ;  /* 0x000fb000013c7983 */ /* 0x000f680000100a00 */
[----:B------:R-:W2:Y:S04]  /*1d4f0*/  LDL.64 R58, [R1+0x138] ;  /* 0x00013800013a7983 */ /* 0x000ea80000100a00 */
[----:B------:R-:W2:Y:S04]  /*1d500*/  LDL.64 R56, [R1+0x1070] ;  /* 0x0010700001387983 */ /* 0x000ea80000100a00 */
[----:B------:R-:W2:Y:S04]  /*1d510*/  LDL.64 R54, [R1+0x10b0] ;  /* 0x0010b00001367983 */ /* 0x000ea80000100a00 */
[----:B------:R-:W2:Y:S04]  /*1d520*/  LDL.64 R26, [R1+0x78] ;  /* 0x00007800011a7983 */ /* 0x000ea80000100a00 */
        /* <DEDUP_REMOVED lines=18> */
[----:B------:R1:W-:Y:S04]  /*1d650*/  STL [R1+0x3f0], RZ ;  /* 0x0003f0ff01007387 */ /* 0x0003e80000100800 */
        /* <DEDUP_REMOVED lines=127> */
[----:B------:R1:W-:Y:S04]  /*1de50*/  STL [R1], RZ ;  /* 0x000000ff01007387 */ /* 0x0003e80000100800 */
        /* <DEDUP_REMOVED lines=182> */
[----:B--2---:R-:W-:Y:S04]  /*1e9c0*/  LDGSTS.E [R2+0x10700], desc[UR28][R78.64], P0 ;  /* 0x107000004e027fae */ /* 0x004fe800081a101c */
[----:B------:R2:W-:Y:S04]  /*1e9d0*/  STL [R1+0x17c], RZ ;  /* 0x00017cff01007387 */ /* 0x0005e80000100800 */
[----:B---3--:R-:W-:Y:S04]  /*1e9e0*/  LDGSTS.E [R2+0x10f00], desc[UR28][R76.64], P0 ;  /* 0x10f000004c027fae */ /* 0x008fe800081a101c */
[----:B------:R2:W-:Y:S04]  /*1e9f0*/  STL [R1+0x190], RZ ;  /* 0x000190ff01007387 */ /* 0x0005e80000100800 */
[----:B----4-:R-:W-:Y:S04]  /*1ea00*/  LDGSTS.E [R2+0x11700], desc[UR28][R74.64], P0 ;  /* 0x117000004a027fae */ /* 0x010fe800081a101c */
[----:B------:R2:W-:Y:S04]  /*1ea10*/  STL [R1+0x194], RZ ;  /* 0x000194ff01007387 */ /* 0x0005e80000100800 */
[----:B------:R-:W-:Y:S04]  /*1ea20*/  LDGSTS.E [R2+0x11f00], desc[UR28][R72.64], P0 ;  /* 0x11f0000048027fae */ /* 0x000fe800081a101c */
        /* <DEDUP_REMOVED lines=11> */
[----:B-----5:R-:W-:Y:S04]  /*1eae0*/  LDGSTS.E [R2+0x14f00], desc[UR28][R60.64], P0 ;  /* 0x14f000003c027fae */ /* 0x020fe800081a101c */
        /* <DEDUP_REMOVED lines=15> */
[----:B------:R3:W-:Y:S04]  /*1ebe0*/  LDGSTS.E [R2+0x18f00], desc[UR28][R250.64], P0 ;  /* 0x18f00000fa027fae */ /* 0x0007e800081a101c */
        /* <DEDUP_REMOVED lines=27> */
[----:B------:R2:W-:Y:S04]  /*1eda0*/  LDGSTS.E [R2+0x1ff00], desc[UR28][R4.64], P0 ;  /* 0x1ff0000004027fae */ /* 0x0005e800081a101c */
[----:B------:R2:W-:Y:S04]  /*1edb0*/  STL [R1+0xb8], RZ ;  /* 0x0000b8ff01007387 */ /* 0x0005e80000100800 */
[----:B------:R-:W0:Y:S04]  /*1edc0*/  LDGDEPBAR ;  /* 0x00000000000079af */ /* 0x000e280000000000 */
[----:B------:R2:W-:Y:S01]  /*1edd0*/  STL [R1+0xbc], RZ ;  /* 0x0000bcff01007387 */ /* 0x0005e20000100800 */
[----:B------:R-:W-:Y:S01]  /*1ede0*/  UISETP.GE.AND UP0, UPT, UR7, 0x40, UPT ;  /* 0x000000400700788c */ /* 0x000fe2000bf06270 */
[----:B-1----:R-:W-:-:S02]  /*1edf0*/  CS2R R248, SRZ ;  /* 0x0000000000f87805 */ /* 0x002fc4000001ff00 */
[----:B---3--:R-:W-:Y:S02]  /*1ee00*/  CS2R R250, SRZ ;  /* 0x0000000000fa7805 */ /* 0x008fe4000001ff00 */
[----:B------:R-:W-:Y:S02]  /*1ee10*/  CS2R R184, SRZ ;  /* 0x0000000000b87805 */ /* 0x000fe4000001ff00 */
[----:B------:R-:W-:Y:S02]  /*1ee20*/  CS2R R186, SRZ ;  /* 0x0000000000ba7805 */ /* 0x000fe4000001ff00 */
[----:B------:R-:W-:Y:S02]  /*1ee30*/  CS2R R132, SRZ ;  /* 0x0000000000847805 */ /* 0x000fe4000001ff00 */
[----:B------:R-:W-:Y:S02]  /*1ee40*/  CS2R R134, SRZ ;  /* 0x0000000000867805 */ /* 0x000fe4000001ff00 */
[----:B------:R-:W-:-:S02]  /*1ee50*/  CS2R R136, SRZ ;  /* 0x0000000000887805 */ /* 0x000fc4000001ff00 */
[----:B------:R-:W-:Y:S02]  /*1ee60*/  CS2R R138, SRZ ;  /* 0x00000000008a7805 */ /* 0x000fe4000001ff00 */
        /* <DEDUP_REMOVED lines=66> */
[----:B----4-:R-:W-:Y:S02]  /*1f290*/  CS2R R20, SRZ ;  /* 0x0000000000147805 */ /* 0x010fe4000001ff00 */
[----:B------:R-:W-:Y:S02]  /*1f2a0*/  CS2R R22, SRZ ;  /* 0x0000000000167805 */ /* 0x000fe4000001ff00 */
[----:B-----5:R-:W-:Y:S02]  /*1f2b0*/  CS2R R16, SRZ ;  /* 0x0000000000107805 */ /* 0x020fe4000001ff00 */
[----:B------:R-:W-:Y:S02]  /*1f2c0*/  CS2R R18, SRZ ;  /* 0x0000000000127805 */ /* 0x000fe4000001ff00 */
[----:B------:R-:W-:-:S02]  /*1f2d0*/  CS2R R12, SRZ ;  /* 0x00000000000c7805 */ /* 0x000fc4000001ff00 */
[----:B------:R-:W-:Y:S02]  /*1f2e0*/  CS2R R14, SRZ ;  /* 0x00000000000e7805 */ /* 0x000fe4000001ff00 */
[----:B------:R-:W-:Y:S02]  /*1f2f0*/  CS2R R8, SRZ ;  /* 0x0000000000087805 */ /* 0x000fe4000001ff00 */
[----:B------:R-:W-:Y:S02]  /*1f300*/  CS2R R10, SRZ ;  /* 0x00000000000a7805 */ /* 0x000fe4000001ff00 */
[----:B------:R-:W-:Y:S02]  /*1f310*/  CS2R R156, SRZ ;  /* 0x00000000009c7805 */ /* 0x000fe4000001ff00 */
[----:B------:R-:W-:Y:S01]  /*1f320*/  CS2R R158, SRZ ;  /* 0x00000000009e7805 */ /* 0x000fe2000001ff00 */
[----:B--2---:R-:W-:Y:S06]  /*1f330*/  BRA.U !UP0, `(.L_x_0) ;  /* 0x0000032d089c7547 */ /* 0x004fec000b800000 */
[----:B------:R-:W2:Y:S04]  /*1f340*/  LDL.LU.64 R10, [R1+0x930] ;  /* 0x00093000010a7983 */ /* 0x000ea80000300a00 */
[----:B------:R-:W3:Y:S04]  /*1f350*/  LDL.LU.64 R156, [R1+0x940] ;  /* 0x00094000019c7983 */ /* 0x000ee80000300a00 */
[----:B------:R-:W4:Y:S04]  /*1f360*/  LDL.LU.64 R158, [R1+0x948] ;  /* 0x00094800019e7983 */ /* 0x000f280000300a00 */
[----:B------:R-:W5:Y:S04]  /*1f370*/  LDL.LU.64 R2, [R1+0x950] ;  /* 0x0009500001027983 */ /* 0x000f680000300a00 */
[----:B------:R-:W3:Y:S04]  /*1f380*/  LDL.LU.64 R12, [R1+0x958] ;  /* 0x00095800010c7983 */ /* 0x000ee80000300a00 */
[----:B------:R-:W4:Y:S04]  /*1f390*/  LDL.LU.64 R20, [R1+0x960] ;  /* 0x0009600001147983 */ /* 0x000f280000300a00 */
[----:B------:R-:W4:Y:S04]  /*1f3a0*/  LDL.LU.64 R22, [R1+0x968] ;  /* 0x0009680001167983 */ /* 0x000f280000300a00 */
[----:B------:R-:W4:Y:S04]  /*1f3b0*/  LDL.LU.64 R14, [R1+0x970] ;  /* 0x00097000010e7983 */ /* 0x000f280000300a00 */
[----:B------:R-:W4:Y:S04]  /*1f3c0*/  LDL.LU.64 R8, [R1+0x978] ;  /* 0x0009780001087983 */ /* 0x000f280000300a00 */
[----:B------:R-:W4:Y:S04]  /*1f3d0*/  LDL.LU.64 R16, [R1+0x980] ;  /* 0x0009800001107983 */ /* 0x000f280000300a00 */
[----:B------:R-:W5:Y:S04]  /*1f3e0*/  LDL.LU.64 R18, [R1+0x988] ;  /* 0x0009880001127983 */ /* 0x000f680000300a00 */
[----:B--2---:R1:W-:Y:S01]  /*1f3f0*/  STL [R1+0x938], R10 ;  /* 0x0009380a01007387 */ /* 0x0043e20000100800 */
[----:B------:R-:W-:-:S03]  /*1f400*/  MOV R0, R11 ;  /* 0x0000000b00007202 */ /* 0x000fc60000000f00 */
[----:B-1----:R-:W2:Y:S04]  /*1f410*/  LDL.LU.64 R10, [R1+0x990] ;  /* 0x00099000010a7983 */ /* 0x002ea80000300a00 */
[----:B------:R1:W-:Y:S04]  /*1f420*/  STL [R1+0x934], R0 ;  /* 0x0009340001007387 */ /* 0x0003e80000100800 */
[----:B---3--:R3:W-:Y:S01]  /*1f430*/  STL [R1+0x940], R156 ;  /* 0x0009409c01007387 */ /* 0x0087e20000100800 */
[----:B-1----:R-:W-:-:S03]  /*1f440*/  IMAD.MOV.U32 R0, RZ, RZ, R157 ;  /* 0x000000ffff007224 */ /* 0x002fc600078e009d */
[----:B---3--:R-:W3:Y:S04]  /*1f450*/  LDL.LU.64 R156, [R1+0x998] ;  /* 0x00099800019c7983 */ /* 0x008ee80000300a00 */
[----:B------:R1:W-:Y:S04]  /*1f460*/  STL [R1+0x93c], R0 ;  /* 0x00093c0001007387 */ /* 0x0003e80000100800 */
[----:B----4-:R4:W-:Y:S01]  /*1f470*/  STL [R1+0x948], R158 ;  /* 0x0009489e01007387 */ /* 0x0109e20000100800 */
[----:B-1----:R-:W-:-:S03]  /*1f480*/  IMAD.MOV.U32 R0, RZ, RZ, R159 ;  /* 0x000000ffff007224 */ /* 0x002fc600078e009f */
[----:B----4-:R-:W4:Y:S04]  /*1f490*/  LDL.LU.64 R158, [R1+0x9a0] ;  /* 0x0009a000019e7983 */ /* 0x010f280000300a00 */
[----:B------:R1:W-:Y:S04]  /*1f4a0*/  STL [R1+0x944], R0 ;  /* 0x0009440001007387 */ /* 0x0003e80000100800 */
[----:B-----5:R5:W-:Y:S01]  /*1f4b0*/  STL [R1+0x950], R2 ;  /* 0x0009500201007387 */ /* 0x020be20000100800 */
[----:B-1----:R-:W-:-:S03]  /*1f4c0*/  IMAD.MOV.U32 R0, RZ, RZ, R3 ;  /* 0x000000ffff007224 */ /* 0x002fc600078e0003 */
[----:B-----5:R-:W5:Y:S04]  /*1f4d0*/  LDL.LU.64 R2, [R1+0x9a8] ;  /* 0x0009a80001027983 */ /* 0x020f680000300a00 */
[----:B------:R1:W-:Y:S04]  /*1f4e0*/  STL [R1+0x94c], R0 ;  /* 0x00094c0001007387 */ /* 0x0003e80000100800 */
[----:B------:R1:W-:Y:S02]  /*1f4f0*/  STL [R1+0x958], R12 ;  /* 0x0009580c01007387 */ /* 0x0003e40000100800 */
[----:B-1----:R-:W-:-:S02]  /*1f500*/  MOV R0, R13 ;  /* 0x0000000d00007202 */ /* 0x002fc40000000f00 */
[----:B------:R-:W5:Y:S04]  /*1f510*/  LDL.LU.64 R12, [R1+0x9b0] ;  /* 0x0009b000010c7983 */ /* 0x000f680000300a00 */
[----:B------:R1:W-:Y:S04]  /*1f520*/  STL [R1+0x954], R0 ;  /* 0x0009540001007387 */ /* 0x0003e80000100800 */
[----:B------:R1:W-:Y:S02]  /*1f530*/  STL [R1+0x960], R20 ;  /* 0x0009601401007387 */ /* 0x0003e40000100800 */
[----:B-1----:R-:W-:-:S02]  /*1f540*/  IMAD.MOV.U32 R0, RZ, RZ, R21 ;  /* 0x000000ffff007224 */ /* 0x002fc400078e0015 */
        /* <DEDUP_REMOVED lines=22> */
[----:B--2---:R2:W-:Y:S01]  /*1f6b0*/  STL [R1+0x990], R10 ;  /* 0x0009900a01007387 */ /* 0x0045e20000100800 */
[----:B-1----:R-:W-:-:S03]  /*1f6c0*/  IMAD.MOV.U32 R0, RZ, RZ, R11 ;  /* 0x000000ffff007224 */ /* 0x002fc600078e000b */
[----:B--2---:R-:W2:Y:S04]  /*1f6d0*/  LDL.LU.64 R10, [R1+0x9e8] ;  /* 0x0009e800010a7983 */ /* 0x004ea80000300a00 */
[----:B------:R1:W-:Y:S04]  /*1f6e0*/  STL [R1+0x98c], R0 ;  /* 0x00098c0001007387 */ /* 0x0003e80000100800 */
[----:B---3--:R3:W-:Y:S01]  /*1f6f0*/  STL [R1+0x998], R156 ;  /* 0x0009989c01007387 */ /* 0x0087e20000100800 */
[----:B-1----:R-:W-:-:S03]  /*1f700*/  MOV R0, R157 ;  /* 0x0000009d00007202 */ /* 0x002fc60000000f00 */
        /* <DEDUP_REMOVED lines=43> */
[----:B-1----:R-:W-:-:S03]  /*1f9c0*/  IMAD.MOV.U32 R0, RZ, RZ, R157 ;  /* 0x000000ffff007224 */ /* 0x002fc600078e009d */
[----:B---3--:R-:W3:Y:S04]  /*1f9d0*/  LDL.LU.64 R156, [R1+0xa48] ;  /* 0x000a4800019c7983 */ /* 0x008ee80000300a00 */
[----:B------:R1:W-:Y:S04]  /*1f9e0*/  STL [R1+0x9ec], R0 ;  /* 0x0009ec0001007387 */ /* 0x0003e80000100800 */
[----:B----4-:R4:W-:Y:S01]  /*1f9f0*/  STL [R1+0x9f8], R158 ;  /* 0x0009f89e01007387 */ /* 0x0109e20000100800 */
[----:B-1----:R-:W-:-:S03]  /*1fa00*/  MOV R0, R159 ;  /* 0x0000009f00007202 */ /* 0x002fc60000000f00 */
        /* <DEDUP_REMOVED lines=47> */
[----:B-1----:R-:W-:-:S03]  /*1fd00*/  MOV R0, R3 ;  /* 0x0000000300007202 */ /* 0x002fc60000000f00 */
        /* <DEDUP_REMOVED lines=31> */
[----:B-1----:R-:W-:-:S03]  /*1ff00*/  MOV R0, R11 ;  /* 0x0000000b00007202 */ /* 0x002fc60000000f00 */
        /* <DEDUP_REMOVED lines=590> */
[----:B------:R-:W-:Y:S04]  /*223f0*/  STL [R1+0xf38], R20 ;  /* 0x000f381401007387 */ /* 0x000fe80000100800 */
[----:B------:R-:W5:Y:S01]  /*22400*/  LDL.LU.64 R26, [R1+0x1d8] ;  /* 0x0001d800011a7983 */ /* 0x000f620000300a00 */
[----:B-1----:R-:W-:-:S05]  /*22410*/  MOV R0, R21 ;  /* 0x0000001500007202 */ /* 0x002fca0000000f00 */
[----:B------:R1:W-:Y:S04]  /*22420*/  STL [R1+0xf34], R0 ;  /* 0x000f340001007387 */ /* 0x0003e80000100800 */
[----:B------:R1:W-:Y:S02]  /*22430*/  STL [R1+0xf40], R22 ;  /* 0x000f401601007387 */ /* 0x0003e40000100800 */
[----:B-1----:R-:W-:Y:S02]  /*22440*/  IMAD.MOV.U32 R0, RZ, RZ, R23 ;  /* 0x000000ffff007224 */ /* 0x002fe400078e0017 */
[----:B------:R-:W5:Y:S04]  /*22450*/  LDL.LU.64 R20, [R1+0x1d0] ;  /* 0x0001d00001147983 */ /* 0x000f680000300a00 */
[----:B------:R1:W-:Y:S04]  /*22460*/  STL [R1+0xf3c], R0 ;  /* 0x000f3c0001007387 */ /* 0x0003e80000100800 */
[----:B------:R1:W-:Y:S04]  /*22470*/  STL [R1+0xf48], R14 ;  /* 0x000f480e01007387 */ /* 0x0003e80000100800 */
[----:B------:R-:W5:Y:S01]  /*22480*/  LDL.LU.64 R22, [R1+0x1c8] ;  /* 0x0001c80001167983 */ /* 0x000f620000300a00 */
[----:B-1----:R-:W-:-:S03]  /*22490*/  IMAD.MOV.U32 R0, RZ, RZ, R15 ;  /* 0x000000ffff007224 */ /* 0x002fc600078e000f */
[----:B------:R-:W-:Y:S04]  /*224a0*/  STL [R1+0xf50], R8 ;  /* 0x000f500801007387 */ /* 0x000fe80000100800 */
[----:B------:R1:W-:Y:S04]  /*224b0*/  STL [R1+0xf44], R0 ;  /* 0x000f440001007387 */ /* 0x0003e80000100800 */
[----:B------:R-:W5:Y:S01]  /*224c0*/  LDL.LU.64 R14, [R1+0x1c0] ;  /* 0x0001c000010e7983 */ /* 0x000f620000300a00 */
[----:B-1----:R-:W-:-:S03]  /*224d0*/  IMAD.MOV.U32 R0, RZ, RZ, R9 ;  /* 0x000000ffff007224 */ /* 0x002fc600078e0009 */
[----:B------:R-:W-:Y:S04]  /*224e0*/  STL [R1+0xf58], R16 ;  /* 0x000f581001007387 */ /* 0x000fe80000100800 */
[----:B------:R1:W-:Y:S04]  /*224f0*/  STL [R1+0xf4c], R0 ;  /* 0x000f4c0001007387 */ /* 0x0003e80000100800 */
[----:B------:R-:W5:Y:S01]  /*22500*/  LDL.LU.64 R8, [R1+0xfb0] ;  /* 0x000fb00001087983 */ /* 0x000f620000300a00 */
[----:B-1----:R-:W-:-:S03]  /*22510*/  MOV R0, R17 ;  /* 0x0000001100007202 */ /* 0x002fc60000000f00 */
[----:B------:R-:W-:Y:S04]  /*22520*/  STL [R1+0xf60], R18 ;  /* 0x000f601201007387 */ /* 0x000fe80000100800 */
[----:B------:R1:W-:Y:S04]  /*22530*/  STL [R1+0xf54], R0 ;  /* 0x000f540001007387 */ /* 0x0003e80000100800 */
[----:B------:R-:W5:Y:S01]  /*22540*/  LDL.LU.64 R16, [R1+0xfb8] ;  /* 0x000fb80001107983 */ /* 0x000f620000300a00 */
[----:B-1----:R-:W-:-:S03]  /*22550*/  IMAD.MOV.U32 R0, RZ, RZ, R19 ;  /* 0x000000ffff007224 */ /* 0x002fc600078e0013 */
[----:B--2---:R-:W-:Y:S04]  /*22560*/  STL [R1+0xf68], R10 ;  /* 0x000f680a01007387 */ /* 0x004fe80000100800 */
[----:B------:R1:W-:Y:S04]  /*22570*/  STL [R1+0xf5c], R0 ;  /* 0x000f5c0001007387 */ /* 0x0003e80000100800 */
[----:B------:R-:W2:Y:S01]  /*22580*/  LDL.LU.64 R18, [R1+0xfc0] ;  /* 0x000fc00001127983 */ /* 0x000ea20000300a00 */
[----:B-1----:R-:W-:-:S03]  /*22590*/  IMAD.MOV.U32 R0, RZ, RZ, R11 ;  /* 0x000000ffff007224 */ /* 0x002fc600078e000b */
[----:B---3--:R-:W-:Y:S04]  /*225a0*/  STL [R1+0xf70], R156 ;  /* 0x000f709c01007387 */ /* 0x008fe80000100800 */
[----:B------:R1:W-:Y:S04]  /*225b0*/  STL [R1+0xf64], R0 ;  /* 0x000f640001007387 */ /* 0x0003e80000100800 */
[----:B------:R-:W3:Y:S01]  /*225c0*/  LDL.LU.64 R10, [R1+0xfc8] ;  /* 0x000fc800010a7983 */ /* 0x000ee20000300a00 */
[----:B-1----:R-:W-:-:S03]  /*225d0*/  IMAD.MOV.U32 R0, RZ, RZ, R157 ;  /* 0x000000ffff007224 */ /* 0x002fc600078e009d */
[----:B----4-:R-:W-:Y:S04]  /*225e0*/  STL [R1+0xf78], R158 ;  /* 0x000f789e01007387 */ /* 0x010fe80000100800 */
[----:B------:R1:W-:Y:S04]  /*225f0*/  STL [R1+0xf6c], R0 ;  /* 0x000f6c0001007387 */ /* 0x0003e80000100800 */
[----:B------:R-:W4:Y:S01]  /*22600*/  LDL.LU.64 R156, [R1+0xfd0] ;  /* 0x000fd000019c7983 */ /* 0x000f220000300a00 */
[----:B-1----:R-:W-:-:S03]  /*22610*/  MOV R0, R159 ;  /* 0x0000009f00007202 */ /* 0x002fc60000000f00 */
[----:B-----5:R-:W-:Y:S04]  /*22620*/  STL [R1+0xf80], R2 ;  /* 0x000f800201007387 */ /* 0x020fe80000100800 */
        /* <DEDUP_REMOVED lines=12> */
[----:B------:R1:W-:Y:S02]  /*226f0*/  STL [R1+0xf8c], R0 ;  /* 0x000f8c0001007387 */ /* 0x0003e40000100800 */
[----:B-1----:R-:W-:Y:S02]  /*22700*/  MOV R0, R21 ;  /* 0x0000001500007202 */ /* 0x002fe40000000f00 */
[----:B------:R-:W-:Y:S04]  /*22710*/  STL [R1+0xfa0], R22 ;  /* 0x000fa01601007387 */ /* 0x000fe80000100800 */
        /* <DEDUP_REMOVED lines=16> */
[----:B--2---:R-:W-:Y:S04]  /*22820*/  STL [R1+0xfc0], R18 ;  /* 0x000fc01201007387 */ /* 0x004fe80000100800 */
[----:B------:R-:W2:Y:S01]  /*22830*/  LDL.LU.64 R20, [R1+0x1018] ;  /* 0x0010180001147983 */ /* 0x000ea20000300a00 */
[----:B-1----:R-:W-:-:S05]  /*22840*/  IMAD.MOV.U32 R0, RZ, RZ, R19 ;  /* 0x000000ffff007224 */ /* 0x002fca00078e0013 */
        /* <DEDUP_REMOVED lines=19> */
[----:B-1----:R-:W-:-:S05]  /*22980*/  IMAD.MOV.U32 R0, RZ, RZ, R13 ;  /* 0x000000ffff007224 */ /* 0x002fca00078e000d */
[----:B------:R1:W-:Y:S04]  /*22990*/  STL [R1+0xfe4], R0 ;  /* 0x000fe40001007387 */ /* 0x0003e80000100800 */
[----:B------:R1:W-:Y:S02]  /*229a0*/  STL [R1+0xff0], R6 ;  /* 0x000ff00601007387 */ /* 0x0003e40000100800 */
[----:B-1----:R-:W-:Y:S02]  /*229b0*/  IMAD.MOV.U32 R0, RZ, RZ, R7 ;  /* 0x000000ffff007224 */ /* 0x002fe400078e0007 */
[----:B------:R-:W5:Y:S04]  /*229c0*/  LDL.LU.64 R6, [R1+0x120] ;  /* 0x0001200001067983 */ /* 0x000f680000300a00 */
[----:B------:R1:W-:Y:S04]  /*229d0*/  STL [R1+0xfec], R0 ;  /* 0x000fec0001007387 */ /* 0x0003e80000100800 */
[----:B------:R1:W-:Y:S04]  /*229e0*/  STL [R1+0xff8], R22 ;  /* 0x000ff81601007387 */ /* 0x0003e80000100800 */
[----:B------:R-:W5:Y:S01]  /*229f0*/  LDL.LU.64 R12, [R1+0x118] ;  /* 0x00011800010c7983 */ /* 0x000f620000300a00 */
[----:B-1----:R-:W-:-:S03]  /*22a00*/  MOV R0, R23 ;  /* 0x0000001700007202 */ /* 0x002fc60000000f00 */
        /* <DEDUP_REMOVED lines=12> */
[----:B--2---:R-:W-:Y:S04]  /*22ad0*/  STL [R1+0x1018], R20 ;  /* 0x0010181401007387 */ /* 0x004fe80000100800 */
[----:B------:R1:W-:Y:S04]  /*22ae0*/  STL [R1+0x100c], R0 ;  /* 0x00100c0001007387 */ /* 0x0003e80000100800 */
[----:B------:R-:W2:Y:S01]  /*22af0*/  LDL.LU.64 R16, [R1+0x1070] ;  /* 0x0010700001107983 */ /* 0x000ea20000300a00 */
[----:B-1----:R-:W-:-:S03]  /*22b00*/  MOV R0, R21 ;  /* 0x0000001500007202 */ /* 0x002fc60000000f00 */
[----:B---3--:R-:W-:Y:S04]  /*22b10*/  STL [R1+0x1020], R10 ;  /* 0x0010200a01007387 */ /* 0x008fe80000100800 */
[----:B------:R1:W-:Y:S02]  /*22b20*/  STL [R1+0x1014], R0 ;  /* 0x0010140001007387 */ /* 0x0003e40000100800 */
[----:B-1----:R-:W-:Y:S02]  /*22b30*/  IMAD.MOV.U32 R0, RZ, RZ, R11 ;  /* 0x000000ffff007224 */ /* 0x002fe400078e000b */
[----:B------:R-:W3:Y:S04]  /*22b40*/  LDL.LU.64 R10, [R1+0x1078] ;  /* 0x00107800010a7983 */ /* 0x000ee80000300a00 */
        /* <DEDUP_REMOVED lines=37> */
[----:B------:R-:W2:Y:S04]  /*22da0*/  LDL.LU.64 R8, [R1+0xa8] ;  /* 0x0000a80001087983 */ /* 0x000ea80000300a00 */
[----:B------:R-:W2:Y:S01]  /*22db0*/  LDL.LU.64 R20, [R1+0xa0] ;  /* 0x0000a00001147983 */ /* 0x000ea20000300a00 */
[----:B-1----:R-:W-:-:S05]  /*22dc0*/  IMAD.MOV.U32 R0, RZ, RZ, R17 ;  /* 0x000000ffff007224 */ /* 0x002fca00078e0011 */
        /* <DEDUP_REMOVED lines=9> */
[----:B-----5:R5:W-:Y:S04]  /*22e60*/  STL [R1+0x1088], R158 ;  /* 0x0010889e01007387 */ /* 0x020be80000100800 */
[----:B------:R-:W4:Y:S01]  /*22e70*/  LDL.LU.64 R22, [R1+0x88] ;  /* 0x0000880001167983 */ /* 0x000f220000300a00 */
[----:B-1----:R-:W-:-:S03]  /*22e80*/  IMAD.MOV.U32 R0, RZ, RZ, R159 ;  /* 0x000000ffff007224 */ /* 0x002fc600078e009f */
[----:B------:R-:W-:Y:S04]  /*22e90*/  STL [R1+0x1090], R2 ;  /* 0x0010900201007387 */ /* 0x000fe80000100800 */
[----:B------:R1:W-:Y:S04]  /*22ea0*/  STL [R1+0x1084], R0 ;  /* 0x0010840001007387 */ /* 0x0003e80000100800 */
[----:B-----5:R-:W5:Y:S01]  /*22eb0*/  LDL.LU.64 R158, [R1+0x80] ;  /* 0x00008000019e7983 */ /* 0x020f620000300a00 */
[----:B-1----:R-:W-:-:S03]  /*22ec0*/  IMAD.MOV.U32 R0, RZ, RZ, R3 ;  /* 0x000000ffff007224 */ /* 0x002fc600078e0003 */
[----:B------:R-:W-:Y:S04]  /*22ed0*/  STL [R1+0x1098], R18 ;  /* 0x0010981201007387 */ /* 0x000fe80000100800 */
[----:B------:R1:W-:Y:S04]  /*22ee0*/  STL [R1+0x108c], R0 ;  /* 0x00108c0001007387 */ /* 0x0003e80000100800 */
[----:B------:R-:W5:Y:S04]  /*22ef0*/  LDL.LU.64 R2, [R1+0x78] ;  /* 0x0000780001027983 */ /* 0x000f680000300a00 */
[----:B------:R-:W5:Y:S01]  /*22f00*/  LDL.LU.64 R16, [R1+0x70] ;  /* 0x0000700001107983 */ /* 0x000f620000300a00 */
[----:B-1----:R-:W-:-:S05]  /*22f10*/  MOV R0, R19 ;  /* 0x0000001300007202 */ /* 0x002fca0000000f00 */
[----:B------:R1:W-:Y:S04]  /*22f20*/  STL [R1+0x1094], R0 ;  /* 0x0010940001007387 */ /* 0x0003e80000100800 */
[----:B------:R1:W-:Y:S02]  /*22f30*/  STL [R1+0x10a0], R6 ;  /* 0x0010a00601007387 */ /* 0x0003e40000100800 */
[----:B-1----:R-:W-:Y:S02]  /*22f40*/  IMAD.MOV.U32 R0, RZ, RZ, R7 ;  /* 0x000000ffff007224 */ /* 0x002fe400078e0007 */
[----:B------:R-:W5:Y:S04]  /*22f50*/  LDL.LU.64 R6, [R1+0x68] ;  /* 0x0000680001067983 */ /* 0x000f680000300a00 */
[----:B------:R1:W-:Y:S04]  /*22f60*/  STL [R1+0x109c], R0 ;  /* 0x00109c0001007387 */ /* 0x0003e80000100800 */
[----:B------:R1:W-:Y:S02]  /*22f70*/  STL [R1+0x10a8], R12 ;  /* 0x0010a80c01007387 */ /* 0x0003e40000100800 */
[----:B-1----:R-:W-:-:S02]  /*22f80*/  IMAD.MOV.U32 R0, RZ, RZ, R13 ;  /* 0x000000ffff007224 */ /* 0x002fc400078e000d */
[----:B------:R-:W5:Y:S04]  /*22f90*/  LDL.LU.64 R18, [R1+0x60] ;  /* 0x0000600001127983 */ /* 0x000f680000300a00 */
[----:B------:R1:W-:Y:S04]  /*22fa0*/  STL [R1+0x10a4], R0 ;  /* 0x0010a40001007387 */ /* 0x0003e80000100800 */
[----:B------:R-:W-:Y:S04]  /*22fb0*/  STL [R1+0x10b0], R26 ;  /* 0x0010b01a01007387 */ /* 0x000fe80000100800 */
[----:B------:R-:W5:Y:S01]  /*22fc0*/  LDL.LU.64 R12, [R1+0x58] ;  /* 0x00005800010c7983 */ /* 0x000f620000300a00 */
[----:B-1----:R-:W-:-:S03]  /*22fd0*/  IMAD.MOV.U32 R0, RZ, RZ, R27 ;  /* 0x000000ffff007224 */ /* 0x002fc600078e001b */
[----:B------:R-:W-:Y:S04]  /*22fe0*/  STL [R1+0x10b8], R14 ;  /* 0x0010b80e01007387 */ /* 0x000fe80000100800 */
[----:B------:R1:W-:Y:S02]  /*22ff0*/  STL [R1+0x10ac], R0 ;  /* 0x0010ac0001007387 */ /* 0x0003e40000100800 */
[----:B-1----:R-:W-:Y:S02]  /*23000*/  MOV R0, R15 ;  /* 0x0000000f00007202 */ /* 0x002fe40000000f00 */
[----:B------:R-:W5:Y:S04]  /*23010*/  LDL.LU.64 R14, [R1+0x50] ;  /* 0x00005000010e7983 */ /* 0x000f680000300a00 */
[----:B------:R2:W-:Y:S02]  /*23020*/  STL [R1+0x10b4], R0 ;  /* 0x0010b40001007387 */ /* 0x0005e40000100800 */
[----:B--2---:R-:W-:-:S02]  /*23030*/  IMAD.MOV.U32 R0, RZ, RZ, R9 ;  /* 0x000000ffff007224 */ /* 0x004fc400078e0009 */
[----:B------:R1:W-:Y:S04]  /*23040*/  STL [R1+0x10c0], R8 ;  /* 0x0010c00801007387 */ /* 0x0003e80000100800 */
[----:B------:R-:W-:Y:S04]  /*23050*/  STL [R1+0x10c8], R20 ;  /* 0x0010c81401007387 */ /* 0x000fe80000100800 */
[----:B------:R2:W-:Y:S04]  /*23060*/  STL [R1+0x10bc], R0 ;  /* 0x0010bc0001007387 */ /* 0x0005e80000100800 */
[----:B-1----:R-:W5:Y:S01]  /*23070*/  LDL.LU.64 R8, [R1+0x48] ;  /* 0x0000480001087983 */ /* 0x002f620000300a00 */
[----:B--2---:R-:W-:-:S03]  /*23080*/  IMAD.MOV.U32 R0, RZ, RZ, R21 ;  /* 0x000000ffff007224 */ /* 0x004fc600078e0015 */
[----:B---3--:R-:W-:Y:S04]  /*23090*/  STL [R1+0x10d0], R10 ;  /* 0x0010d00a01007387 */ /* 0x008fe80000100800 */
[----:B------:R1:W-:Y:S02]  /*230a0*/  STL [R1+0x10c4], R0 ;  /* 0x0010c40001007387 */ /* 0x0003e40000100800 */
[----:B-1----:R-:W-:Y:S02]  /*230b0*/  IMAD.MOV.U32 R0, RZ, RZ, R11 ;  /* 0x000000ffff007224 */ /* 0x002fe400078e000b */
[----:B------:R-:W2:Y:S04]  /*230c0*/  LDL.LU.64 R10, [R1+0x40] ;  /* 0x00004000010a7983 */ /* 0x000ea80000300a00 */
[----:B------:R1:W-:Y:S04]  /*230d0*/  STL [R1+0x10cc], R0 ;  /* 0x0010cc0001007387 */ /* 0x0003e80000100800 */
[----:B----4-:R3:W-:Y:S01]  /*230e0*/  STL [R1+0x10d8], R156 ;  /* 0x0010d89c01007387 */ /* 0x0107e20000100800 */
[----:B-1----:R-:W-:-:S03]  /*230f0*/  MOV R0, R157 ;  /* 0x0000009d00007202 */ /* 0x002fc60000000f00 */
[----:B------:R-:W-:Y:S04]  /*23100*/  STL [R1+0x10e0], R22 ;  /* 0x0010e01601007387 */ /* 0x000fe80000100800 */
[----:B------:R1:W-:Y:S04]  /*23110*/  STL [R1+0x10d4], R0 ;  /* 0x0010d40001007387 */ /* 0x0003e80000100800 */
[----:B---3--:R-:W3:Y:S01]  /*23120*/  LDL.LU.64 R156, [R1+0x38] ;  /* 0x00003800019c7983 */ /* 0x008ee20000300a00 */
[----:B-1----:R-:W-:-:S03]  /*23130*/  IMAD.MOV.U32 R0, RZ, RZ, R23 ;  /* 0x000000ffff007224 */ /* 0x002fc600078e0017 */
[----:B-----5:R-:W-:Y:S04]  /*23140*/  STL [R1+0x10e8], R158 ;  /* 0x0010e89e01007387 */ /* 0x020fe80000100800 */
[----:B------:R1:W-:Y:S02]  /*23150*/  STL [R1+0x10dc], R0 ;  /* 0x0010dc0001007387 */ /* 0x0003e40000100800 */
[----:B-1----:R-:W-:Y:S02]  /*23160*/  IMAD.MOV.U32 R0, RZ, RZ, R159 ;  /* 0x000000ffff007224 */ /* 0x002fe400078e009f */
[----:B------:R-:W4:Y:S04]  /*23170*/  LDL.LU.64 R158, [R1+0x30] ;  /* 0x00003000019e7983 */ /* 0x000f280000300a00 */
[----:B------:R1:W-:Y:S04]  /*23180*/  STL [R1+0x10e4], R0 ;  /* 0x0010e40001007387 */ /* 0x0003e80000100800 */
[----:B------:R5:W-:Y:S01]  /*23190*/  STL [R1+0x10f0], R2 ;  /* 0x0010f00201007387 */ /* 0x000be20000100800 */
[----:B-1----:R-:W-:-:S03]  /*231a0*/  IMAD.MOV.U32 R0, RZ, RZ, R3 ;  /* 0x000000ffff007224 */ /* 0x002fc600078e0003 */
[----:B------:R-:W-:Y:S04]  /*231b0*/  STL [R1+0x10f8], R16 ;  /* 0x0010f81001007387 */ /* 0x000fe80000100800 */
[----:B------:R1:W-:Y:S04]  /*231c0*/  STL [R1+0x10ec], R0 ;  /* 0x0010ec0001007387 */ /* 0x0003e80000100800 */
[----:B-----5:R-:W5:Y:S01]  /*231d0*/  LDL.LU.64 R2, [R1+0x28] ;  /* 0x0000280001027983 */ /* 0x020f620000300a00 */
[----:B-1----:R-:W-:-:S03]  /*231e0*/  MOV R0, R17 ;  /* 0x0000001100007202 */ /* 0x002fc60000000f00 */
[----:B------:R-:W-:Y:S04]  /*231f0*/  STL [R1+0x1100], R6 ;  /* 0x0011000601007387 */ /* 0x000fe80000100800 */
[----:B------:R1:W-:Y:S02]  /*23200*/  STL [R1+0x10f4], R0 ;  /* 0x0010f40001007387 */ /* 0x0003e40000100800 */
[----:B-1----:R-:W-:Y:S02]  /*23210*/  IMAD.MOV.U32 R0, RZ, RZ, R7 ;  /* 0x000000ffff007224 */ /* 0x002fe400078e0007 */
[----:B------:R-:W5:Y:S04]  /*23220*/  LDL.LU.64 R6, [R1+0x20] ;  /* 0x0000200001067983 */ /* 0x000f680000300a00 */
[----:B------:R1:W-:Y:S04]  /*23230*/  STL [R1+0x10fc], R0 ;  /* 0x0010fc0001007387 */ /* 0x0003e80000100800 */
[----:B------:R-:W-:Y:S01]  /*23240*/  STL [R1+0x1108], R18 ;  /* 0x0011081201007387 */ /* 0x000fe20000100800 */
[----:B-1----:R-:W-:-:S03]  /*23250*/  IMAD.MOV.U32 R0, RZ, RZ, R19 ;  /* 0x000000ffff007224 */ /* 0x002fc600078e0013 */
[----:B------:R-:W-:Y:S04]  /*23260*/  STL [R1+0x1110], R12 ;  /* 0x0011100c01007387 */ /* 0x000fe80000100800 */
[----:B------:R1:W-:Y:S04]  /*23270*/  STL [R1+0x1104], R0 ;  /* 0x0011040001007387 */ /* 0x0003e80000100800 */
[----:B------:R-:W5:Y:S04]  /*23280*/  LDL.LU.64 R244, [R1+0x1150] ;  /* 0x0011500001f47983 */ /* 0x000f680000300a00 */
[----:B------:R-:W5:Y:S01]  /*23290*/  LDL.LU.64 R246, [R1+0x1158] ;  /* 0x0011580001f67983 */ /* 0x000f620000300a00 */
[----:B-1----:R-:W-:-:S05]  /*232a0*/  IMAD.MOV.U32 R0, RZ, RZ, R13 ;  /* 0x000000ffff007224 */ /* 0x002fca00078e000d */
[----:B------:R1:W-:Y:S04]  /*232b0*/  STL [R1+0x110c], R0 ;  /* 0x00110c0001007387 */ /* 0x0003e80000100800 */
[----:B------:R-:W-:Y:S04]  /*232c0*/  STL [R1+0x1118], R14 ;  /* 0x0011180e01007387 */ /* 0x000fe80000100800 */
[----:B------:R-:W5:Y:S01]  /*232d0*/  LDL.LU.64 R24, [R1+0x1160] ;  /* 0x0011600001187983 */ /* 0x000f620000300a00 */
[----:B-1----:R-:W-:-:S03]  /*232e0*/  MOV R0, R15 ;  /* 0x0000000f00007202 */ /* 0x002fc60000000f00 */
[----:B------:R-:W5:Y:S04]  /*232f0*/  LDL.LU.64 R26, [R1+0x1168] ;  /* 0x00116800011a7983 */ /* 0x000f680000300a00 */
[----:B------:R1:W-:Y:S04]  /*23300*/  STL [R1+0x1114], R0 ;  /* 0x0011140001007387 */ /* 0x0003e80000100800 */
[----:B------:R-:W-:Y:S04]  /*23310*/  STL [R1+0x1120], R8 ;  /* 0x0011200801007387 */ /* 0x000fe80000100800 */
[----:B------:R-:W5:Y:S01]  /*23320*/  LDL.LU.64 R20, [R1+0x1170] ;  /* 0x0011700001147983 */ /* 0x000f620000300a00 */
[----:B-1----:R-:W-:-:S03]  /*23330*/  IMAD.MOV.U32 R0, RZ, RZ, R9 ;  /* 0x000000ffff007224 */ /* 0x002fc600078e0009 */
[----:B------:R-:W5:Y:S04]  /*23340*/  LDL.LU.64 R22, [R1+0x1178] ;  /* 0x0011780001167983 */ /* 0x000f680000300a00 */
[----:B------:R1:W-:Y:S04]  /*23350*/  STL [R1+0x111c], R0 ;  /* 0x00111c0001007387 */ /* 0x0003e80000100800 */
[----:B--2---:R-:W-:Y:S04]  /*23360*/  STL [R1+0x1128], R10 ;  /* 0x0011280a01007387 */ /* 0x004fe80000100800 */
[----:B------:R-:W2:Y:S01]  /*23370*/  LDL.LU.64 R16, [R1+0x1180] ;  /* 0x0011800001107983 */ /* 0x000ea20000300a00 */
[----:B-1----:R-:W-:-:S03]  /*23380*/  IMAD.MOV.U32 R0, RZ, RZ, R11 ;  /* 0x000000ffff007224 */ /* 0x002fc600078e000b */
[----:B------:R-:W2:Y:S04]  /*23390*/  LDL.LU.64 R18, [R1+0x1188] ;  /* 0x0011880001127983 */ /* 0x000ea80000300a00 */
[----:B------:R1:W-:Y:S04]  /*233a0*/  STL [R1+0x1124], R0 ;  /* 0x0011240001007387 */ /* 0x0003e80000100800 */
[----:B---3--:R-:W-:Y:S04]  /*233b0*/  STL [R1+0x1130], R156 ;  /* 0x0011309c01007387 */ /* 0x008fe80000100800 */
[----:B------:R-:W3:Y:S01]  /*233c0*/  LDL.LU.64 R12, [R1+0x1190] ;  /* 0x00119000010c7983 */ /* 0x000ee20000300a00 */
[----:B-1----:R-:W-:-:S03]  /*233d0*/  IMAD.MOV.U32 R0, RZ, RZ, R157 ;  /* 0x000000ffff007224 */ /* 0x002fc600078e009d */
[----:B------:R-:W3:Y:S04]  /*233e0*/  LDL.LU.64 R14, [R1+0x1198] ;  /* 0x00119800010e7983 */ /* 0x000ee80000300a00 */
[----:B------:R1:W-:Y:S04]  /*233f0*/  STL [R1+0x112c], R0 ;  /* 0x00112c0001007387 */ /* 0x0003e80000100800 */
[----:B----4-:R-:W-:Y:S04]  /*23400*/  STL [R1+0x1138], R158 ;  /* 0x0011389e01007387 */ /* 0x010fe80000100800 */
[----:B------:R-:W4:Y:S01]  /*23410*/  LDL.LU.64 R8, [R1+0x11a0] ;  /* 0x0011a00001087983 */ /* 0x000f220000300a00 */
[----:B-1----:R-:W-:-:S03]  /*23420*/  MOV R0, R159 ;  /* 0x0000009f00007202 */ /* 0x002fc60000000f00 */
[----:B------:R-:W4:Y:S04]  /*23430*/  LDL.LU.64 R10, [R1+0x11a8] ;  /* 0x0011a800010a7983 */ /* 0x000f280000300a00 */
[----:B------:R1:W-:Y:S04]  /*23440*/  STL [R1+0x1134], R0 ;  /* 0x0011340001007387 */ /* 0x0003e80000100800 */
[----:B-----5:R5:W-:Y:S04]  /*23450*/  STL [R1+0x1140], R2 ;  /* 0x0011400201007387 */ /* 0x020be80000100800 */
[----:B------:R-:W4:Y:S01]  /*23460*/  LDL.LU.64 R156, [R1+0x11b0] ;  /* 0x0011b000019c7983 */ /* 0x000f220000300a00 */
[----:B-1----:R-:W-:-:S03]  /*23470*/  IMAD.MOV.U32 R0, RZ, RZ, R3 ;  /* 0x000000ffff007224 */ /* 0x002fc600078e0003 */
[----:B------:R-:W4:Y:S04]  /*23480*/  LDL.LU.64 R158, [R1+0x11b8] ;  /* 0x0011b800019e7983 */ /* 0x000f280000300a00 */
[----:B------:R1:W-:Y:S04]  /*23490*/  STL [R1+0x113c], R0 ;  /* 0x00113c0001007387 */ /* 0x0003e80000100800 */
[----:B------:R5:W-:Y:S04]  /*234a0*/  STL [R1+0x1148], R6 ;  /* 0x0011480601007387 */ /* 0x000be80000100800 */
[----:B-----5:R-:W5:Y:S01]  /*234b0*/  LDL.LU.64 R2, [R1+0x11c0] ;  /* 0x0011c00001027983 */ /* 0x020f620000300a00 */
[----:B-1----:R-:W-:-:S03]  /*234c0*/  IMAD.MOV.U32 R0, RZ, RZ, R7 ;  /* 0x000000ffff007224 */ /* 0x002fc600078e0007 */
[----:B------:R-:W5:Y:S04]  /*234d0*/  LDL.LU.64 R6, [R1+0x11c8] ;  /* 0x0011c80001067983 */ /* 0x000f680000300a00 */
[----:B------:R1:W-:Y:S02]  /*234e0*/  STL [R1+0x1144], R0 ;  /* 0x0011440001007387 */ /* 0x0003e40000100800 */
[----:B-1----:R-:W-:Y:S02]  /*234f0*/  IMAD.MOV.U32 R0, RZ, RZ, R245 ;  /* 0x000000ffff007224 */ /* 0x002fe400078e00f5 */
[----:B------:R-:W-:Y:S04]  /*23500*/  STL [R1+0x1150], R244 ;  /* 0x001150f401007387 */ /* 0x000fe80000100800 */
[----:B------:R-:W-:Y:S04]  /*23510*/  STL [R1+0x1158], R246 ;  /* 0x001158f601007387 */ /* 0x000fe80000100800 */
[----:B------:R1:W-:Y:S02]  /*23520*/  STL [R1+0x114c], R0 ;  /* 0x00114c0001007387 */ /* 0x0003e40000100800 */
[----:B-1----:R-:W-:-:S02]  /*23530*/  MOV R0, R247 ;  /* 0x000000f700007202 */ /* 0x002fc40000000f00 */
[----:B------:R-:W-:Y:S04]  /*23540*/  STL [R1+0x1160], R24 ;  /* 0x0011601801007387 */ /* 0x000fe80000100800 */
[----:B------:R1:W-:Y:S04]  /*23550*/  STL [R1+0x1154], R0 ;  /* 0x0011540001007387 */ /* 0x0003e80000100800 */
[----:B------:R-:W-:Y:S01]  /*23560*/  STL [R1+0x1168], R26 ;  /* 0x0011681a01007387 */ /* 0x000fe20000100800 */
[----:B-1----:R-:W-:-:S05]  /*23570*/  IMAD.MOV.U32 R0, RZ, RZ, R25 ;  /* 0x000000ffff007224 */ /* 0x002fca00078e0019 */
[----:B------:R1:W-:Y:S02]  /*23580*/  STL [R1+0x115c], R0 ;  /* 0x00115c0001007387 */ /* 0x0003e40000100800 */
[----:B-1----:R-:W-:Y:S02]  /*23590*/  IMAD.MOV.U32 R0, RZ, RZ, R27 ;  /* 0x000000ffff007224 */ /* 0x002fe400078e001b */
[----:B------:R-:W-:Y:S04]  /*235a0*/  STL [R1+0x1170], R20 ;  /* 0x0011701401007387 */ /* 0x000fe80000100800 */
[----:B------:R1:W-:Y:S04]  /*235b0*/  STL [R1+0x1164], R0 ;  /* 0x0011640001007387 */ /* 0x0003e80000100800 */
[----:B------:R-:W-:Y:S01]  /*235c0*/  STL [R1+0x1178], R22 ;  /* 0x0011781601007387 */ /* 0x000fe20000100800 */
[----:B-1----:R-:W-:-:S05]  /*235d0*/  IMAD.MOV.U32 R0, RZ, RZ, R21 ;  /* 0x000000ffff007224 */ /* 0x002fca00078e0015 */
[----:B------:R1:W-:Y:S02]  /*235e0*/  STL [R1+0x116c], R0 ;  /* 0x00116c0001007387 */ /* 0x0003e40000100800 */
[----:B-1----:R-:W-:Y:S02]  /*235f0*/  MOV R0, R23 ;  /* 0x0000001700007202 */ /* 0x002fe40000000f00 */
[----:B--2---:R-:W-:Y:S04]  /*23600*/  STL [R1+0x1180], R16 ;  /* 0x0011801001007387 */ /* 0x004fe80000100800 */
[----:B------:R1:W-:Y:S04]  /*23610*/  STL [R1+0x1174], R0 ;  /* 0x0011740001007387 */ /* 0x0003e80000100800 */
[----:B------:R-:W-:Y:S01]  /*23620*/  STL [R1+0x1188], R18 ;  /* 0x0011881201007387 */ /* 0x000fe20000100800 */
[----:B-1----:R-:W-:-:S05]  /*23630*/  IMAD.MOV.U32 R0, RZ, RZ, R17 ;  /* 0x000000ffff007224 */ /* 0x002fca00078e0011 */
[----:B------:R1:W-:Y:S04]  /*23640*/  STL [R1+0x117c], R0 ;  /* 0x00117c0001007387 */ /* 0x0003e80000100800 */
[----:B---3--:R-:W-:Y:S01]  /*23650*/  STL [R1+0x1190], R12 ;  /* 0x0011900c01007387 */ /* 0x008fe20000100800 */
[----:B-1----:R-:W-:-:S05]  /*23660*/  IMAD.MOV.U32 R0, RZ, RZ, R19 ;  /* 0x000000ffff007224 */ /* 0x002fca00078e0013 */
[----:B------:R1:W-:Y:S04]  /*23670*/  STL [R1+0x1184], R0 ;  /* 0x0011840001007387 */ /* 0x0003e80000100800 */
[----:B------:R-:W-:Y:S01]  /*23680*/  STL [R1+0x1198], R14 ;  /* 0x0011980e01007387 */ /* 0x000fe20000100800 */
[----:B-1----:R-:W-:-:S05]  /*23690*/  IMAD.MOV.U32 R0, RZ, RZ, R13 ;  /* 0x000000ffff007224 */ /* 0x002fca00078e000d */
[----:B------:R1:W-:Y:S02]  /*236a0*/  STL [R1+0x118c], R0 ;  /* 0x00118c0001007387 */ /* 0x0003e40000100800 */
[----:B-1----:R-:W-:Y:S02]  /*236b0*/  MOV R0, R15 ;  /* 0x0000000f00007202 */ /* 0x002fe40000000f00 */
[----:B----4-:R-:W-:Y:S04]  /*236c0*/  STL [R1+0x11a0], R8 ;  /* 0x0011a00801007387 */ /* 0x010fe80000100800 */
[----:B------:R1:W-:Y:S04]  /*236d0*/  STL [R1+0x1194], R0 ;  /* 0x0011940001007387 */ /* 0x0003e80000100800 */
[----:B------:R-:W-:Y:S01]  /*236e0*/  STL [R1+0x11a8], R10 ;  /* 0x0011a80a01007387 */ /* 0x000fe20000100800 */
[----:B-1----:R-:W-:-:S05]  /*236f0*/  IMAD.MOV.U32 R0, RZ, RZ, R9 ;  /* 0x000000ffff007224 */ /* 0x002fca00078e0009 */
[----:B------:R1:W-:Y:S04]  /*23700*/  STL [R1+0x119c], R0 ;  /* 0x00119c0001007387 */ /* 0x0003e80000100800 */
[----:B------:R-:W-:Y:S01]  /*23710*/  STL [R1+0x11b0], R156 ;  /* 0x0011b09c01007387 */ /* 0x000fe20000100800 */
[----:B-1----:R-:W-:-:S05]  /*23720*/  IMAD.MOV.U32 R0, RZ, RZ, R11 ;  /* 0x000000ffff007224 */ /* 0x002fca00078e000b */
[----:B------:R1:W-:Y:S04]  /*23730*/  STL [R1+0x11a4], R0 ;  /* 0x0011a40001007387 */ /* 0x0003e80000100800 */
[----:B------:R-:W-:Y:S01]  /*23740*/  STL [R1+0x11b8], R158 ;  /* 0x0011b89e01007387 */ /* 0x000fe20000100800 */
[----:B-1----:R-:W-:-:S05]  /*23750*/  IMAD.MOV.U32 R0, RZ, RZ, R157 ;  /* 0x000000ffff007224 */ /* 0x002fca00078e009d */
[----:B------:R1:W-:Y:S04]  /*23760*/  STL [R1+0x11ac], R0 ;  /* 0x0011ac0001007387 */ /* 0x0003e80000100800 */
[----:B-----5:R-:W-:Y:S01]  /*23770*/  STL [R1+0x11c0], R2 ;  /* 0x0011c00201007387 */ /* 0x020fe20000100800 */
[----:B-1----:R-:W-:-:S05]  /*23780*/  MOV R0, R159 ;  /* 0x0000009f00007202 */ /* 0x002fca0000000f00 */
[----:B------:R1:W-:Y:S04]  /*23790*/  STL [R1+0x11b4], R0 ;  /* 0x0011b40001007387 */ /* 0x0003e80000100800 */
[----:B------:R-:W-:Y:S01]  /*237a0*/  STL [R1+0x11c8], R6 ;  /* 0x0011c80601007387 */ /* 0x000fe20000100800 */
[----:B-1----:R-:W-:-:S05]  /*237b0*/  IMAD.MOV.U32 R0, RZ, RZ, R3 ;  /* 0x000000ffff007224 */ /* 0x002fca00078e0003 */
[----:B------:R1:W-:Y:S04]  /*237c0*/  STL [R1+0x11bc], R0 ;  /* 0x0011bc0001007387 */ /* 0x0003e80000100800 */
[----:B------:R-:W-:Y:S01]  /*237d0*/  STL [R1+0x11d0], R28 ;  /* 0x0011d01c01007387 */ /* 0x000fe20000100800 */
[----:B-1----:R-:W-:-:S05]  /*237e0*/  IMAD.MOV.U32 R0, RZ, RZ, R7 ;  /* 0x000000ffff007224 */ /* 0x002fca00078e0007 */
[----:B------:R1:W-:Y:S04]  /*237f0*/  STL [R1+0x11c4], R0 ;  /* 0x0011c40001007387 */ /* 0x0003e80000100800 */
[----:B------:R-:W-:Y:S04]  /*23800*/  STL [R1+0x11cc], R29 ;  /* 0x0011cc1d01007387 */ /* 0x000fe80000100800 */
[----:B------:R-:W-:Y:S04]  /*23810*/  STL [R1+0x11d8], R30 ;  /* 0x0011d81e01007387 */ /* 0x000fe80000100800 */
[----:B------:R-:W-:Y:S04]  /*23820*/  STL [R1+0x11d4], R31 ;  /* 0x0011d41f01007387 */ /* 0x000fe80000100800 */
[----:B------:R-:W-:Y:S04]  /*23830*/  STL [R1+0x11e0], R32 ;  /* 0x0011e02001007387 */ /* 0x000fe80000100800 */
[----:B------:R-:W-:Y:S04]  /*23840*/  STL [R1+0x11dc], R33 ;  /* 0x0011dc2101007387 */ /* 0x000fe80000100800 */
[----:B------:R-:W2:Y:S04]  /*23850*/  LDL.LU.64 R156, [R1+0x1230] ;  /* 0x00123000019c7983 */ /* 0x000ea80000300a00 */
[----:B------:R-:W-:Y:S04]  /*23860*/  STL [R1+0x11e8], R34 ;  /* 0x0011e82201007387 */ /* 0x000fe80000100800 */
[----:B------:R-:W-:Y:S04]  /*23870*/  STL [R1+0x11e4], R35 ;  /* 0x0011e42301007387 */ /* 0x000fe80000100800 */
[----:B------:R-:W3:Y:S04]  /*23880*/  LDL.LU.64 R2, [R1+0x1238] ;  /* 0x0012380001027983 */ /* 0x000ee80000300a00 */
[----:B------:R-:W-:Y:S04]  /*23890*/  STL [R1+0x11f0], R36 ;  /* 0x0011f02401007387 */ /* 0x000fe80000100800 */
[----:B------:R-:W-:Y:S04]  /*238a0*/  STL [R1+0x11ec], R37 ;  /* 0x0011ec2501007387 */ /* 0x000fe80000100800 */
[----:B------:R-:W4:Y:S04]  /*238b0*/  LDL.LU.64 R158, [R1+0x1240] ;  /* 0x00124000019e7983 */ /* 0x000f280000300a00 */
[----:B------:R-:W-:Y:S04]  /*238c0*/  STL [R1+0x11f8], R38 ;  /* 0x0011f82601007387 */ /* 0x000fe80000100800 */
[----:B------:R-:W-:Y:S04]  /*238d0*/  STL [R1+0x11f4], R39 ;  /* 0x0011f42701007387 */ /* 0x000fe80000100800 */
[----:B------:R-:W5:Y:S04]  /*238e0*/  LDL.LU.64 R24, [R1+0x1248] ;  /* 0x0012480001187983 */ /* 0x000f680000300a00 */
[----:B------:R-:W-:Y:S04]  /*238f0*/  STL [R1+0x1200], R40 ;  /* 0x0012002801007387 */ /* 0x000fe80000100800 */
[----:B------:R-:W-:Y:S04]  /*23900*/  STL [R1+0x11fc], R41 ;  /* 0x0011fc2901007387 */ /* 0x000fe80000100800 */
[----:B------:R-:W5:Y:S04]  /*23910*/  LDL.LU.64 R26, [R1+0x1250] ;  /* 0x00125000011a7983 */ /* 0x000f680000300a00 */
[----:B------:R-:W-:Y:S04]  /*23920*/  STL [R1+0x1208], R42 ;  /* 0x0012082a01007387 */ /* 0x000fe80000100800 */
[----:B------:R-:W5:Y:S04]  /*23930*/  LDL.LU.64 R20, [R1+0x1258] ;  /* 0x0012580001147983 */ /* 0x000f680000300a00 */
[----:B------:R-:W-:Y:S04]  /*23940*/  STL [R1+0x1204], R43 ;  /* 0x0012042b01007387 */ /* 0x000fe80000100800 */
[----:B------:R-:W5:Y:S04]  /*23950*/  LDL.LU.64 R6, [R1+0x1260] ;  /* 0x0012600001067983 */ /* 0x000f680000300a00 */
[----:B------:R-:W-:Y:S04]  /*23960*/  STL [R1+0x1210], R44 ;  /* 0x0012102c01007387 */ /* 0x000fe80000100800 */
[----:B------:R-:W5:Y:S04]  /*23970*/  LDL.LU.64 R12, [R1+0x1268] ;  /* 0x00126800010c7983 */ /* 0x000f680000300a00 */
[----:B------:R-:W-:Y:S04]  /*23980*/  STL [R1+0x120c], R45 ;  /* 0x00120c2d01007387 */ /* 0x000fe80000100800 */
        /* <DEDUP_REMOVED lines=11> */
[----:B--2---:R-:W-:Y:S01]  /*23a40*/  STL [R1+0x1230], R156 ;  /* 0x0012309c01007387 */ /* 0x004fe20000100800 */
[----:B-1----:R-:W-:-:S03]  /*23a50*/  IMAD.MOV.U32 R0, RZ, RZ, R157 ;  /* 0x000000ffff007224 */ /* 0x002fc600078e009d */
[----:B------:R-:W2:Y:S04]  /*23a60*/  LDL.LU.64 R10, [R1+0x1298] ;  /* 0x00129800010a7983 */ /* 0x000ea80000300a00 */
[----:B------:R1:W-:Y:S04]  /*23a70*/  STL [R1+0x122c], R0 ;  /* 0x00122c0001007387 */ /* 0x0003e80000100800 */
[----:B---3--:R3:W-:Y:S01]  /*23a80*/  STL [R1+0x1238], R2 ;  /* 0x0012380201007387 */ /* 0x0087e20000100800 */
[----:B-1----:R-:W-:-:S03]  /*23a90*/  MOV R0, R3 ;  /* 0x0000000300007202 */ /* 0x002fc60000000f00 */
[----:B---3--:R-:W3:Y:S04]  /*23aa0*/  LDL.LU.64 R2, [R1+0x12a0] ;  /* 0x0012a00001027983 */ /* 0x008ee80000300a00 */
[----:B------:R1:W-:Y:S04]  /*23ab0*/  STL [R1+0x1234], R0 ;  /* 0x0012340001007387 */ /* 0x0003e80000100800 */
[----:B----4-:R4:W-:Y:S04]  /*23ac0*/  STL [R1+0x1240], R158 ;  /* 0x0012409e01007387 */ /* 0x0109e80000100800 */
[----:B------:R-:W3:Y:S01]  /*23ad0*/  LDL.LU.64 R156, [R1+0x12a8] ;  /* 0x0012a800019c7983 */ /* 0x000ee20000300a00 */
[----:B-1----:R-:W-:-:S03]  /*23ae0*/  IMAD.MOV.U32 R0, RZ, RZ, R159 ;  /* 0x000000ffff007224 */ /* 0x002fc600078e009f */
[----:B-----5:R-:W-:Y:S04]  /*23af0*/  STL [R1+0x1248], R24 ;  /* 0x0012481801007387 */ /* 0x020fe80000100800 */
[----:B------:R1:W-:Y:S04]  /*23b00*/  STL [R1+0x123c], R0 ;  /* 0x00123c0001007387 */ /* 0x0003e80000100800 */
[----:B----4-:R-:W4:Y:S01]  /*23b10*/  LDL.LU.64 R158, [R1+0x12b0] ;  /* 0x0012b000019e7983 */ /* 0x010f220000300a00 */
[----:B-1----:R-:W-:-:S03]  /*23b20*/  IMAD.MOV.U32 R0, RZ, RZ, R25 ;  /* 0x000000ffff007224 */ /* 0x002fc600078e0019 */
[----:B------:R-:W-:Y:S04]  /*23b30*/  STL [R1+0x1250], R26 ;  /* 0x0012501a01007387 */ /* 0x000fe80000100800 */
[----:B------:R1:W-:Y:S04]  /*23b40*/  STL [R1+0x1244], R0 ;  /* 0x0012440001007387 */ /* 0x0003e80000100800 */
[----:B------:R-:W-:Y:S01]  /*23b50*/  STL [R1+0x1258], R20 ;  /* 0x0012581401007387 */ /* 0x000fe20000100800 */
[----:B-1----:R-:W-:-:S05]  /*23b60*/  IMAD.MOV.U32 R0, RZ, RZ, R27 ;  /* 0x000000ffff007224 */ /* 0x002fca00078e001b */
[----:B------:R1:W-:Y:S04]  /*23b70*/  STL [R1+0x124c], R0 ;  /* 0x00124c0001007387 */ /* 0x0003e80000100800 */
[----:B------:R-:W-:Y:S01]  /*23b80*/  STL [R1+0x1260], R6 ;  /* 0x0012600601007387 */ /* 0x000fe20000100800 */
[----:B-1----:R-:W-:-:S05]  /*23b90*/  MOV R0, R21 ;  /* 0x0000001500007202 */ /* 0x002fca0000000f00 */
[----:B------:R1:W-:Y:S04]  /*23ba0*/  STL [R1+0x1254], R0 ;  /* 0x0012540001007387 */ /* 0x0003e80000100800 */
[----:B------:R-:W-:Y:S01]  /*23bb0*/  STL [R1+0x1268], R12 ;  /* 0x0012680c01007387 */ /* 0x000fe20000100800 */
[----:B-1----:R-:W-:-:S05]  /*23bc0*/  IMAD.MOV.U32 R0, RZ, RZ, R7 ;  /* 0x000000ffff007224 */ /* 0x002fca00078e0007 */
[----:B------:R1:W-:Y:S04]  /*23bd0*/  STL [R1+0x125c], R0 ;  /* 0x00125c0001007387 */ /* 0x0003e80000100800 */
[----:B------:R-:W5:Y:S01]  /*23be0*/  LDL.LU.64 R6, [R1+0x12c8] ;  /* 0x0012c80001067983 */ /* 0x000f620000300a00 */
[----:B-1----:R-:W-:-:S03]  /*23bf0*/  IMAD.MOV.U32 R0, RZ, RZ, R13 ;  /* 0x000000ffff007224 */ /* 0x002fc600078e000d */
[----:B------:R-:W5:Y:S04]  /*23c00*/  LDL.LU.64 R12, [R1+0x12d0] ;  /* 0x0012d000010c7983 */ /* 0x000f680000300a00 */
[----:B------:R1:W-:Y:S04]  /*23c10*/  STL [R1+0x1264], R0 ;  /* 0x0012640001007387 */ /* 0x0003e80000100800 */
[----:B------:R-:W-:Y:S01]  /*23c20*/  STL [R1+0x1270], R22 ;  /* 0x0012701601007387 */ /* 0x000fe20000100800 */
[----:B-1----:R-:W-:-:S03]  /*23c30*/  IMAD.MOV.U32 R0, RZ, RZ, R23 ;  /* 0x000000ffff007224 */ /* 0x002fc600078e0017 */
[----:B------:R-:W-:Y:S04]  /*23c40*/  STL [R1+0x1278], R16 ;  /* 0x0012781001007387 */ /* 0x000fe80000100800 */
[----:B------:R1:W-:Y:S04]  /*23c50*/  STL [R1+0x126c], R0 ;  /* 0x00126c0001007387 */ /* 0x0003e80000100800 */
[----:B------:R-:W-:Y:S01]  /*23c60*/  STL [R1+0x1280], R18 ;  /* 0x0012801201007387 */ /* 0x000fe20000100800 */
        /* <DEDUP_REMOVED lines=8> */
[----:B------:R-:W5:Y:S01]  /*23cf0*/  LDL.LU.64 R14, [R1+0x12e8] ;  /* 0x0012e800010e7983 */ /* 0x000f620000300a00 */
[----:B-1----:R-:W-:-:S03]  /*23d00*/  IMAD.MOV.U32 R0, RZ, RZ, R9 ;  /* 0x000000ffff007224 */ /* 0x002fc600078e0009 */
[----:B--2---:R-:W-:Y:S04]  /*23d10*/  STL [R1+0x1298], R10 ;  /* 0x0012980a01007387 */ /* 0x004fe80000100800 */
[----:B------:R1:W-:Y:S04]  /*23d20*/  STL [R1+0x128c], R0 ;  /* 0x00128c0001007387 */ /* 0x0003e80000100800 */
[----:B------:R-:W2:Y:S01]  /*23d30*/  LDL.LU.64 R8, [R1+0x12f0] ;  /* 0x0012f00001087983 */ /* 0x000ea20000300a00 */
[----:B-1----:R-:W-:-:S05]  /*23d40*/  MOV R0, R11 ;  /* 0x0000000b00007202 */ /* 0x002fca0000000f00 */
[----:B------:R1:W-:Y:S04]  /*23d50*/  STL [R1+0x1294], R0 ;  /* 0x0012940001007387 */ /* 0x0003e80000100800 */
[----:B---3--:R3:W-:Y:S01]  /*23d60*/  STL [R1+0x12a0], R2 ;  /* 0x0012a00201007387 */ /* 0x0087e20000100800 */
[----:B-1----:R-:W-:-:S03]  /*23d70*/  IMAD.MOV.U32 R0, RZ, RZ, R3 ;  /* 0x000000ffff007224 */ /* 0x002fc600078e0003 */
[----:B------:R-:W-:Y:S04]  /*23d80*/  STL [R1+0x12a8], R156 ;  /* 0x0012a89c01007387 */ /* 0x000fe80000100800 */
[----:B------:R1:W-:Y:S04]  /*23d90*/  STL [R1+0x129c], R0 ;  /* 0x00129c0001007387 */ /* 0x0003e80000100800 */
[----:B---3--:R-:W3:Y:S01]  /*23da0*/  LDL.LU.64 R2, [R1+0x12f8] ;  /* 0x0012f80001027983 */ /* 0x008ee20000300a00 */
[----:B-1----:R-:W-:-:S03]  /*23db0*/  IMAD.MOV.U32 R0, RZ, RZ, R157 ;  /* 0x000000ffff007224 */ /* 0x002fc600078e009d */
[----:B----4-:R-:W-:Y:S04]  /*23dc0*/  STL [R1+0x12b0], R158 ;  /* 0x0012b09e01007387 */ /* 0x010fe80000100800 */
[----:B------:R1:W-:Y:S04]  /*23dd0*/  STL [R1+0x12a4], R0 ;  /* 0x0012a40001007387 */ /* 0x0003e80000100800 */
[----:B------:R-:W4:Y:S01]  /*23de0*/  LDL.LU.64 R10, [R1+0x1300] ;  /* 0x00130000010a7983 */ /* 0x000f220000300a00 */
[----:B-1----:R-:W-:-:S05]  /*23df0*/  IMAD.MOV.U32 R0, RZ, RZ, R159 ;  /* 0x000000ffff007224 */ /* 0x002fca00078e009f */
[----:B------:R5:W-:Y:S04]  /*23e00*/  STL [R1+0x12ac], R0 ;  /* 0x0012ac0001007387 */ /* 0x000be80000100800 */
[----:B------:R-:W-:Y:S04]  /*23e10*/  STL [R1+0x12b8], R88 ;  /* 0x0012b85801007387 */ /* 0x000fe80000100800 */
[----:B------:R-:W-:Y:S04]  /*23e20*/  STL [R1+0x12b4], R89 ;  /* 0x0012b45901007387 */ /* 0x000fe80000100800 */
[----:B------:R-:W4:Y:S04]  /*23e30*/  LDL.LU.64 R156, [R1+0x1308] ;  /* 0x00130800019c7983 */ /* 0x000f280000300a00 */
[----:B------:R-:W-:Y:S04]  /*23e40*/  STL [R1+0x12c0], R90 ;  /* 0x0012c05a01007387 */ /* 0x000fe80000100800 */
[----:B------:R-:W-:Y:S04]  /*23e50*/  STL [R1+0x12bc], R91 ;  /* 0x0012bc5b01007387 */ /* 0x000fe80000100800 */
[----:B------:R-:W4:Y:S01]  /*23e60*/  LDL.LU.64 R158, [R1+0x1310] ;  /* 0x00131000019e7983 */ /* 0x000f220000300a00 */
[----:B-----5:R-:W-:-:S03]  /*23e70*/  MOV R0, R7 ;  /* 0x0000000700007202 */ /* 0x020fc60000000f00 */
[----:B------:R1:W-:Y:S04]  /*23e80*/  STL [R1+0x12c8], R6 ;  /* 0x0012c80601007387 */ /* 0x0003e80000100800 */
[----:B------:R-:W-:Y:S04]  /*23e90*/  STL [R1+0x12d0], R12 ;  /* 0x0012d00c01007387 */ /* 0x000fe80000100800 */
[----:B------:R5:W-:Y:S04]  /*23ea0*/  STL [R1+0x12c4], R0 ;  /* 0x0012c40001007387 */ /* 0x000be80000100800 */
[----:B-1----:R-:W4:Y:S01]  /*23eb0*/  LDL.LU.64 R6, [R1+0x1318] ;  /* 0x0013180001067983 */ /* 0x002f220000300a00 */
[----:B-----5:R-:W-:-:S03]  /*23ec0*/  IMAD.MOV.U32 R0, RZ, RZ, R13 ;  /* 0x000000ffff007224 */ /* 0x020fc600078e000d */
[----:B------:R-:W-:Y:S04]  /*23ed0*/  STL [R1+0x12d8], R96 ;  /* 0x0012d86001007387 */ /* 0x000fe80000100800 */
[----:B------:R1:W-:Y:S04]  /*23ee0*/  STL [R1+0x12cc], R0 ;  /* 0x0012cc0001007387 */ /* 0x0003e80000100800 */
[----:B------:R-:W-:Y:S04]  /*23ef0*/  STL [R1+0x12d4], R97 ;  /* 0x0012d46101007387 */ /* 0x000fe80000100800 */
[----:B------:R-:W5:Y:S04]  /*23f00*/  LDL.LU.64 R246, [R1+0x1320] ;  /* 0x0013200001f67983 */ /* 0x000f680000300a00 */
[----:B------:R-:W-:Y:S04]  /*23f10*/  STL [R1+0x12e0], R98 ;  /* 0x0012e06201007387 */ /* 0x000fe80000100800 */
[----:B------:R-:W5:Y:S04]  /*23f20*/  LDL.LU.64 R24, [R1+0x1328] ;  /* 0x0013280001187983 */ /* 0x000f680000300a00 */
[----:B------:R-:W-:Y:S04]  /*23f30*/  STL [R1+0x12dc], R99 ;  /* 0x0012dc6301007387 */ /* 0x000fe80000100800 */
[----:B------:R-:W5:Y:S04]  /*23f40*/  LDL.LU.64 R26, [R1+0x1330] ;  /* 0x00133000011a7983 */ /* 0x000f680000300a00 */
        /* <DEDUP_REMOVED lines=10> */
[----:B---3--:R3:W-:Y:S04]  /*23ff0*/  STL [R1+0x12f8], R2 ;  /* 0x0012f80201007387 */ /* 0x0087e80000100800 */
[----:B------:R-:W2:Y:S01]  /*24000*/  LDL.LU.64 R12, [R1+0x1358] ;  /* 0x00135800010c7983 */ /* 0x000ea20000300a00 */
[----:B-1----:R-:W-:-:S03]  /*24010*/  MOV R0, R3 ;  /* 0x0000000300007202 */ /* 0x002fc60000000f00 */
[----:B---3--:R-:W3:Y:S04]  /*24020*/  LDL.LU.64 R2, [R1+0x1360] ;  /* 0x0013600001027983 */ /* 0x008ee80000300a00 */
[----:B------:R1:W-:Y:S04]  /*24030*/  STL [R1+0x12f4], R0 ;  /* 0x0012f40001007387 */ /* 0x0003e80000100800 */
[----:B----4-:R-:W-:Y:S04]  /*24040*/  STL [R1+0x1300], R10 ;  /* 0x0013000a01007387 */ /* 0x010fe80000100800 */
[----:B------:R-:W4:Y:S01]  /*24050*/  LDL.LU.64 R14, [R1+0x1368] ;  /* 0x00136800010e7983 */ /* 0x000f220000300a00 */
[----:B-1----:R-:W-:-:S03]  /*24060*/  IMAD.MOV.U32 R0, RZ, RZ, R11 ;  /* 0x000000ffff007224 */ /* 0x002fc600078e000b */
[----:B------:R-:W-:Y:S04]  /*24070*/  STL [R1+0x1308], R156 ;  /* 0x0013089c01007387 */ /* 0x000fe80000100800 */
[----:B------:R1:W-:Y:S04]  /*24080*/  STL [R1+0x12fc], R0 ;  /* 0x0012fc0001007387 */ /* 0x0003e80000100800 */
[----:B------:R-:W4:Y:S01]  /*24090*/  LDL.LU.64 R8, [R1+0x1370] ;  /* 0x0013700001087983 */ /* 0x000f220000300a00 */
[----:B-1----:R-:W-:-:S03]  /*240a0*/  IMAD.MOV.U32 R0, RZ, RZ, R157 ;  /* 0x000000ffff007224 */ /* 0x002fc600078e009d */
[----:B------:R-:W-:Y:S04]  /*240b0*/  STL [R1+0x1310], R158 ;  /* 0x0013109e01007387 */ /* 0x000fe80000100800 */
[----:B------:R1:W-:Y:S04]  /*240c0*/  STL [R1+0x1304], R0 ;  /* 0x0013040001007387 */ /* 0x0003e80000100800 */
[----:B------:R-:W4:Y:S04]  /*240d0*/  LDL.LU.64 R10, [R1+0x1378] ;  /* 0x00137800010a7983 */ /* 0x000f280000300a00 */
[----:B------:R-:W4:Y:S01]  /*240e0*/  LDL.LU.64 R156, [R1+0x1380] ;  /* 0x00138000019c7983 */ /* 0x000f220000300a00 */
[----:B-1----:R-:W-:-:S05]  /*240f0*/  IMAD.MOV.U32 R0, RZ, RZ, R159 ;  /* 0x000000ffff007224 */ /* 0x002fca00078e009f */
[----:B------:R1:W-:Y:S04]  /*24100*/  STL [R1+0x130c], R0 ;  /* 0x00130c0001007387 */ /* 0x0003e80000100800 */
[----:B------:R1:W-:Y:S04]  /*24110*/  STL [R1+0x1318], R6 ;  /* 0x0013180601007387 */ /* 0x0003e80000100800 */
[----:B------:R-:W4:Y:S01]  /*24120*/  LDL.LU.64 R158, [R1+0x1388] ;  /* 0x00138800019e7983 */ /* 0x000f220000300a00 */
[----:B-1----:R-:W-:-:S03]  /*24130*/  MOV R0, R7 ;  /* 0x0000000700007202 */ /* 0x002fc60000000f00 */
[----:B------:R-:W4:Y:S04]  /*24140*/  LDL.LU.64 R6, [R1+0x1390] ;  /* 0x0013900001067983 */ /* 0x000f280000300a00 */
[----:B------:R1:W-:Y:S04]  /*24150*/  STL [R1+0x1314], R0 ;  /* 0x0013140001007387 */ /* 0x0003e80000100800 */
[----:B-----5:R-:W-:Y:S01]  /*24160*/  STL [R1+0x1320], R246 ;  /* 0x001320f601007387 */ /* 0x020fe20000100800 */
[----:B-1----:R-:W-:-:S03]  /*24170*/  IMAD.MOV.U32 R0, RZ, RZ, R247 ;  /* 0x000000ffff007224 */ /* 0x002fc600078e00f7 */
        /* <DEDUP_REMOVED lines=9> */
[----:B-1----:R-:W-:-:S05]  /*24210*/  MOV R0, R21 ;  /* 0x0000001500007202 */ /* 0x002fca0000000f00 */
[----:B------:R1:W-:Y:S02]  /*24220*/  STL [R1+0x1334], R0 ;  /* 0x0013340001007387 */ /* 0x0003e40000100800 */
[----:B-1----:R-:W-:Y:S02]  /*24230*/  IMAD.MOV.U32 R0, RZ, RZ, R23 ;  /* 0x000000ffff007224 */ /* 0x002fe400078e0017 */
[----:B--2---:R-:W-:Y:S04]  /*24240*/  STL [R1+0x1348], R16 ;  /* 0x0013481001007387 */ /* 0x004fe80000100800 */
[----:B------:R1:W-:Y:S04]  /*24250*/  STL [R1+0x133c], R0 ;  /* 0x00133c0001007387 */ /* 0x0003e80000100800 */
[----:B------:R-:W-:Y:S01]  /*24260*/  STL [R1+0x1350], R18 ;  /* 0x0013501201007387 */ /* 0x000fe20000100800 */
[----:B-1----:R-:W-:-:S05]  /*24270*/  IMAD.MOV.U32 R0, RZ, RZ, R17 ;  /* 0x000000ffff007224 */ /* 0x002fca00078e0011 */
[----:B------:R1:W-:Y:S02]  /*24280*/  STL [R1+0x1344], R0 ;  /* 0x0013440001007387 */ /* 0x0003e40000100800 */
[----:B-1----:R-:W-:Y:S02]  /*24290*/  IMAD.MOV.U32 R0, RZ, RZ, R19 ;  /* 0x000000ffff007224 */ /* 0x002fe400078e0013 */
[----:B------:R-:W-:Y:S04]  /*242a0*/  STL [R1+0x1358], R12 ;  /* 0x0013580c01007387 */ /* 0x000fe80000100800 */
[----:B------:R1:W-:Y:S04]  /*242b0*/  STL [R1+0x134c], R0 ;  /* 0x00134c0001007387 */ /* 0x0003e80000100800 */
[----:B---3--:R-:W-:Y:S01]  /*242c0*/  STL [R1+0x1360], R2 ;  /* 0x0013600201007387 */ /* 0x008fe20000100800 */
[----:B-1----:R-:W-:-:S05]  /*242d0*/  MOV R0, R13 ;  /* 0x0000000d00007202 */ /* 0x002fca0000000f00 */
[----:B------:R1:W-:Y:S04]  /*242e0*/  STL [R1+0x1354], R0 ;  /* 0x0013540001007387 */ /* 0x0003e80000100800 */
[----:B----4-:R-:W-:Y:S01]  /*242f0*/  STL [R1+0x1368], R14 ;  /* 0x0013680e01007387 */ /* 0x010fe20000100800 */
[----:B-1----:R-:W-:-:S05]  /*24300*/  IMAD.MOV.U32 R0, RZ, RZ, R3 ;  /* 0x000000ffff007224 */ /* 0x002fca00078e0003 */
[----:B------:R1:W-:Y:S04]  /*24310*/  STL [R1+0x135c], R0 ;  /* 0x00135c0001007387 */ /* 0x0003e80000100800 */
[----:B------:R-:W2:Y:S01]  /*24320*/  LDL.LU.64 R2, [R1+0x13c8] ;  /* 0x0013c80001027983 */ /* 0x000ea20000300a00 */
[----:B-1----:R-:W-:-:S03]  /*24330*/  IMAD.MOV.U32 R0, RZ, RZ, R15 ;  /* 0x000000ffff007224 */ /* 0x002fc600078e000f */
[----:B------:R-:W-:Y:S04]  /*24340*/  STL [R1+0x1370], R8 ;  /* 0x0013700801007387 */ /* 0x000fe80000100800 */
[----:B------:R1:W-:Y:S04]  /*24350*/  STL [R1+0x1364], R0 ;  /* 0x0013640001007387 */ /* 0x0003e80000100800 */
[----:B------:R-:W3:Y:S01]  /*24360*/  LDL.LU.64 R18, [R1+0x13d0] ;  /* 0x0013d00001127983 */ /* 0x000ee20000300a00 */
[----:B-1----:R-:W-:-:S05]  /*24370*/  IMAD.MOV.U32 R0, RZ, RZ, R9 ;  /* 0x000000ffff007224 */ /* 0x002fca00078e0009 */
[----:B------:R1:W-:Y:S04]  /*24380*/  STL [R1+0x136c], R0 ;  /* 0x00136c0001007387 */ /* 0x0003e80000100800 */
[----:B------:R-:W-:Y:S01]  /*24390*/  STL [R1+0x1378], R10 ;  /* 0x0013780a01007387 */ /* 0x000fe20000100800 */
[----:B-1----:R-:W-:-:S03]  /*243a0*/  MOV R0, R11 ;  /* 0x0000000b00007202 */ /* 0x002fc60000000f00 */
[----:B------:R-:W-:Y:S04]  /*243b0*/  STL [R1+0x1380], R156 ;  /* 0x0013809c01007387 */ /* 0x000fe80000100800 */
        /* <DEDUP_REMOVED lines=10> */
[----:B------:R-:W4:Y:S04]  /*24460*/  LDL.LU.64 R12, [R1+0x13f8] ;  /* 0x0013f800010c7983 */ /* 0x000f280000300a00 */
[----:B------:R-:W-:Y:S04]  /*24470*/  STL [R1+0x1394], R145 ;  /* 0x0013949101007387 */ /* 0x000fe80000100800 */
[----:B------:R-:W5:Y:S04]  /*24480*/  LDL.LU.64 R14, [R1+0x1400] ;  /* 0x00140000010e7983 */ /* 0x000f680000300a00 */
        /* <DEDUP_REMOVED lines=11> */
[----:B------:R-:W-:Y:S04]  /*24540*/  STL [R1+0x13b4], R153 ;  /* 0x0013b49901007387 */ /* 0x000fe80000100800 */
[----:B------:R-:W-:Y:S04]  /*24550*/  STL [R1+0x13c0], R154 ;  /* 0x0013c09a01007387 */ /* 0x000fe80000100800 */
[----:B------:R-:W-:Y:S04]  /*24560*/  STL [R1+0x13bc], R155 ;  /* 0x0013bc9b01007387 */ /* 0x000fe80000100800 */
[----:B--2---:R2:W-:Y:S01]  /*24570*/  STL [R1+0x13c8], R2 ;  /* 0x0013c80201007387 */ /* 0x0045e20000100800 */
[----:B-1----:R-:W-:-:S03]  /*24580*/  MOV R0, R3 ;  /* 0x0000000300007202 */ /* 0x002fc60000000f00 */
[----:B------:R-:W5:Y:S04]  /*24590*/  LDL.LU.64 R158, [R1+0x1438] ;  /* 0x00143800019e7983 */ /* 0x000f680000300a00 */
[----:B--2---:R-:W2:Y:S04]  /*245a0*/  LDL.LU.64 R2, [R1+0x1440] ;  /* 0x0014400001027983 */ /* 0x004ea80000300a00 */
[----:B------:R1:W-:Y:S04]  /*245b0*/  STL [R1+0x13c4], R0 ;  /* 0x0013c40001007387 */ /* 0x0003e80000100800 */
[----:B---3--:R-:W-:Y:S01]  /*245c0*/  STL [R1+0x13d0], R18 ;  /* 0x0013d01201007387 */ /* 0x008fe20000100800 */
[----:B-1----:R-:W-:-:S03]  /*245d0*/  IMAD.MOV.U32 R0, RZ, RZ, R19 ;  /* 0x000000ffff007224 */ /* 0x002fc600078e0013 */
[----:B------:R-:W-:Y:S04]  /*245e0*/  STL [R1+0x13d8], R160 ;  /* 0x0013d8a001007387 */ /* 0x000fe80000100800 */
[----:B------:R4:W-:Y:S04]  /*245f0*/  STL [R1+0x13cc], R0 ;  /* 0x0013cc0001007387 */ /* 0x0009e80000100800 */
[----:B------:R-:W-:Y:S04]  /*24600*/  STL [R1+0x13d4], R161 ;  /* 0x0013d4a101007387 */ /* 0x000fe80000100800 */
[----:B------:R-:W-:Y:S04]  /*24610*/  STL [R1+0x13e0], R162 ;  /* 0x0013e0a201007387 */ /* 0x000fe80000100800 */
[----:B------:R-:W-:Y:S04]  /*24620*/  STL [R1+0x13dc], R163 ;  /* 0x0013dca301007387 */ /* 0x000fe80000100800 */
[----:B------:R-:W-:Y:S04]  /*24630*/  STL [R1+0x13e8], R164 ;  /* 0x0013e8a401007387 */ /* 0x000fe80000100800 */
[----:B------:R-:W-:Y:S04]  /*24640*/  STL [R1+0x13e4], R165 ;  /* 0x0013e4a501007387 */ /* 0x000fe80000100800 */
[----:B------:R-:W-:Y:S04]  /*24650*/  STL [R1+0x13f0], R166 ;  /* 0x0013f0a601007387 */ /* 0x000fe80000100800 */
[----:B------:R-:W-:Y:S01]  /*24660*/  STL [R1+0x13ec], R167 ;  /* 0x0013eca701007387 */ /* 0x000fe20000100800 */
[----:B----4-:R-:W-:-:S03]  /*24670*/  IMAD.MOV.U32 R0, RZ, RZ, R13 ;  /* 0x000000ffff007224 */ /* 0x010fc600078e000d */
[----:B------:R-:W-:Y:S04]  /*24680*/  STL [R1+0x13f8], R12 ;  /* 0x0013f80c01007387 */ /* 0x000fe80000100800 */
[----:B-----5:R-:W-:Y:S04]  /*24690*/  STL [R1+0x1400], R14 ;  /* 0x0014000e01007387 */ /* 0x020fe80000100800 */
[----:B------:R1:W-:Y:S04]  /*246a0*/  STL [R1+0x13f4], R0 ;  /* 0x0013f40001007387 */ /* 0x0003e80000100800 */
[----:B------:R-:W-:Y:S01]  /*246b0*/  STL [R1+0x1408], R156 ;  /* 0x0014089c01007387 */ /* 0x000fe20000100800 */
[----:B-1----:R-:W-:-:S05]  /*246c0*/  IMAD.MOV.U32 R0, RZ, RZ, R15 ;  /* 0x000000ffff007224 */ /* 0x002fca00078e000f */
[----:B------:R1:W-:Y:S02]  /*246d0*/  STL [R1+0x13fc], R0 ;  /* 0x0013fc0001007387 */ /* 0x0003e40000100800 */
[----:B-1----:R-:W-:Y:S02]  /*246e0*/  MOV R0, R157 ;  /* 0x0000009d00007202 */ /* 0x002fe40000000f00 */
[----:B------:R-:W3:Y:S04]  /*246f0*/  LDL.LU.64 R156, [R1+0x1478] ;  /* 0x00147800019c7983 */ /* 0x000ee80000300a00 */
[----:B------:R1:W-:Y:S04]  /*24700*/  STL [R1+0x1404], R0 ;  /* 0x0014040001007387 */ /* 0x0003e80000100800 */
[----:B------:R4:W-:Y:S01]  /*24710*/  STL [R1+0x1410], R6 ;  /* 0x0014100601007387 */ /* 0x0009e20000100800 */
[----:B-1----:R-:W-:-:S03]  /*24720*/  IMAD.MOV.U32 R0, RZ, RZ, R7 ;  /* 0x000000ffff007224 */ /* 0x002fc600078e0007 */
[----:B------:R-:W-:Y:S04]  /*24730*/  STL [R1+0x1418], R8 ;  /* 0x0014180801007387 */ /* 0x000fe80000100800 */
        /* <DEDUP_REMOVED lines=8> */
[----:B------:R-:W-:Y:S04]  /*247c0*/  STL [R1+0x1424], R181 ;  /* 0x001424b501007387 */ /* 0x000fe80000100800 */
[----:B------:R-:W-:Y:S04]  /*247d0*/  STL [R1+0x1430], R182 ;  /* 0x001430b601007387 */ /* 0x000fe80000100800 */
[----:B------:R-:W-:Y:S01]  /*247e0*/  STL [R1+0x142c], R183 ;  /* 0x00142cb701007387 */ /* 0x000fe20000100800 */
[----:B-1----:R-:W-:-:S03]  /*247f0*/  MOV R0, R159 ;  /* 0x0000009f00007202 */ /* 0x002fc60000000f00 */
[----:B------:R-:W-:Y:S04]  /*24800*/  STL [R1+0x1438], R158 ;  /* 0x0014389e01007387 */ /* 0x000fe80000100800 */
[----:B--2---:R-:W-:Y:S04]  /*24810*/  STL [R1+0x1440], R2 ;  /* 0x0014400201007387 */ /* 0x004fe80000100800 */
        /* <DEDUP_REMOVED lines=14> */
[----:B------:R-:W5:Y:S04]  /*24900*/  LDL.LU.64 R2, [R1+0x14b0] ;  /* 0x0014b00001027983 */ /* 0x000f680000300a00 */
[----:B------:R-:W-:Y:S04]  /*24910*/  STL [R1+0x1470], R198 ;  /* 0x001470c601007387 */ /* 0x000fe80000100800 */
[----:B------:R-:W-:Y:S04]  /*24920*/  STL [R1+0x146c], R199 ;  /* 0x00146cc701007387 */ /* 0x000fe80000100800 */
[----:B------:R-:W5:Y:S04]  /*24930*/  LDL.LU.64 R246, [R1+0x14b8] ;  /* 0x0014b80001f67983 */ /* 0x000f680000300a00 */
[----:B---3--:R-:W-:Y:S04]  /*24940*/  STL [R1+0x1478], R156 ;  /* 0x0014789c01007387 */ /* 0x008fe80000100800 */
[----:B------:R-:W3:Y:S01]  /*24950*/  LDL.LU.64 R24, [R1+0x14c0] ;  /* 0x0014c00001187983 */ /* 0x000ee20000300a00 */
[----:B-1----:R-:W-:-:S03]  /*24960*/  IMAD.MOV.U32 R0, RZ, RZ, R157 ;  /* 0x000000ffff007224 */ /* 0x002fc600078e009d */
[----:B------:R-:W3:Y:S04]  /*24970*/  LDL.LU.64 R26, [R1+0x14c8] ;  /* 0x0014c800011a7983 */ /* 0x000ee80000300a00 */
[----:B------:R1:W-:Y:S04]  /*24980*/  STL [R1+0x1474], R0 ;  /* 0x0014740001007387 */ /* 0x0003e80000100800 */
[----:B----4-:R4:W-:Y:S04]  /*24990*/  STL [R1+0x1480], R6 ;  /* 0x0014800601007387 */ /* 0x0109e80000100800 */
[----:B------:R-:W3:Y:S01]  /*249a0*/  LDL.LU.64 R20, [R1+0x14d0] ;  /* 0x0014d00001147983 */ /* 0x000ee20000300a00 */
[----:B-1----:R-:W-:-:S03]  /*249b0*/  IMAD.MOV.U32 R0, RZ, RZ, R7 ;  /* 0x000000ffff007224 */ /* 0x002fc600078e0007 */
[----:B------:R-:W3:Y:S04]  /*249c0*/  LDL.LU.64 R22, [R1+0x14d8] ;  /* 0x0014d80001167983 */ /* 0x000ee80000300a00 */
[----:B------:R1:W-:Y:S04]  /*249d0*/  STL [R1+0x147c], R0 ;  /* 0x00147c0001007387 */ /* 0x0003e80000100800 */
[----:B------:R-:W-:Y:S04]  /*249e0*/  STL [R1+0x1488], R204 ;  /* 0x001488cc01007387 */ /* 0x000fe80000100800 */
[----:B------:R-:W3:Y:S04]  /*249f0*/  LDL.LU.64 R16, [R1+0x14e0] ;  /* 0x0014e00001107983 */ /* 0x000ee80000300a00 */
        /* <DEDUP_REMOVED lines=11> */
[----:B----4-:R-:W4:Y:S04]  /*24ab0*/  LDL.LU.64 R6, [R1+0x1510] ;  /* 0x0015100001067983 */ /* 0x010f280000300a00 */
[----:B------:R-:W-:Y:S04]  /*24ac0*/  STL [R1+0x149c], R211 ;  /* 0x00149cd301007387 */ /* 0x000fe80000100800 */
[----:B------:R-:W4:Y:S04]  /*24ad0*/  LDL.LU.64 R156, [R1+0x1518] ;  /* 0x00151800019c7983 */ /* 0x000f280000300a00 */
[----:B--2---:R2:W-:Y:S01]  /*24ae0*/  STL [R1+0x14a8], R158 ;  /* 0x0014a89e01007387 */ /* 0x0045e20000100800 */
[----:B-1----:R-:W-:-:S03]  /*24af0*/  MOV R0, R159 ;  /* 0x0000009f00007202 */ /* 0x002fc60000000f00 */
[----:B--2---:R-:W2:Y:S04]  /*24b00*/  LDL.LU.64 R158, [R1+0x1520] ;  /* 0x00152000019e7983 */ /* 0x004ea80000300a00 */
[----:B------:R1:W-:Y:S04]  /*24b10*/  STL [R1+0x14a4], R0 ;  /* 0x0014a40001007387 */ /* 0x0003e80000100800 */
[----:B-----5:R5:W-:Y:S01]  /*24b20*/  STL [R1+0x14b0], R2 ;  /* 0x0014b00201007387 */ /* 0x020be20000100800 */
[----:B-1----:R-:W-:-:S03]  /*24b30*/  IMAD.MOV.U32 R0, RZ, RZ, R3 ;  /* 0x000000ffff007224 */ /* 0x002fc600078e0003 */
[----:B-----5:R-:W5:Y:S04]  /*24b40*/  LDL.LU.64 R2, [R1+0x1528] ;  /* 0x0015280001027983 */ /* 0x020f680000300a00 */
[----:B------:R1:W-:Y:S04]  /*24b50*/  STL [R1+0x14ac], R0 ;  /* 0x0014ac0001007387 */ /* 0x0003e80000100800 */
[----:B------:R-:W-:Y:S01]  /*24b60*/  STL [R1+0x14b8], R246 ;  /* 0x0014b8f601007387 */ /* 0x000fe20000100800 */
[----:B-1----:R-:W-:-:S03]  /*24b70*/  IMAD.MOV.U32 R0, RZ, RZ, R247 ;  /* 0x000000ffff007224 */ /* 0x002fc600078e00f7 */
[----:B---3--:R-:W-:Y:S04]  /*24b80*/  STL [R1+0x14c0], R24 ;  /* 0x0014c01801007387 */ /* 0x008fe80000100800 */
        /* <DEDUP_REMOVED lines=28> */
[----:B----4-:R-:W-:Y:S01]  /*24d50*/  STL [R1+0x1510], R6 ;  /* 0x0015100601007387 */ /* 0x010fe20000100800 */
[----:B-1----:R-:W-:-:S05]  /*24d60*/  MOV R0, R11 ;  /* 0x0000000b00007202 */ /* 0x002fca0000000f00 */
[----:B------:R1:W-:Y:S04]  /*24d70*/  STL [R1+0x1504], R0 ;  /* 0x0015040001007387 */ /* 0x0003e80000100800 */
[----:B------:R-:W-:Y:S01]  /*24d80*/  STL [R1+0x1518], R156 ;  /* 0x0015189c01007387 */ /* 0x000fe20000100800 */
[----:B-1----:R-:W-:-:S05]  /*24d90*/  IMAD.MOV.U32 R0, RZ, RZ, R7 ;  /* 0x000000ffff007224 */ /* 0x002fca00078e0007 */
[----:B------:R1:W-:Y:S02]  /*24da0*/  STL [R1+0x150c], R0 ;  /* 0x00150c0001007387 */ /* 0x0003e40000100800 */
[----:B-1----:R-:W-:Y:S02]  /*24db0*/  IMAD.MOV.U32 R0, RZ, RZ, R157 ;  /* 0x000000ffff007224 */ /* 0x002fe400078e009d */
[----:B--2---:R-:W-:Y:S04]  /*24dc0*/  STL [R1+0x1520], R158 ;  /* 0x0015209e01007387 */ /* 0x004fe80000100800 */
[----:B------:R1:W-:Y:S02]  /*24dd0*/  STL [R1+0x1514], R0 ;  /* 0x0015140001007387 */ /* 0x0003e40000100800 */
[----:B-1----:R-:W-:-:S05]  /*24de0*/  IMAD.MOV.U32 R0, RZ, RZ, R159 ;  /* 0x000000ffff007224 */ /* 0x002fca00078e009f */
[----:B------:R1:W-:Y:S04]  /*24df0*/  STL [R1+0x151c], R0 ;  /* 0x00151c0001007387 */ /* 0x0003e80000100800 */
[----:B-----5:R2:W-:Y:S01]  /*24e00*/  STL [R1+0x1528], R2 ;  /* 0x0015280201007387 */ /* 0x0205e20000100800 */
[----:B-1----:R-:W-:-:S03]  /*24e10*/  MOV R0, R3 ;  /* 0x0000000300007202 */ /* 0x002fc60000000f00 */
[----:B------:R-:W-:Y:S01]  /*24e20*/  STL [R1+0x1530], R4 ;  /* 0x0015300401007387 */ /* 0x000fe20000100800 */
[----:B--2---:R-:W-:-:S03]  /*24e30*/  IMAD.MOV.U32 R2, RZ, RZ, R5 ;  /* 0x000000ffff027224 */ /* 0x004fc600078e0005 */
[----:B------:R1:W-:Y:S04]  /*24e40*/  STL [R1+0x1524], R0 ;  /* 0x0015240001007387 */ /* 0x0003e80000100800 */
[----:B------:R2:W-:Y:S04]  /*24e50*/  STL [R1+0x152c], R2 ;  /* 0x00152c0201007387 */ /* 0x0005e80000100800 */
        /* <DEDUP_REMOVED lines=316> */
[----:B------:R3:W-:Y:S01]  /*26220*/  STL [R1+0x1b0], RZ ;  /* 0x0001b0ff01007387 */ /* 0x0007e20000100800 */
[----:B------:R-:W4:Y:S03]  /*26230*/  S2R R7, SR_TID.X ;  /* 0x0000000000077919 */ /* 0x000f260000002100 */
        /* <DEDUP_REMOVED lines=27> */
[C---:B----4-:R-:W-:Y:S01]  /*263f0*/  LOP3.LUT R252, R7.reuse, 0x7, RZ, 0xc0, !PT ;  /* 0x0000000707fc7812 */ /* 0x050fe200078ec0ff */
[----:B-1----:R-:W-:Y:S01]  /*26400*/  IMAD.SHL.U32 R0, R7, 0x2, RZ ;  /* 0x0000000207007824 */ /* 0x002fe200078e00ff */
[----:B------:R-:W-:-:S03]  /*26410*/  USHF.R.S32.HI UR10, URZ, 0x1f, UR7 ;  /* 0x0000001fff0a7899 */ /* 0x000fc60008011407 */
[----:B------:R-:W-:Y:S01]  /*26420*/  IMAD R252, R252, 0x110, RZ ;  /* 0x00000110fcfc7824 */ /* 0x000fe200078e02ff */
[C---:B------:R-:W-:Y:S01]  /*26430*/  LOP3.LUT R4, R7.reuse, 0x3, RZ, 0xc0, !PT ;  /* 0x0000000307047812 */ /* 0x040fe200078ec0ff */
[C---:B--2---:R-:W-:Y:S01]  /*26440*/  IMAD.SHL.U32 R2, R7.reuse, 0x40, RZ ;  /* 0x0000004007027824 */ /* 0x044fe200078e00ff */
[----:B------:R-:W-:Y:S01]  /*26450*/  LOP3.LUT R3, R7, 0x1c, RZ, 0xc0, !PT ;  /* 0x0000001c07037812 */ /* 0x000fe200078ec0ff */
[----:B------:R-:W-:Y:S01]  /*26460*/  USHF.R.S32.HI UR12, URZ, 0x1f, UR8 ;  /* 0x0000001fff0c7899 */ /* 0x000fe20008011408 */
[----:B------:R-:W-:Y:S01]  /*26470*/  LOP3.LUT R252, R252, 0x30, R0, 0x78, !PT ;  /* 0x00000030fcfc7812 */ /* 0x000fe200078e7800 */
[----:B------:R-:W-:Y:S02]  /*26480*/  ULEA.HI UR10, UR10, UR7, URZ, 0x6 ;  /* 0x000000070a0a7291 */ /* 0x000fe4000f8f30ff */
[----:B------:R-:W-:Y:S01]  /*26490*/  USHF.R.S32.HI UR15, URZ, 0x1f, UR9 ;  /* 0x0000001fff0f7899 */ /* 0x000fe20008011409 */
[----:B------:R-:W-:Y:S01]  /*264a0*/  IMAD R0, R4, 0x220, R3 ;  /* 0x0000022004007824 */ /* 0x000fe200078e0203 */
[----:B------:R-:W-:Y:S01]  /*264b0*/  USHF.L.U32 UR13, UR8, 0x2, URZ ;  /* 0x00000002080d7899 */ /* 0x000fe200080006ff */
[----:B------:R-:W-:-:S02]  /*264c0*/  LOP3.LUT R252, R252, 0x800, R2, 0xf8, !PT ;  /* 0x00000800fcfc7812 */ /* 0x000fc400078ef802 */
        /* <DEDUP_REMOVED lines=61> */
[----:B------:R-:W-:Y:S01]  /*268a0*/  CS2R R242, SRZ ;  /* 0x0000000000f27805 */ /* 0x000fe2000001ff00 */
[----:B------:R-:W-:Y:S01]  /*268b0*/  USHF.L.U64.HI UR7, UR8, 0x2, UR12 ;  /* 0x0000000208077899 */ /* 0x000fe2000801020c */
        /* <DEDUP_REMOVED lines=21> */
[----:B------:R-:W-:Y:S01]  /*26a10*/  CS2R R158, SRZ ;  /* 0x00000000009e7805 */ /* 0x000fe2000001ff00 */
[----:B------:R-:W-:-:S02]  /*26a20*/  USHF.L.U32 UR14, UR9, 0x2, URZ ;  /* 0x00000002090e7899 */ /* 0x000fc400080006ff */
[----:B------:R-:W-:Y:S02]  /*26a30*/  USHF.L.U64.HI UR8, UR9, 0x2, UR15 ;  /* 0x0000000209087899 */ /* 0x000fe4000801020f */
[----:B------:R-:W-:Y:S01]  /*26a40*/  USHF.R.S32.HI UR9, URZ, 0x6, UR10 ;  /* 0x00000006ff097899 */ /* 0x000fe2000801140a */
[----:B------:R-:W-:Y:S01]  /*26a50*/  UMOV UR4, URZ ;  /* 0x000000ff00047c82 */ /* 0x000fe20008000000 */
[----:B------:R-:W-:Y:S01]  /*26a60*/  UMOV UR11, 0x1 ;  /* 0x00000001000b7882 */ /* 0x000fe20000000000 */
[----:B---3--:R-:W-:-:S09]  /*26a70*/  UMOV UR10, 0xffffffff ;  /* 0xffffffff000a7882 */ /* 0x008fd20000000000 */
.L_x_1:
[----:B-1----:R-:W2:Y:S01]  /*26a80*/  LDL.LU.64 R40, [R1+0x3f0] ;  /* 0x0003f00001287983 */ /* 0x002ea20000300a00 */
[----:B------:R-:W-:-:S04]  /*26a90*/  DEPBAR.LE SB0, 0x2 ;  /* 0x000080800000791a */ /* 0x000fc80000000000 */
[----:B------:R-:W2:Y:S01]  /*26aa0*/  LDL.LU.64 R42, [R1+0x3f8] ;  /* 0x0003f800012a7983 */ /* 0x000ea20000300a00 */
[----:B------:R-:W-:Y:S01]  /*26ab0*/  UIADD3 UR10, UPT, UPT, UR10, 0x1, URZ ;  /* 0x000000010a0a7890 */ /* 0x000fe2000fffe0ff */
[C---:B------:R-:W-:Y:S02]  /*26ac0*/  LOP3.LUT R3, R0.reuse, 0x20, RZ, 0x3c, !PT ;  /* 0x0000002000037812 */ /* 0x040fe400078e3cff */
[C---:B------:R-:W-:Y:S01]  /*26ad0*/  LOP3.LUT R4, R0.reuse, 0x40, RZ, 0x3c, !PT ;  /* 0x0000004000047812 */ /* 0x040fe200078e3cff */
[----:B------:R-:W-:Y:S01]  /*26ae0*/  UISETP.GT.AND UP0, UPT, UR10, 0x1, UPT ;  /* 0x000000010a00788c */ /* 0x000fe2000bf04270 */
[----:B------:R-:W3:Y:S03]  /*26af0*/  LDL.LU.64 R152, [R1+0x350] ;  /* 0x0003500001987983 */ /* 0x000ee60000300a00 */
[----:B------:R-:W-:Y:S01]  /*26b00*/  USEL UR10, UR10, URZ, !UP0 ;  /* 0x000000ff0a0a7287 */ /* 0x000fe2000c000000 */
[----:B------:R-:W3:Y:S01]  /*26b10*/  LDL.LU.64 R154, [R1+0x358] ;  /* 0x00035800019a7983 */ /* 0x000ee20000300a00 */
[----:B------:R-:W-:-:S02]  /*26b20*/  LOP3.LUT R2, R0, 0x60, RZ, 0x3c, !PT ;  /* 0x0000006000027812 */ /* 0x000fc400078e3cff */
[----:B------:R-:W-:Y:S01]  /*26b30*/  ULEA UR12, UR10, UR5, 0xf ;  /* 0x000000050a0c7291 */ /* 0x000fe2000f8e78ff */
[----:B------:R-:W-:Y:S01]  /*26b40*/  BAR.SYNC.DEFER_BLOCKING 0x0 ;  /* 0x0000000000007b1d */ /* 0x000fe20000010000 */
[----:B------:R-:W-:-:S05]  /*26b50*/  ULEA UR15, UR10, UR5, 0x10 ;  /* 0x000000050a0f7291 */ /* 0x000fca000f8e80ff */
[----:B------:R-:W-:Y:S04]  /*26b60*/  STL [R1+0x23fc], R9 ;  /* 0x0023fc0901007387 */ /* 0x000fe80000100800 */
[----:B------:R-:W-:Y:S04]  /*26b70*/  STL [R1+0x23f8], R10 ;  /* 0x0023f80a01007387 */ /* 0x000fe80000100800 */
[----:B------:R-:W-:Y:S04]  /*26b80*/  STL [R1+0x23f4], R11 ;  /* 0x0023f40b01007387 */ /* 0x000fe80000100800 */
[----:B------:R-:W-:Y:S04]  /*26b90*/  STL [R1+0x23f0], R156 ;  /* 0x0023f09c01007387 */ /* 0x000fe80000100800 */
[----:B------:R-:W-:Y:S04]  /*26ba0*/  LDS R44, [R0+UR12+0x20000] ;  /* 0x0200000c002c7984 */ /* 0x000fe80008000800 */
[----:B------:R-:W-:Y:S04]  /*26bb0*/  LDS R46, [R0+UR12+0x20800] ;  /* 0x0208000c002e7984 */ /* 0x000fe80008000800 */
[----:B------:R-:W-:Y:S04]  /*26bc0*/  LDS R45, [R3+UR12+0x20000] ;  /* 0x0200000c032d7984 */ /* 0x000fe80008000800 */
[----:B------:R-:W-:Y:S04]  /*26bd0*/  LDS R47, [R3+UR12+0x20800] ;  /* 0x0208000c032f7984 */ /* 0x000fe80008000800 */
[----:B-----5:R-:W-:Y:S04]  /*26be0*/  LDSM.16.M88.4 R36, [R252+UR15] ;  /* 0x0000000ffc24783b */ /* 0x020fe80008000200 */
[----:B------:R-:W1:Y:S04]  /*26bf0*/  LDSM.16.M88.4 R28, [R252+UR15+0x2000] ;  /* 0x0020000ffc1c783b */ /* 0x000e680008000200 */
[----:B------:R-:W-:Y:S04]  /*26c00*/  LDS R48, [R4+UR12+0x20000] ;  /* 0x0200000c04307984 */ /* 0x000fe80008000800 */
[----:B------:R-:W-:Y:S04]  /*26c10*/  LDS R50, [R4+UR12+0x20800] ;  /* 0x0208000c04327984 */ /* 0x000fe80008000800 */
[----:B------:R-:W-:Y:S04]  /*26c20*/  LDS R96, [R4+UR12+0x20080] ;  /* 0x0200800c04607984 */ /* 0x000fe80008000800 */
[----:B------:R-:W-:Y:S04]  /*26c30*/  LDS R98, [R4+UR12+0x20880] ;  /* 0x0208800c04627984 */ /* 0x000fe80008000800 */
[----:B------:R-:W-:Y:S04]  /*26c40*/  LDS R208, [R4+UR12+0x20100] ;  /* 0x0201000c04d07984 */ /* 0x000fe80008000800 */
[----:B------:R-:W-:Y:S04]  /*26c50*/  LDS R210, [R4+UR12+0x20900] ;  /* 0x0209000c04d27984 */ /* 0x000fe80008000800 */
[----:B------:R-:W-:Y:S04]  /*26c60*/  LDS R160, [R4+UR12+0x20180] ;  /* 0x0201800c04a07984 */ /* 0x000fe80008000800 */
[----:B------:R-:W-:Y:S04]  /*26c70*/  LDS R162, [R4+UR12+0x20980] ;  /* 0x0209800c04a27984 */ /* 0x000fe80008000800 */
[----:B------:R-:W4:Y:S04]  /*26c80*/  LDSM.16.M88.4 R4, [R252+UR15+0x3000] ;  /* 0x0030000ffc04783b */ /* 0x000f280008000200 */
[----:B------:R-:W-:Y:S04]  /*26c90*/  STL [R1+0x23ec], R157 ;  /* 0x0023ec9d01007387 */ /* 0x000fe80000100800 */
[----:B------:R-:W-:Y:S04]  /*26ca0*/  STL [R1+0x23e8], R158 ;  /* 0x0023e89e01007387 */ /* 0x000fe80000100800 */
[----:B------:R-:W-:Y:S04]  /*26cb0*/  STL [R1+0x23e4], R159 ;  /* 0x0023e49f01007387 */ /* 0x000fe80000100800 */
[----:B-1----:R-:W-:Y:S04]  /*26cc0*/  STL [R1+0x2360], R30 ;  /* 0x0023601e01007387 */ /* 0x002fe80000100800 */
[----:B------:R-:W-:Y:S04]  /*26cd0*/  STL [R1+0x235c], R31 ;  /* 0x00235c1f01007387 */ /* 0x000fe80000100800 */
[----:B------:R-:W-:Y:S04]  /*26ce0*/  LDS R49, [R2+UR12+0x20000] ;  /* 0x0200000c02317984 */ /* 0x000fe80008000800 */
[----:B------:R-:W3:Y:S04]  /*26cf0*/  LDS R51, [R2+UR12+0x20800] ;  /* 0x0208000c02337984 */ /* 0x000ee80008000800 */
[----:B------:R-:W-:Y:S04]  /*26d00*/  LDS R88, [R0+UR12+0x20080] ;  /* 0x0200800c00587984 */ /* 0x000fe80008000800 */
[----:B------:R-:W-:Y:S04]  /*26d10*/  LDS R90, [R0+UR12+0x20880] ;  /* 0x0208800c005a7984 */ /* 0x000fe80008000800 */
[----:B----4-:R-:W-:Y:S04]  /*26d20*/  STL [R1+0x2358], R6 ;  /* 0x0023580601007387 */ /* 0x010fe80000100800 */
[----:B------:R-:W-:Y:S04]  /*26d30*/  STL [R1+0x2354], R7 ;  /* 0x0023540701007387 */ /* 0x000fe80000100800 */
[----:B------:R-:W4:Y:S04]  /*26d40*/  LDL.LU.64 R148, [R1+0x430] ;  /* 0x0004300001947983 */ /* 0x000f280000300a00 */
[----:B------:R-:W4:Y:S04]  /*26d50*/  LDL.LU.64 R150, [R1+0x438] ;  /* 0x0004380001967983 */ /* 0x000f280000300a00 */
[----:B------:R-:W-:Y:S04]  /*26d60*/  LDS R89, [R3+UR12+0x20080] ;  /* 0x0200800c03597984 */ /* 0x000fe80008000800 */
[----:B------:R-:W1:Y:S04]  /*26d70*/  LDS R91, [R3+UR12+0x20880] ;  /* 0x0208800c035b7984 */ /* 0x000e680008000800 */
[----:B------:R-:W-:Y:S04]  /*26d80*/  LDS R97, [R2+UR12+0x20080] ;  /* 0x0200800c02617984 */ /* 0x000fe80008000800 */
[----:B------:R-:W1:Y:S04]  /*26d90*/  LDS R99, [R2+UR12+0x20880] ;  /* 0x0208800c02637984 */ /* 0x000e680008000800 */
[----:B------:R-:W-:Y:S04]  /*26da0*/  LDS R144, [R0+UR12+0x20100] ;  /* 0x0201000c00907984 */ /* 0x000fe80008000800 */
[----:B------:R-:W-:Y:S04]  /*26db0*/  LDS R146, [R0+UR12+0x20900] ;  /* 0x0209000c00927984 */ /* 0x000fe80008000800 */
        /* <DEDUP_REMOVED lines=10> */
[----:B------:R-:W1:Y:S04]  /*26e60*/  LDSM.16.M88.4 R32, [R252+UR15+0x1000] ;  /* 0x0010000ffc20783b */ /* 0x000e680008000200 */
[----:B------:R-:W-:Y:S04]  /*26e70*/  LDSM.16.M88.4 R196, [R252+UR15+0x5000] ;  /* 0x0050000ffcc4783b */ /* 0x000fe80008000200 */
[----:B------:R-:W-:Y:S04]  /*26e80*/  LDSM.16.M88.4 R192, [R252+UR15+0x8000] ;  /* 0x0080000ffcc0783b */ /* 0x000fe80008000200 */
[----:B------:R-:W-:Y:S04]  /*26e90*/  LDSM.16.M88.4 R188, [R252+UR15+0x9000] ;  /* 0x0090000ffcbc783b */ /* 0x000fe80008000200 */
[----:B------:R-:W-:Y:S01]  /*26ea0*/  LDSM.16.M88.4 R180, [R252+UR15+0xb000] ;  /* 0x00b0000ffcb4783b */ /* 0x000fe20008000200 */
[----:B--2---:R-:W-:-:S15]  /*26eb0*/  HMMA.1688.F32.TF32 R40, R44, R36, R40 ;  /* 0x000000242c28723c */ /* 0x004fde0000081028 */
[----:B------:R-:W-:-:S04]  /*26ec0*/  NOP ;  /* 0x0000000000007918 */ /* 0x000fc80000000000 */
[----:B------:R-:W-:Y:S01]  /*26ed0*/  MOV R9, R40 ;  /* 0x0000002800097202 */ /* 0x000fe20000000f00 */
[----:B------:R-:W-:Y:S02]  /*26ee0*/  IMAD.MOV.U32 R10, RZ, RZ, R41 ;  /* 0x000000ffff0a7224 */ /* 0x000fe400078e0029 */
[----:B------:R-:W-:Y:S01]  /*26ef0*/  IMAD.MOV.U32 R11, RZ, RZ, R42 ;  /* 0x000000ffff0b7224 */ /* 0x000fe200078e002a */
[----:B------:R-:W2:Y:S01]  /*26f00*/  LDL.LU.64 R40, [R1+0x360] ;  /* 0x0003600001287983 */ /* 0x000ea20000300a00 */
[----:B------:R-:W-:-:S03]  /*26f10*/  IMAD.MOV.U32 R156, RZ, RZ, R43 ;  /* 0x000000ffff9c7224 */ /* 0x000fc600078e002b */
[----:B------:R-:W2:Y:S01]  /*26f20*/  LDL.LU.64 R42, [R1+0x368] ;  /* 0x00036800012a7983 */ /* 0x000ea20000300a00 */
[-C--:B---3--:R-:W-:Y:S08]  /*26f30*/  HMMA.1688.F32.TF32 R164, R48, R36.reuse, R152 ;  /* 0x0000002430a4723c */ /* 0x088ff00000081098 */
[-C--:B-1----:R-:W-:Y:S08]  /*26f40*/  HMMA.1688.F32.TF32 R152, R88, R36.reuse, R248 ;  /* 0x000000245898723c */ /* 0x082ff000000810f8 */
[-C--:B------:R-:W-:Y:S03]  /*26f50*/  HMMA.1688.F32.TF32 R132, R96, R36.reuse, R132 ;  /* 0x000000246084723c */ /* 0x080fe60000081084 */
[----:B------:R-:W-:Y:S04]  /*26f60*/  STL.64 [R1+0x440], R164 ;  /* 0x000440a401007387 */ /* 0x000fe80000100a00 */
[----:B------:R1:W-:Y:S04]  /*26f70*/  STL.64 [R1+0x448], R166 ;  /* 0x000448a601007387 */ /* 0x0003e80000100a00 */
[----:B------:R-:W-:Y:S04]  /*26f80*/  STL.64 [R1+0x210], R152 ;  /* 0x0002109801007387 */ /* 0x000fe80000100a00 */
[----:B------:R3:W-:Y:S01]  /*26f90*/  STL.64 [R1+0x218], R154 ;  /* 0x0002189a01007387 */ /* 0x0007e20000100a00 */
[-C--:B-1----:R-:W-:Y:S03]  /*26fa0*/  HMMA.1688.F32.TF32 R164, R144, R36.reuse, R168 ;  /* 0x0000002490a4723c */ /* 0x082fe600000810a8 */
[----:B------:R-:W-:Y:S04]  /*26fb0*/  STL.64 [R1+0x520], R132 ;  /* 0x0005208401007387 */ /* 0x000fe80000100a00 */
[----:B------:R1:W-:Y:S01]  /*26fc0*/  STL.64 [R1+0x528], R134 ;  /* 0x0005288601007387 */ /* 0x0003e20000100a00 */
[-C--:B---3--:R-:W-:Y:S03]  /*26fd0*/  HMMA.1688.F32.TF32 R152, R208, R36.reuse, R200 ;  /* 0x00000024d098723c */ /* 0x088fe600000810c8 */
[----:B------:R-:W3:Y:S04]  /*26fe0*/  LDSM.16.M88.4 R200, [R252+UR15+0x4000] ;  /* 0x0040000ffcc8783b */ /* 0x000ee80008000200 */
[----:B------:R-:W-:Y:S01]  /*26ff0*/  LDSM.16.M88.4 R168, [R252+UR15+0xe000] ;  /* 0x00e0000ffca8783b */ /* 0x000fe20008000200 */
[-C--:B-1----:R-:W-:Y:S08]  /*27000*/  HMMA.1688.F32.TF32 R132, R204, R36.reuse, R236 ;  /* 0x00000024cc84723c */ /* 0x082ff000000810ec */
[----:B------:R-:W-:Y:S01]  /*27010*/  HMMA.1688.F32.TF32 R64, R160, R36, R64 ;  /* 0x00000024a040723c */ /* 0x000fe20000081040 */
[----:B------:R-:W-:Y:S04]  /*27020*/  STL.64 [R1+0x280], R164 ;  /* 0x000280a401007387 */ /* 0x000fe80000100a00 */
[----:B------:R-:W-:Y:S04]  /*27030*/  STL.64 [R1+0x288], R166 ;  /* 0x000288a601007387 */ /* 0x000fe80000100a00 */
[----:B------:R-:W-:Y:S04]  /*27040*/  STL.64 [R1+0x580], R152 ;  /* 0x0005809801007387 */ /* 0x000fe80000100a00 */
[----:B------:R-:W-:Y:S04]  /*27050*/  STL.64 [R1+0x588], R154 ;  /* 0x0005889a01007387 */ /* 0x000fe80000100a00 */
[----:B------:R-:W-:Y:S02]  /*27060*/  STL.64 [R1+0x2f0], R132 ;  /* 0x0002f08401007387 */ /* 0x000fe40000100a00 */
[----:B------:R-:W-:Y:S01]  /*27070*/  MOV R37, R66 ;  /* 0x0000004200257202 */ /* 0x000fe20000000f00 */
[----:B------:R-:W-:Y:S01]  /*27080*/  IMAD.MOV.U32 R36, RZ, RZ, R67 ;  /* 0x000000ffff247224 */ /* 0x000fe200078e0043 */
[----:B------:R1:W-:Y:S04]  /*27090*/  STL.64 [R1+0x2f8], R134 ;  /* 0x0002f88601007387 */ /* 0x0003e80000100a00 */
[----:B------:R4:W-:Y:S04]  /*270a0*/  STL.64 [R1+0x600], R64 ;  /* 0x0006004001007387 */ /* 0x0009e80000100a00 */
[----:B------:R-:W-:Y:S04]  /*270b0*/  STL [R1+0x2284], R36 ;  /* 0x0022842401007387 */ /* 0x000fe80000100800 */
[----:B------:R-:W-:Y:S01]  /*270c0*/  STL [R1+0x2280], R37 ;  /* 0x0022802501007387 */ /* 0x000fe20000100800 */
[-C--:B-1----:R-:W-:Y:S03]  /*270d0*/  HMMA.1688.F32.TF32 R132, R88, R32.reuse, R184 ;  /* 0x000000205884723c */ /* 0x082fe600000810b8 */
[----:B------:R-:W3:Y:S04]  /*270e0*/  LDL.LU.64 R164, [R1+0x460] ;  /* 0x0004600001a47983 */ /* 0x000ee80000300a00 */
[----:B------:R-:W3:Y:S01]  /*270f0*/  LDL.LU.64 R166, [R1+0x468] ;  /* 0x0004680001a67983 */ /* 0x000ee20000300a00 */
[-C--:B------:R-:W-:Y:S03]  /*27100*/  HMMA.1688.F32.TF32 R60, R160, R32.reuse, R60 ;  /* 0x00000020a03c723c */ /* 0x080fe6000008103c */
[----:B------:R-:W-:Y:S05]  /*27110*/  LDSM.16.M88.4 R184, [R252+UR15+0xa000] ;  /* 0x00a0000ffcb8783b */ /* 0x000fea0008000200 */
[----:B----4-:R-:W-:-:S15]  /*27120*/  HMMA.1688.F32.TF32 R64, R44, R32, R148 ;  /* 0x000000202c40723c */ /* 0x010fde0000081094 */
[----:B------:R-:W-:-:S04]  /*27130*/  NOP ;  /* 0x0000000000007918 */ /* 0x000fc80000000000 */
[----:B------:R-:W-:Y:S01]  /*27140*/  IMAD.MOV.U32 R157, RZ, RZ, R64 ;  /* 0x000000ffff9d7224 */ /* 0x000fe200078e0040 */
[----:B------:R-:W-:Y:S01]  /*27150*/  MOV R159, R66 ;  /* 0x00000042009f7202 */ /* 0x000fe20000000f00 */
[----:B------:R-:W-:Y:S02]  /*27160*/  IMAD.MOV.U32 R158, RZ, RZ, R65 ;  /* 0x000000ffff9e7224 */ /* 0x000fe400078e0041 */
[----:B------:R-:W-:Y:S02]  /*27170*/  IMAD.MOV.U32 R2, RZ, RZ, R67 ;  /* 0x000000ffff027224 */ /* 0x000fe400078e0043 */
[-C--:B------:R-:W-:Y:S08]  /*27180*/  HMMA.1688.F32.TF32 R64, R96, R32.reuse, R136 ;  /* 0x000000206040723c */ /* 0x080ff00000081088 */
[----:B--2---:R-:W-:-:S15]  /*27190*/  HMMA.1688.F32.TF32 R40, R48, R32, R40 ;  /* 0x000000203028723c */ /* 0x004fde0000081028 */
[----:B------:R-:W-:-:S04]  /*271a0*/  NOP ;  /* 0x0000000000007918 */ /* 0x000fc80000000000 */
[----:B------:R-:W-:Y:S04]  /*271b0*/  STL.64 [R1+0x360], R40 ;  /* 0x0003602801007387 */ /* 0x000fe80000100a00 */
[----:B------:R1:W-:Y:S04]  /*271c0*/  STL.64 [R1+0x368], R42 ;  /* 0x0003682a01007387 */ /* 0x0003e80000100a00 */
[----:B------:R-:W2:Y:S04]  /*271d0*/  LDL.LU.64 R152, [R1+0x370] ;  /* 0x0003700001987983 */ /* 0x000ea80000300a00 */
[----:B------:R-:W2:Y:S01]  /*271e0*/  LDL.LU.64 R154, [R1+0x378] ;  /* 0x00037800019a7983 */ /* 0x000ea20000300a00 */
[----:B-1----:R-:W-:Y:S03]  /*271f0*/  HMMA.1688.F32.TF32 R40, R144, R32, R172 ;  /* 0x000000209028723c */ /* 0x002fe600000810ac */
[----:B------:R-:W4:Y:S04]  /*27200*/  LDL.LU.64 R148, [R1] ;  /* 0x0000000001947983 */ /* 0x000f280000300a00 */
[----:B------:R-:W4:Y:S04]  /*27210*/  LDL.LU.64 R150, [R1+0x8] ;  /* 0x0000080001967983 */ /* 0x000f280000300a00 */
[----:B------:R1:W-:Y:S04]  /*27220*/  STL.64 [R1+0x180], R132 ;  /* 0x0001808401007387 */ /* 0x0003e80000100a00 */
[----:B------:R1:W-:Y:S01]  /*27230*/  STL.64 [R1+0x188], R134 ;  /* 0x0001888601007387 */ /* 0x0003e20000100a00 */
[----:B------:R-:W-:-:S02]  /*27240*/  IMAD.MOV.U32 R36, RZ, RZ, R62 ;  /* 0x000000ffff247224 */ /* 0x000fc400078e003e */
[----:B------:R-:W-:Y:S01]  /*27250*/  IMAD.MOV.U32 R37, RZ, RZ, R63 ;  /* 0x000000ffff257224 */ /* 0x000fe200078e003f */
[----:B------:R-:W-:Y:S01]  /*27260*/  HMMA.1688.F32.TF32 R92, R144, R4, R92 ;  /* 0x00000004905c723c */ /* 0x000fe2000008105c */
[----:B------:R-:W-:Y:S04]  /*27270*/  LDSM.16.M88.4 R172, [R252+UR15+0xd000] ;  /* 0x00d0000ffcac783b */ /* 0x000fe80008000200 */
[----:B-1----:R-:W4:Y:S04]  /*27280*/  LDL.LU.64 R132, [R1+0x510] ;  /* 0x0005100001847983 */ /* 0x002f280000300a00 */
[----:B------:R1:W-:Y:S04]  /*27290*/  STL.64 [R1+0x4b0], R64 ;  /* 0x0004b04001007387 */ /* 0x0003e80000100a00 */
[----:B------:R1:W-:Y:S04]  /*272a0*/  STL.64 [R1+0x4b8], R66 ;  /* 0x0004b84201007387 */ /* 0x0003e80000100a00 */
[----:B------:R-:W4:Y:S04]  /*272b0*/  LDL.LU.64 R134, [R1+0x518] ;  /* 0x0005180001867983 */ /* 0x000f280000300a00 */
[----:B------:R-:W-:Y:S04]  /*272c0*/  STL.64 [R1+0x1f0], R40 ;  /* 0x0001f02801007387 */ /* 0x000fe80000100a00 */
[----:B------:R1:W-:Y:S04]  /*272d0*/  STL.64 [R1+0x1f8], R42 ;  /* 0x0001f82a01007387 */ /* 0x0003e80000100a00 */
[----:B-1----:R-:W4:Y:S04]  /*272e0*/  LDL.LU.64 R64, [R1+0x380] ;  /* 0x0003800001407983 */ /* 0x002f280000300a00 */
[----:B------:R-:W4:Y:S01]  /*272f0*/  LDL.LU.64 R66, [R1+0x388] ;  /* 0x0003880001427983 */ /* 0x000f220000300a00 */
[----:B------:R-:W-:-:S15]  /*27300*/  HMMA.1688.F32.TF32 R40, R208, R32, R100 ;  /* 0x00000020d028723c */ /* 0x000fde0000081064 */
[----:B------:R-:W-:-:S04]  /*27310*/  NOP ;  /* 0x0000000000007918 */ /* 0x000fc80000000000 */
[----:B------:R1:W-:Y:S04]  /*27320*/  STL.64 [R1+0x550], R40 ;  /* 0x0005502801007387 */ /* 0x0003e80000100a00 */
[----:B------:R3:W-:Y:S04]  /*27330*/  STL.64 [R1+0x558], R42 ;  /* 0x0005582a01007387 */ /* 0x0007e80000100a00 */
[----:B-1----:R-:W4:Y:S04]  /*27340*/  LDL.LU.64 R40, [R1+0x10] ;  /* 0x0000100001287983 */ /* 0x002f280000300a00 */
[----:B---3--:R-:W3:Y:S01]  /*27350*/  LDL.LU.64 R42, [R1+0x18] ;  /* 0x00001800012a7983 */ /* 0x008ee20000300a00 */
[----:B------:R-:W-:Y:S08]  /*27360*/  HMMA.1688.F32.TF32 R100, R204, R32, R112 ;  /* 0x00000020cc64723c */ /* 0x000ff00000081070 */
[-C--:B------:R-:W-:Y:S01]  /*27370*/  HMMA.1688.F32.TF32 R112, R44, R28.reuse, R164 ;  /* 0x0000001c2c70723c */ /* 0x080fe200000810a4 */
[----:B------:R-:W-:Y:S10]  /*27380*/  LDSM.16.M88.4 R164, [R252+UR15+0xf000] ;  /* 0x00f0000ffca4783b */ /* 0x000ff40008000200 */
[----:B------:R-:W-:Y:S04]  /*27390*/  STL.64 [R1+0x240], R100 ;  /* 0x0002406401007387 */ /* 0x000fe80000100a00 */
[----:B------:R-:W-:Y:S04]  /*273a0*/  STL.64 [R1+0x248], R102 ;  /* 0x0002486601007387 */ /* 0x000fe80000100a00 */
[----:B------:R-:W-:Y:S04]  /*273b0*/  STL.64 [R1+0x5a0], R60 ;  /* 0x0005a03c01007387 */ /* 0x000fe80000100a00 */
[----:B------:R-:W-:Y:S04]  /*273c0*/  STL [R1+0x2294], R36 ;  /* 0x0022942401007387 */ /* 0x000fe80000100800 */
[----:B------:R-:W-:Y:S04]  /*273d0*/  STL [R1+0x2290], R37 ;  /* 0x0022902501007387 */ /* 0x000fe80000100800 */
[----:B------:R-:W-:Y:S04]  /*273e0*/  STL.64 [R1+0xe0], R112 ;  /* 0x0000e07001007387 */ /* 0x000fe80000100a00 */
[----:B------:R1:W-:Y:S02]  /*273f0*/  STL.64 [R1+0xe8], R114 ;  /* 0x0000e87201007387 */ /* 0x0003e40000100a00 */
[-C--:B-1----:R-:W-:Y:S08]  /*27400*/  HMMA.1688.F32.TF32 R112, R96, R28.reuse, R140 ;  /* 0x0000001c6070723c */ /* 0x082ff0000008108c */
[-C--:B--2---:R-:W-:Y:S01]  /*27410*/  HMMA.1688.F32.TF32 R60, R48, R28.reuse, R152 ;  /* 0x0000001c303c723c */ /* 0x084fe20000081098 */
[----:B------:R-:W1:Y:S07]  /*27420*/  LDSM.16.M88.4 R152, [R252+UR15+0x6000] ;  /* 0x0060000ffc98783b */ /* 0x000e6e0008000200 */
[-C--:B----4-:R-:W-:Y:S01]  /*27430*/  HMMA.1688.F32.TF32 R100, R88, R28.reuse, R148 ;  /* 0x0000001c5864723c */ /* 0x090fe20000081094 */
[----:B------:R-:W2:Y:S10]  /*27440*/  LDSM.16.M88.4 R148, [R252+UR15+0x7000] ;  /* 0x0070000ffc94783b */ /* 0x000eb40008000200 */
[----:B------:R-:W-:Y:S04]  /*27450*/  STL.64 [R1+0x330], R60 ;  /* 0x0003303c01007387 */ /* 0x000fe80000100a00 */
[----:B------:R4:W-:Y:S02]  /*27460*/  STL.64 [R1+0x338], R62 ;  /* 0x0003383e01007387 */ /* 0x0009e40000100a00 */
[-C--:B----4-:R-:W-:Y:S02]  /*27470*/  HMMA.1688.F32.TF32 R60, R144, R28.reuse, R176 ;  /* 0x0000001c903c723c */ /* 0x090fe400000810b0 */
[----:B------:R-:W-:Y:S04]  /*27480*/  STL.64 [R1+0x100], R100 ;  /* 0x0001006401007387 */ /* 0x000fe80000100a00 */
[----:B------:R4:W-:Y:S04]  /*27490*/  STL.64 [R1+0x108], R102 ;  /* 0x0001086601007387 */ /* 0x0009e80000100a00 */
[----:B------:R-:W-:Y:S04]  /*274a0*/  STL.64 [R1+0x430], R112 ;  /* 0x0004307001007387 */ /* 0x000fe80000100a00 */
[----:B------:R-:W-:Y:S01]  /*274b0*/  STL.64 [R1+0x438], R114 ;  /* 0x0004387201007387 */ /* 0x000fe20000100a00 */
[-C--:B----4-:R-:W-:Y:S03]  /*274c0*/  HMMA.1688.F32.TF32 R100, R208, R28.reuse, R84 ;  /* 0x0000001cd064723c */ /* 0x090fe60000081054 */
[----:B------:R-:W4:Y:S04]  /*274d0*/  LDSM.16.M88.4 R176, [R252+UR15+0xc000] ;  /* 0x00c0000ffcb0783b */ /* 0x000f280008000200 */
[----:B------:R-:W-:Y:S01]  /*274e0*/  STL.64 [R1+0x120], R60 ;  /* 0x0001203c01007387 */ /* 0x000fe20000100a00 */
[-C--:B------:R-:W-:Y:S03]  /*274f0*/  HMMA.1688.F32.TF32 R84, R204, R28.reuse, R108 ;  /* 0x0000001ccc54723c */ /* 0x080fe6000008106c */
[----:B------:R1:W-:Y:S05]  /*27500*/  STL.64 [R1+0x128], R62 ;  /* 0x0001283e01007387 */ /* 0x0003ea0000100a00 */
[----:B-1----:R-:W-:Y:S08]  /*27510*/  HMMA.1688.F32.TF32 R60, R160, R28, R56 ;  /* 0x0000001ca03c723c */ /* 0x002ff00000081038 */
[-C--:B------:R-:W-:Y:S08]  /*27520*/  HMMA.1688.F32.TF32 R28, R44, R4.reuse, R132 ;  /* 0x000000042c1c723c */ /* 0x080ff00000081084 */
[-C--:B------:R-:W-:Y:S08]  /*27530*/  HMMA.1688.F32.TF32 R56, R48, R4.reuse, R64 ;  /* 0x000000043038723c */ /* 0x080ff00000081040 */
[----:B---3--:R-:W-:Y:S01]  /*27540*/  HMMA.1688.F32.TF32 R40, R88, R4, R40 ;  /* 0x000000045828723c */ /* 0x008fe20000081028 */
[----:B------:R-:W-:Y:S04]  /*27550*/  STL.64 [R1+0x530], R100 ;  /* 0x0005306401007387 */ /* 0x000fe80000100a00 */
[----:B------:R-:W-:Y:S04]  /*27560*/  STL.64 [R1+0x538], R102 ;  /* 0x0005386601007387 */ /* 0x000fe80000100a00 */
[----:B------:R-:W-:Y:S04]  /*27570*/  STL.64 [R1+0x1d0], R84 ;  /* 0x0001d05401007387 */ /* 0x000fe80000100a00 */
[----:B------:R-:W-:Y:S04]  /*27580*/  STL.64 [R1+0x1d8], R86 ;  /* 0x0001d85601007387 */ /* 0x000fe80000100a00 */
[----:B------:R-:W-:Y:S02]  /*27590*/  STL.64 [R1+0x570], R60 ;  /* 0x0005703c01007387 */ /* 0x000fe40000100a00 */
[----:B------:R-:W-:-:S02]  /*275a0*/  IMAD.MOV.U32 R6, RZ, RZ, R43 ;  /* 0x000000ffff067224 */ /* 0x000fc400078e002b */
[----:B------:R-:W-:Y:S04]  /*275b0*/  STL.64 [R1+0x578], R62 ;  /* 0x0005783e01007387 */ /* 0x000fe80000100a00 */
[----:B------:R-:W-:Y:S04]  /*275c0*/  STL.64 [R1+0xd0], R28 ;  /* 0x0000d01c01007387 */ /* 0x000fe80000100a00 */
[----:B------:R1:W-:Y:S04]  /*275d0*/  STL.64 [R1+0xd8], R30 ;  /* 0x0000d81e01007387 */ /* 0x0003e80000100a00 */
[----:B------:R-:W-:Y:S04]  /*275e0*/  STL.64 [R1+0x270], R56 ;  /* 0x0002703801007387 */ /* 0x000fe80000100a00 */
[----:B------:R-:W-:Y:S01]  /*275f0*/  STL.64 [R1+0x278], R58 ;  /* 0x0002783a01007387 */ /* 0x000fe20000100a00 */
[----:B-1----:R-:W-:Y:S01]  /*27600*/  IMAD.MOV.U32 R31, RZ, RZ, R42 ;  /* 0x000000ffff1f7224 */ /* 0x002fe200078e002a */
[----:B------:R-:W-:-:S02]  /*27610*/  MOV R30, R41 ;  /* 0x00000029001e7202 */ /* 0x000fc40000000f00 */
[----:B------:R-:W-:Y:S04]  /*27620*/  STL [R1+0xc0], R40 ;  /* 0x0000c02801007387 */ /* 0x000fe80000100800 */
[----:B------:R-:W-:Y:S04]  /*27630*/  STL [R1+0x236c], R6 ;  /* 0x00236c0601007387 */ /* 0x000fe80000100800 */
[----:B------:R-:W-:Y:S04]  /*27640*/  STL [R1+0x2368], R31 ;  /* 0x0023681f01007387 */ /* 0x000fe80000100800 */
[----:B------:R1:W-:Y:S02]  /*27650*/  STL [R1+0x2364], R30 ;  /* 0x0023641e01007387 */ /* 0x0003e40000100800 */
[-C--:B-1----:R-:W-:Y:S02]  /*27660*/  HMMA.1688.F32.TF32 R28, R96, R4.reuse, R76 ;  /* 0x00000004601c723c */ /* 0x082fe4000008104c */
[----:B------:R-:W-:Y:S06]  /*27670*/  STL.64 [R1+0x22a0], R94 ;  /* 0x0022a05e01007387 */ /* 0x000fec0000100a00 */
[-C--:B------:R-:W-:Y:S11]  /*27680*/  HMMA.1688.F32.TF32 R56, R204, R4.reuse, R104 ;  /* 0x00000004cc38723c */ /* 0x080ff60000081068 */
[----:B------:R-:W-:Y:S04]  /*27690*/  STL.64 [R1+0x3d0], R28 ;  /* 0x0003d01c01007387 */ /* 0x000fe80000100a00 */
[----:B------:R1:W-:Y:S02]  /*276a0*/  STL.64 [R1+0x3d8], R30 ;  /* 0x0003d81e01007387 */ /* 0x0003e40000100a00 */
[-C--:B-1----:R-:W-:Y:S02]  /*276b0*/  HMMA.1688.F32.TF32 R28, R208, R4.reuse, R80 ;  /* 0x00000004d01c723c */ /* 0x082fe40000081050 */
[----:B------:R-:W-:Y:S06]  /*276c0*/  STL.64 [R1+0x2298], R92 ;  /* 0x0022985c01007387 */ /* 0x000fec0000100a00 */
[----:B------:R-:W-:Y:S11]  /*276d0*/  HMMA.1688.F32.TF32 R40, R160, R4, R52 ;  /* 0x00000004a028723c */ /* 0x000ff60000081034 */
[----:B------:R1:W-:Y:S04]  /*276e0*/  STL.64 [R1+0x510], R28 ;  /* 0x0005101c01007387 */ /* 0x0003e80000100a00 */
[----:B------:R-:W-:Y:S04]  /*276f0*/  STL.64 [R1+0x518], R30 ;  /* 0x0005181e01007387 */ /* 0x000fe80000100a00 */
[----:B------:R3:W-:Y:S04]  /*27700*/  STL.64 [R1+0x110], R56 ;  /* 0x0001103801007387 */ /* 0x0007e80000100a00 */
[----:B------:R2:W-:Y:S04]  /*27710*/  STL.64 [R1+0x118], R58 ;  /* 0x0001183a01007387 */ /* 0x0005e80000100a00 */
[----:B------:R-:W4:Y:S04]  /*27720*/  LDL.LU.64 R52, [R1+0x920] ;  /* 0x0009200001347983 */ /* 0x000f280000300a00 */
[----:B------:R-:W4:Y:S01]  /*27730*/  LDL.LU.64 R54, [R1+0x928] ;  /* 0x0009280001367983 */ /* 0x000f220000300a00 */
[----:B-1----:R-:W-:Y:S01]  /*27740*/  IMAD.MOV.U32 R29, RZ, RZ, R40 ;  /* 0x000000ffff1d7224 */ /* 0x002fe200078e0028 */
[----:B------:R-:W-:Y:S01]  /*27750*/  MOV R28, R41 ;  /* 0x00000029001c7202 */ /* 0x000fe20000000f00 */
[----:B------:R-:W-:Y:S01]  /*27760*/  IMAD.MOV.U32 R5, RZ, RZ, R42 ;  /* 0x000000ffff057224 */ /* 0x000fe200078e002a */
[----:B------:R-:W4:Y:S01]  /*27770*/  LDL.LU.64 R40, [R1+0x900] ;  /* 0x0009000001287983 */ /* 0x000f220000300a00 */
[----:B------:R-:W-:-:S03]  /*27780*/  IMAD.MOV.U32 R4, RZ, RZ, R43 ;  /* 0x000000ffff047224 */ /* 0x000fc600078e002b */
[----:B------:R-:W4:Y:S04]  /*27790*/  LDL.LU.64 R42, [R1+0x908] ;  /* 0x00090800012a7983 */ /* 0x000f280000300a00 */
[----:B---3--:R-:W3:Y:S04]  /*277a0*/  LDL.LU.64 R56, [R1+0x8f0] ;  /* 0x0008f00001387983 */ /* 0x008ee80000300a00 */
[----:B--2---:R-:W3:Y:S04]  /*277b0*/  LDL.LU.64 R58, [R1+0x8f8] ;  /* 0x0008f800013a7983 */ /* 0x004ee80000300a00 */
[----:B------:R-:W2:Y:S04]  /*277c0*/  LDL.LU.64 R60, [R1+0x8e0] ;  /* 0x0008e000013c7983 */ /* 0x000ea80000300a00 */
[----:B------:R-:W2:Y:S04]  /*277d0*/  LDL.LU.64 R62, [R1+0x8e8] ;  /* 0x0008e800013e7983 */ /* 0x000ea80000300a00 */
[----:B------:R-:W-:Y:S04]  /*277e0*/  STL [R1+0x228c], R4 ;  /* 0x00228c0401007387 */ /* 0x000fe80000100800 */
[----:B------:R-:W-:Y:S04]  /*277f0*/  STL [R1+0x2288], R28 ;  /* 0x0022881c01007387 */ /* 0x000fe80000100800 */
[----:B------:R1:W-:Y:S04]  /*27800*/  STL [R1+0x227c], R29 ;  /* 0x00227c1d01007387 */ /* 0x0003e80000100800 */
        /* <DEDUP_REMOVED lines=10> */
[----:B------:R1:W-:Y:S04]  /*278b0*/  STL [R1+0x2384], R195 ;  /* 0x002384c301007387 */ /* 0x0003e80000100800 */
[----:B------:R-:W-:Y:S04]  /*278c0*/  STL [R1+0x2390], R190 ;  /* 0x002390be01007387 */ /* 0x000fe80000100800 */
[----:B------:R1:W-:Y:S04]  /*278d0*/  STL [R1+0x238c], R191 ;  /* 0x00238cbf01007387 */ /* 0x0003e80000100800 */
[----:B------:R-:W-:Y:S04]  /*278e0*/  STL [R1+0x2398], R186 ;  /* 0x002398ba01007387 */ /* 0x000fe80000100800 */
[----:B------:R-:W-:Y:S04]  /*278f0*/  STL [R1+0x2394], R187 ;  /* 0x002394bb01007387 */ /* 0x000fe80000100800 */
[----:B------:R-:W-:Y:S04]  /*27900*/  STL [R1+0x23a0], R182 ;  /* 0x0023a0b601007387 */ /* 0x000fe80000100800 */
[----:B------:R-:W-:Y:S04]  /*27910*/  STL [R1+0x239c], R183 ;  /* 0x00239cb701007387 */ /* 0x000fe80000100800 */
[----:B----4-:R-:W-:Y:S04]  /*27920*/  STL [R1+0x23a8], R178 ;  /* 0x0023a8b201007387 */ /* 0x010fe80000100800 */
[----:B------:R-:W-:Y:S04]  /*27930*/  STL [R1+0x23a4], R179 ;  /* 0x0023a4b301007387 */ /* 0x000fe80000100800 */
[----:B------:R-:W-:Y:S04]  /*27940*/  STL [R1+0x23b0], R174 ;  /* 0x0023b0ae01007387 */ /* 0x000fe80000100800 */
[----:B------:R-:W-:Y:S04]  /*27950*/  STL [R1+0x23ac], R175 ;  /* 0x0023acaf01007387 */ /* 0x000fe80000100800 */
[----:B------:R-:W-:Y:S04]  /*27960*/  STL [R1+0x23b8], R170 ;  /* 0x0023b8aa01007387 */ /* 0x000fe80000100800 */
[----:B------:R-:W-:Y:S04]  /*27970*/  STL [R1+0x23b4], R171 ;  /* 0x0023b4ab01007387 */ /* 0x000fe80000100800 */
[----:B------:R-:W-:Y:S04]  /*27980*/  STL [R1+0x23c0], R166 ;  /* 0x0023c0a601007387 */ /* 0x000fe80000100800 */
[----:B------:R-:W-:Y:S04]  /*27990*/  STL [R1+0x23bc], R167 ;  /* 0x0023bca701007387 */ /* 0x000fe80000100800 */
[----:B------:R-:W-:Y:S01]  /*279a0*/  STL [R1+0x225c], R252 ;  /* 0x00225cfc01007387 */ /* 0x000fe20000100800 */
[C---:B-1----:R-:W-:Y:S08]  /*279b0*/  HMMA.1688.F32.TF32 R28, R44.reuse, R200, R52 ;  /* 0x000000c82c1c723c */ /* 0x042ff00000081034 */
[----:B------:R-:W-:Y:S11]  /*279c0*/  HMMA.1688.F32.TF32 R4, R44, R196, R40 ;  /* 0x000000c42c04723c */ /* 0x000ff60000081028 */
[----:B------:R1:W-:Y:S04]  /*279d0*/  STL.64 [R1+0x80], R28 ;  /* 0x0000801c01007387 */ /* 0x0003e80000100a00 */
[----:B------:R4:W-:Y:S04]  /*279e0*/  STL.64 [R1+0x88], R30 ;  /* 0x0000881e01007387 */ /* 0x0009e80000100a00 */
[----:B------:R-:W2:Y:S04]  /*279f0*/  LDL.LU.64 R52, [R1+0x8d0] ;  /* 0x0008d00001347983 */ /* 0x000ea80000300a00 */
[----:B------:R-:W2:Y:S04]  /*27a00*/  LDL.LU.64 R54, [R1+0x8d8] ;  /* 0x0008d80001367983 */ /* 0x000ea80000300a00 */
[----:B------:R-:W2:Y:S04]  /*27a10*/  LDL.LU.64 R40, [R1+0x8c0] ;  /* 0x0008c00001287983 */ /* 0x000ea80000300a00 */
[----:B------:R-:W2:Y:S01]  /*27a20*/  LDL.LU.64 R42, [R1+0x8c8] ;  /* 0x0008c800012a7983 */ /* 0x000ea20000300a00 */
[----:B------:R-:W-:Y:S01]  /*27a30*/  IMAD.MOV.U32 R195, RZ, RZ, R7 ;  /* 0x000000ffffc37224 */ /* 0x000fe200078e0007 */
[----:B------:R-:W-:Y:S01]  /*27a40*/  MOV R191, R5 ;  /* 0x0000000500bf7202 */ /* 0x000fe20000000f00 */
[----:B------:R-:W-:-:S02]  /*27a50*/  IMAD.MOV.U32 R194, RZ, RZ, R6 ;  /* 0x000000ffffc27224 */ /* 0x000fc400078e0006 */
[----:B------:R-:W-:Y:S01]  /*27a60*/  IMAD.MOV.U32 R190, RZ, RZ, R4 ;  /* 0x000000ffffbe7224 */ /* 0x000fe200078e0004 */
[----:B------:R1:W-:Y:S04]  /*27a70*/  STL [R1+0x23d0], R195 ;  /* 0x0023d0c301007387 */ /* 0x0003e80000100800 */
[----:B------:R1:W-:Y:S04]  /*27a80*/  STL [R1+0x23cc], R194 ;  /* 0x0023ccc201007387 */ /* 0x0003e80000100800 */
[----:B------:R2:W-:Y:S04]  /*27a90*/  STL [R1+0x23c8], R191 ;  /* 0x0023c8bf01007387 */ /* 0x0005e80000100800 */
[----:B------:R2:W-:Y:S04]  /*27aa0*/  STL [R1+0x23c4], R190 ;  /* 0x0023c4be01007387 */ /* 0x0005e80000100800 */
[----:B-1----:R-:W2:Y:S04]  /*27ab0*/  LDL.LU.64 R28, [R1+0x8b0] ;  /* 0x0008b000011c7983 */ /* 0x002ea80000300a00 */
[----:B----4-:R-:W4:Y:S01]  /*27ac0*/  LDL.LU.64 R30, [R1+0x8b8] ;  /* 0x0008b800011e7983 */ /* 0x010f220000300a00 */
[----:B---3--:R-:W-:Y:S03]  /*27ad0*/  HMMA.1688.F32.TF32 R4, R44, R152, R56 ;  /* 0x000000982c04723c */ /* 0x008fe60000081038 */
[----:B------:R-:W3:Y:S04]  /*27ae0*/  LDL.LU.64 R56, [R1+0x8a0] ;  /* 0x0008a00001387983 */ /* 0x000ee80000300a00 */
[----:B------:R-:W3:-:S12]  /*27af0*/  LDL.LU.64 R58, [R1+0x8a8] ;  /* 0x0008a800013a7983 */ /* 0x000ed80000300a00 */
[----:B------:R-:W-:Y:S01]  /*27b00*/  IMAD.MOV.U32 R182, RZ, RZ, R4 ;  /* 0x000000ffffb67224 */ /* 0x000fe200078e0004 */
[----:B------:R-:W-:Y:S01]  /*27b10*/  MOV R183, R5 ;  /* 0x0000000500b77202 */ /* 0x000fe20000000f00 */
[----:B------:R-:W-:Y:S02]  /*27b20*/  IMAD.MOV.U32 R186, RZ, RZ, R6 ;  /* 0x000000ffffba7224 */ /* 0x000fe400078e0006 */
[----:B------:R-:W-:Y:S02]  /*27b30*/  IMAD.MOV.U32 R187, RZ, RZ, R7 ;  /* 0x000000ffffbb7224 */ /* 0x000fe400078e0007 */
[----:B--2---:R-:W-:Y:S03]  /*27b40*/  HMMA.1688.F32.TF32 R4, R44, R148, R60 ;  /* 0x000000942c04723c */ /* 0x004fe6000008103c */
[----:B------:R1:W-:Y:S04]  /*27b50*/  STL [R1+0x23e0], R187 ;  /* 0x0023e0bb01007387 */ /* 0x0003e80000100800 */
[----:B------:R2:W-:Y:S04]  /*27b60*/  STL [R1+0x23dc], R186 ;  /* 0x0023dcba01007387 */ /* 0x0005e80000100800 */
[----:B------:R1:W-:Y:S04]  /*27b70*/  STL [R1+0x23d8], R183 ;  /* 0x0023d8b701007387 */ /* 0x0003e80000100800 */
[----:B------:R1:W-:Y:S04]  /*27b80*/  STL [R1+0x23d4], R182 ;  /* 0x0023d4b601007387 */ /* 0x0003e80000100800 */
[----:B------:R-:W-:Y:S01]  /*27b90*/  IMAD.MOV.U32 R174, RZ, RZ, R4 ;  /* 0x000000ffffae7224 */ /* 0x000fe200078e0004 */
[----:B------:R-:W-:Y:S01]  /*27ba0*/  MOV R175, R5 ;  /* 0x0000000500af7202 */ /* 0x000fe20000000f00 */
[----:B------:R-:W-:Y:S01]  /*27bb0*/  IMAD.MOV.U32 R178, RZ, RZ, R6 ;  /* 0x000000ffffb27224 */ /* 0x000fe200078e0006 */
[----:B------:R-:W2:Y:S01]  /*27bc0*/  LDL.LU.64 R4, [R1+0x890] ;  /* 0x0008900001047983 */ /* 0x000ea20000300a00 */
[----:B------:R-:W-:-:S03]  /*27bd0*/  IMAD.MOV.U32 R179, RZ, RZ, R7 ;  /* 0x000000ffffb37224 */ /* 0x000fc600078e0007 */
[----:B------:R-:W2:Y:S01]  /*27be0*/  LDL.LU.64 R6, [R1+0x898] ;  /* 0x0008980001067983 */ /* 0x000ea20000300a00 */
[C---:B------:R-:W-:Y:S08]  /*27bf0*/  HMMA.1688.F32.TF32 R52, R44.reuse, R192, R52 ;  /* 0x000000c02c34723c */ /* 0x040ff00000081034 */
[----:B------:R-:W-:Y:S11]  /*27c00*/  HMMA.1688.F32.TF32 R40, R44, R188, R40 ;  /* 0x000000bc2c28723c */ /* 0x000ff60000081028 */
[----:B------:R-:W-:Y:S01]  /*27c10*/  IMAD.MOV.U32 R150, RZ, RZ, R52 ;  /* 0x000000ffff967224 */ /* 0x000fe200078e0034 */
[----:B------:R-:W-:Y:S01]  /*27c20*/  MOV R151, R53 ;  /* 0x0000003500977202 */ /* 0x000fe20000000f00 */
[----:B------:R-:W-:Y:S01]  /*27c30*/  IMAD.MOV.U32 R154, RZ, RZ, R54 ;  /* 0x000000ffff9a7224 */ /* 0x000fe200078e0036 */
[----:B------:R-:W3:Y:S01]  /*27c40*/  LDL.LU.64 R52, [R1+0x880] ;  /* 0x0008800001347983 */ /* 0x000ee20000300a00 */
[----:B------:R-:W-:-:S03]  /*27c50*/  IMAD.MOV.U32 R155, RZ, RZ, R55 ;  /* 0x000000ffff9b7224 */ /* 0x000fc600078e0037 */
[----:B------:R-:W3:Y:S01]  /*27c60*/  LDL.LU.64 R54, [R1+0x888] ;  /* 0x0008880001367983 */ /* 0x000ee20000300a00 */
[----:B------:R-:W-:Y:S01]  /*27c70*/  IMAD.MOV.U32 R166, RZ, RZ, R40 ;  /* 0x000000ffffa67224 */ /* 0x000fe200078e0028 */
[----:B------:R-:W-:Y:S01]  /*27c80*/  MOV R167, R41 ;  /* 0x0000002900a77202 */ /* 0x000fe20000000f00 */
[----:B------:R-:W-:Y:S01]  /*27c90*/  IMAD.MOV.U32 R170, RZ, RZ, R42 ;  /* 0x000000ffffaa7224 */ /* 0x000fe200078e002a */
[----:B------:R-:W3:Y:S01]  /*27ca0*/  LDL.LU.64 R40, [R1+0x870] ;  /* 0x0008700001287983 */ /* 0x000ee20000300a00 */
[----:B------:R-:W-:-:S03]  /*27cb0*/  IMAD.MOV.U32 R171, RZ, RZ, R43 ;  /* 0x000000ffffab7224 */ /* 0x000fc600078e002b */
[----:B------:R-:W3:Y:S01]  /*27cc0*/  LDL.LU.64 R42, [R1+0x878] ;  /* 0x00087800012a7983 */ /* 0x000ee20000300a00 */
[----:B----4-:R-:W-:-:S15]  /*27cd0*/  HMMA.1688.F32.TF32 R28, R44, R184, R28 ;  /* 0x000000b82c1c723c */ /* 0x010fde000008101c */
[----:B------:R-:W-:-:S04]  /*27ce0*/  NOP ;  /* 0x0000000000007918 */ /* 0x000fc80000000000 */
[----:B------:R-:W-:Y:S01]  /*27cf0*/  IMAD.MOV.U32 R195, RZ, RZ, R28 ;  /* 0x000000ffffc37224 */ /* 0x000fe200078e001c */
[----:B------:R-:W-:Y:S01]  /*27d00*/  MOV R194, R29 ;  /* 0x0000001d00c27202 */ /* 0x000fe20000000f00 */
[----:B------:R-:W-:Y:S01]  /*27d10*/  IMAD.MOV.U32 R191, RZ, RZ, R30 ;  /* 0x000000ffffbf7224 */ /* 0x000fe200078e001e */
[----:B------:R-:W4:Y:S01]  /*27d20*/  LDL.LU.64 R28, [R1+0x860] ;  /* 0x00086000011c7983 */ /* 0x000f220000300a00 */
[----:B------:R-:W-:-:S03]  /*27d30*/  IMAD.MOV.U32 R190, RZ, RZ, R31 ;  /* 0x000000ffffbe7224 */ /* 0x000fc600078e001f */
[----:B------:R-:W4:Y:S04]  /*27d40*/  LDL.LU.64 R30, [R1+0x868] ;  /* 0x00086800011e7983 */ /* 0x000f280000300a00 */
[----:B------:R-:W4:Y:S04]  /*27d50*/  LDL.LU.64 R104, [R1+0x850] ;  /* 0x0008500001687983 */ /* 0x000f280000300a00 */
[----:B------:R-:W4:Y:S04]  /*27d60*/  LDL.LU.64 R106, [R1+0x858] ;  /* 0x00085800016a7983 */ /* 0x000f280000300a00 */
[----:B------:R-:W4:Y:S04]  /*27d70*/  LDL.LU.64 R100, [R1+0x840] ;  /* 0x0008400001647983 */ /* 0x000f280000300a00 */
[----:B------:R-:W4:Y:S04]  /*27d80*/  LDL.LU.64 R102, [R1+0x848] ;  /* 0x0008480001667983 */ /* 0x000f280000300a00 */
[----:B------:R-:W4:Y:S04]  /*27d90*/  LDL.LU.64 R84, [R1+0x830] ;  /* 0x0008300001547983 */ /* 0x000f280000300a00 */
[----:B------:R-:W4:Y:S01]  /*27da0*/  LDL.LU.64 R86, [R1+0x838] ;  /* 0x0008380001567983 */ /* 0x000f220000300a00 */
[C---:B--2---:R-:W-:Y:S03]  /*27db0*/  HMMA.1688.F32.TF32 R92, R44.reuse, R176, R4 ;  /* 0x000000b02c5c723c */ /* 0x044fe60000081004 */
[----:B------:R-:W2:Y:S04]  /*27dc0*/  LDL.LU.64 R4, [R1+0x820] ;  /* 0x0008200001047983 */ /* 0x000ea80000300a00 */
[----:B------:R-:W2:Y:S01]  /*27dd0*/  LDL.LU.64 R6, [R1+0x828] ;  /* 0x0008280001067983 */ /* 0x000ea20000300a00 */
[----:B---3--:R-:W-:Y:S11]  /*27de0*/  HMMA.1688.F32.TF32 R56, R44, R180, R56 ;  /* 0x000000b42c38723c */ /* 0x008ff60000081038 */
[----:B------:R-:W-:Y:S04]  /*27df0*/  STL.64 [R1+0x22b0], R94 ;  /* 0x0022b05e01007387 */ /* 0x000fe80000100a00 */
[----:B------:R-:W-:Y:S04]  /*27e00*/  STL.64 [R1+0x22a8], R92 ;  /* 0x0022a85c01007387 */ /* 0x000fe80000100a00 */
[----:B------:R-:W3:Y:S04]  /*27e10*/  LDL.LU.64 R80, [R1+0x810] ;  /* 0x0008100001507983 */ /* 0x000ee80000300a00 */
[----:B------:R-:W3:Y:S04]  /*27e20*/  LDL.LU.64 R82, [R1+0x818] ;  /* 0x0008180001527983 */ /* 0x000ee80000300a00 */
[----:B------:R-:W2:Y:S04]  /*27e30*/  LDL.LU.64 R76, [R1+0x800] ;  /* 0x00080000014c7983 */ /* 0x000ea80000300a00 */
[----:B------:R-:W2:Y:S01]  /*27e40*/  LDL.LU.64 R78, [R1+0x808] ;  /* 0x00080800014e7983 */ /* 0x000ea20000300a00 */
[----:B-1----:R-:W-:Y:S01]  /*27e50*/  IMAD.MOV.U32 R187, RZ, RZ, R56 ;  /* 0x000000ffffbb7224 */ /* 0x002fe200078e0038 */
[----:B------:R-:W-:Y:S01]  /*27e60*/  MOV R186, R57 ;  /* 0x0000003900ba7202 */ /* 0x000fe20000000f00 */
[----:B------:R-:W-:-:S02]  /*27e70*/  IMAD.MOV.U32 R183, RZ, RZ, R58 ;  /* 0x000000ffffb77224 */ /* 0x000fc400078e003a */
[----:B------:R-:W-:Y:S01]  /*27e80*/  IMAD.MOV.U32 R182, RZ, RZ, R59 ;  /* 0x000000ffffb67224 */ /* 0x000fe200078e003b */
[C---:B------:R-:W-:Y:S08]  /*27e90*/  HMMA.1688.F32.TF32 R248, R44.reuse, R172, R52 ;  /* 0x000000ac2cf8723c */ /* 0x040ff00000081034 */
[C---:B------:R-:W-:Y:S11]  /*27ea0*/  HMMA.1688.F32.TF32 R40, R44.reuse, R168, R40 ;  /* 0x000000a82c28723c */ /* 0x040ff60000081028 */
[----:B------:R-:W-:Y:S04]  /*27eb0*/  STL.64 [R1+0x22c0], R250 ;  /* 0x0022c0fa01007387 */ /* 0x000fe80000100a00 */
[----:B------:R-:W-:Y:S04]  /*27ec0*/  STL.64 [R1+0x22b8], R248 ;  /* 0x0022b8f801007387 */ /* 0x000fe80000100a00 */
[----:B------:R-:W3:Y:S04]  /*27ed0*/  LDL.LU.64 R64, [R1+0x7f0] ;  /* 0x0007f00001407983 */ /* 0x000ee80000300a00 */
[----:B------:R-:W3:Y:S04]  /*27ee0*/  LDL.LU.64 R66, [R1+0x7f8] ;  /* 0x0007f80001427983 */ /* 0x000ee80000300a00 */
[----:B------:R-:W-:Y:S04]  /*27ef0*/  STL.64 [R1+0x22d0], R42 ;  /* 0x0022d02a01007387 */ /* 0x000fe80000100a00 */
[----:B------:R1:W-:Y:S04]  /*27f00*/  STL.64 [R1+0x22c8], R40 ;  /* 0x0022c82801007387 */ /* 0x0003e80000100a00 */
[----:B------:R-:W3:Y:S04]  /*27f10*/  LDL.LU.64 R60, [R1+0x7e0] ;  /* 0x0007e000013c7983 */ /* 0x000ee80000300a00 */
[----:B------:R-:W3:Y:S04]  /*27f20*/  LDL.LU.64 R62, [R1+0x7e8] ;  /* 0x0007e800013e7983 */ /* 0x000ee80000300a00 */
[----:B------:R-:W3:Y:S04]  /*27f30*/  LDL.LU.64 R56, [R1+0x7d0] ;  /* 0x0007d00001387983 */ /* 0x000ee80000300a00 */
[----:B------:R-:W3:Y:S04]  /*27f40*/  LDL.LU.64 R58, [R1+0x7d8] ;  /* 0x0007d800013a7983 */ /* 0x000ee80000300a00 */
[----:B------:R-:W3:Y:S04]  /*27f50*/  LDL.LU.64 R52, [R1+0x7c0] ;  /* 0x0007c00001347983 */ /* 0x000ee80000300a00 */
[----:B------:R-:W3:Y:S04]  /*27f60*/  LDL.LU.64 R54, [R1+0x7c8] ;  /* 0x0007c80001367983 */ /* 0x000ee80000300a00 */
[----:B-1----:R-:W3:Y:S04]  /*27f70*/  LDL.LU.64 R40, [R1+0x7b0] ;  /* 0x0007b00001287983 */ /* 0x002ee80000300a00 */
[----:B------:R-:W3:Y:S01]  /*27f80*/  LDL.LU.64 R42, [R1+0x7b8] ;  /* 0x0007b800012a7983 */ /* 0x000ee20000300a00 */
[----:B----4-:R-:W-:Y:S03]  /*27f90*/  HMMA.1688.F32.TF32 R44, R44, R164, R28 ;  /* 0x000000a42c2c723c */ /* 0x010fe6000008101c */
[----:B------:R-:W4:Y:S04]  /*27fa0*/  LDL.LU.64 R28, [R1+0x7a0] ;  /* 0x0007a000011c7983 */ /* 0x000f280000300a00 */
[----:B------:R-:W4:-:S12]  /*27fb0*/  LDL.LU.64 R30, [R1+0x7a8] ;  /* 0x0007a800011e7983 */ /* 0x000f180000300a00 */
[----:B------:R-:W-:Y:S04]  /*27fc0*/  STL.64 [R1+0x22e0], R46 ;  /* 0x0022e02e01007387 */ /* 0x000fe80000100a00 */
[----:B------:R1:W-:Y:S02]  /*27fd0*/  STL.64 [R1+0x22d8], R44 ;  /* 0x0022d82c01007387 */ /* 0x0003e40000100a00 */
[C---:B-1----:R-:W-:Y:S08]  /*27fe0*/  HMMA.1688.F32.TF32 R44, R48.reuse, R200, R104 ;  /* 0x000000c8302c723c */ /* 0x042ff00000081068 */
[C---:B------:R-:W-:Y:S08]  /*27ff0*/  HMMA.1688.F32.TF32 R92, R48.reuse, R196, R100 ;  /* 0x000000c4305c723c */ /* 0x040ff00000081064 */
[C---:B------:R-:W-:Y:S03]  /*28000*/  HMMA.1688.F32.TF32 R84, R48.reuse, R152, R84 ;  /* 0x000000983054723c */ /* 0x040fe60000081054 */
[----:B------:R-:W-:Y:S04]  /*28010*/  STL.64 [R1+0x1c0], R44 ;  /* 0x0001c02c01007387 */ /* 0x000fe80000100a00 */
[----:B------:R2:W-:Y:S02]  /*28020*/  STL.64 [R1+0x1c8], R46 ;  /* 0x0001c82e01007387 */ /* 0x0005e40000100a00 */
[C---:B--2---:R-:W-:Y:S02]  /*28030*/  HMMA.1688.F32.TF32 R44, R48.reuse, R148, R4 ;  /* 0x00000094302c723c */ /* 0x044fe40000081004 */
[----:B------:R-:W-:Y:S04]  /*28040*/  STL.64 [R1+0x1e0], R92 ;  /* 0x0001e05c01007387 */ /* 0x000fe80000100a00 */
[----:B------:R-:W-:Y:S04]  /*28050*/  STL.64 [R1+0x1e8], R94 ;  /* 0x0001e85e01007387 */ /* 0x000fe80000100a00 */
[----:B------:R-:W2:Y:S04]  /*28060*/  LDL.LU.64 R4, [R1+0x790] ;  /* 0x0007900001047983 */ /* 0x000ea80000300a00 */
[----:B------:R-:W-:Y:S04]  /*28070*/  STL.64 [R1+0x220], R84 ;  /* 0x0002205401007387 */ /* 0x000fe80000100a00 */
[----:B------:R-:W-:Y:S04]  /*28080*/  STL.64 [R1+0x228], R86 ;  /* 0x0002285601007387 */ /* 0x000fe80000100a00 */
[----:B------:R-:W2:Y:S04]  /*28090*/  LDL.LU.64 R6, [R1+0x798] ;  /* 0x0007980001067983 */ /* 0x000ea80000300a00 */
[----:B------:R-:W-:Y:S04]  /*280a0*/  STL.64 [R1+0x230], R44 ;  /* 0x0002302c01007387 */ /* 0x000fe80000100a00 */
[----:B------:R3:W-:Y:S02]  /*280b0*/  STL.64 [R1+0x238], R46 ;  /* 0x0002382e01007387 */ /* 0x0007e40000100a00 */
[C---:B---3--:R-:W-:Y:S08]  /*280c0*/  HMMA.1688.F32.TF32 R44, R48.reuse, R192, R80 ;  /* 0x000000c0302c723c */ /* 0x048ff00000081050 */
[C---:B------:R-:W-:Y:S11]  /*280d0*/  HMMA.1688.F32.TF32 R76, R48.reuse, R188, R76 ;  /* 0x000000bc304c723c */ /* 0x040ff6000008104c */
[----:B------:R-:W-:Y:S04]  /*280e0*/  STL.64 [R1+0x250], R44 ;  /* 0x0002502c01007387 */ /* 0x000fe80000100a00 */
[----:B------:R1:W-:Y:S04]  /*280f0*/  STL.64 [R1+0x258], R46 ;  /* 0x0002582e01007387 */ /* 0x0003e80000100a00 */
[----:B------:R-:W-:Y:S04]  /*28100*/  STL.64 [R1+0x260], R76 ;  /* 0x0002604c01007387 */ /* 0x000fe80000100a00 */
[----:B------:R-:W-:Y:S01]  /*28110*/  STL.64 [R1+0x268], R78 ;  /* 0x0002684e01007387 */ /* 0x000fe20000100a00 */
[C---:B------:R-:W-:Y:S08]  /*28120*/  HMMA.1688.F32.TF32 R64, R48.reuse, R184, R64 ;  /* 0x000000b83040723c */ /* 0x040ff00000081040 */
[C---:B-1----:R-:W-:Y:S08]  /*28130*/  HMMA.1688.F32.TF32 R44, R48.reuse, R180, R60 ;  /* 0x000000b4302c723c */ /* 0x042ff0000008103c */
[C---:B------:R-:W-:Y:S08]  /*28140*/  HMMA.1688.F32.TF32 R56, R48.reuse, R176, R56 ;  /* 0x000000b03038723c */ /* 0x040ff00000081038 */
[C---:B------:R-:W-:Y:S01]  /*28150*/  HMMA.1688.F32.TF32 R52, R48.reuse, R172, R52 ;  /* 0x000000ac3034723c */ /* 0x040fe20000081034 */
[----:B------:R-:W-:Y:S04]  /*28160*/  STL.64 [R1+0x290], R64 ;  /* 0x0002904001007387 */ /* 0x000fe80000100a00 */
[----:B------:R-:W-:Y:S04]  /*28170*/  STL.64 [R1+0x298], R66 ;  /* 0x0002984201007387 */ /* 0x000fe80000100a00 */
[----:B------:R-:W-:Y:S04]  /*28180*/  STL.64 [R1+0x2a0], R44 ;  /* 0x0002a02c01007387 */ /* 0x000fe80000100a00 */
[----:B------:R1:W-:Y:S04]  /*28190*/  STL.64 [R1+0x2a8], R46 ;  /* 0x0002a82e01007387 */ /* 0x0003e80000100a00 */
[----:B------:R-:W-:Y:S04]  /*281a0*/  STL.64 [R1+0x2b0], R56 ;  /* 0x0002b03801007387 */ /* 0x000fe80000100a00 */
[----:B------:R-:W-:Y:S01]  /*281b0*/  STL.64 [R1+0x2b8], R58 ;  /* 0x0002b83a01007387 */ /* 0x000fe20000100a00 */
[C---:B-1----:R-:W-:Y:S03]  /*281c0*/  HMMA.1688.F32.TF32 R44, R48.reuse, R168, R40 ;  /* 0x000000a8302c723c */ /* 0x042fe60000081028 */
[----:B------:R-:W3:Y:S04]  /*281d0*/  LDL.LU.64 R40, [R1+0x780] ;  /* 0x0007800001287983 */ /* 0x000ee80000300a00 */
[----:B------:R1:W-:Y:S04]  /*281e0*/  STL.64 [R1+0x2c0], R52 ;  /* 0x0002c03401007387 */ /* 0x0003e80000100a00 */
[----:B------:R1:W-:Y:S04]  /*281f0*/  STL.64 [R1+0x2c8], R54 ;  /* 0x0002c83601007387 */ /* 0x0003e80000100a00 */
[----:B------:R-:W3:Y:S01]  /*28200*/  LDL.LU.64 R42, [R1+0x788] ;  /* 0x00078800012a7983 */ /* 0x000ee20000300a00 */
[----:B----4-:R-:W-:Y:S03]  /*28210*/  HMMA.1688.F32.TF32 R28, R48, R164, R28 ;  /* 0x000000a4301c723c */ /* 0x010fe6000008101c */
[----:B------:R-:W-:Y:S04]  /*28220*/  STL.64 [R1+0x2e0], R44 ;  /* 0x0002e02c01007387 */ /* 0x000fe80000100a00 */
[----:B------:R2:W-:Y:S04]  /*28230*/  STL.64 [R1+0x2e8], R46 ;  /* 0x0002e82e01007387 */ /* 0x0005e80000100a00 */
[----:B------:R-:W4:Y:S04]  /*28240*/  LDL.LU.64 R92, [R1+0x770] ;  /* 0x00077000015c7983 */ /* 0x000f280000300a00 */
[----:B------:R-:W4:Y:S04]  /*28250*/  LDL.LU.64 R94, [R1+0x778] ;  /* 0x00077800015e7983 */ /* 0x000f280000300a00 */
[----:B------:R-:W-:Y:S04]  /*28260*/  STL.64 [R1+0x2d0], R28 ;  /* 0x0002d01c01007387 */ /* 0x000fe80000100a00 */
[----:B------:R1:W-:Y:S04]  /*28270*/  STL.64 [R1+0x2d8], R30 ;  /* 0x0002d81e01007387 */ /* 0x0003e80000100a00 */
[----:B------:R-:W4:Y:S04]  /*28280*/  LDL.LU.64 R84, [R1+0x760] ;  /* 0x0007600001547983 */ /* 0x000f280000300a00 */
[----:B------:R-:W4:Y:S04]  /*28290*/  LDL.LU.64 R86, [R1+0x768] ;  /* 0x0007680001567983 */ /* 0x000f280000300a00 */
[----:B-1----:R-:W4:Y:S04]  /*282a0*/  LDL.LU.64 R52, [R1+0x750] ;  /* 0x0007500001347983 */ /* 0x002f280000300a00 */
[----:B------:R-:W4:Y:S04]  /*282b0*/  LDL.LU.64 R54, [R1+0x758] ;  /* 0x0007580001367983 */ /* 0x000f280000300a00 */
[----:B------:R-:W4:Y:S04]  /*282c0*/  LDL.LU.64 R56, [R1+0x740] ;  /* 0x0007400001387983 */ /* 0x000f280000300a00 */
[----:B------:R-:W4:Y:S04]  /*282d0*/  LDL.LU.64 R58, [R1+0x748] ;  /* 0x00074800013a7983 */ /* 0x000f280000300a00 */
[----:B------:R-:W4:Y:S04]  /*282e0*/  LDL.LU.64 R60, [R1+0x730] ;  /* 0x00073000013c7983 */ /* 0x000f280000300a00 */
[----:B------:R-:W4:Y:S04]  /*282f0*/  LDL.LU.64 R62, [R1+0x738] ;  /* 0x00073800013e7983 */ /* 0x000f280000300a00 */
[----:B------:R-:W4:Y:S04]  /*28300*/  LDL.LU.64 R64, [R1+0x720] ;  /* 0x0007200001407983 */ /* 0x000f280000300a00 */
[----:B------:R-:W4:Y:S01]  /*28310*/  LDL.LU.64 R66, [R1+0x728] ;  /* 0x0007280001427983 */ /* 0x000f220000300a00 */
[----:B--2---:R-:W-:Y:S03]  /*28320*/  HMMA.1688.F32.TF32 R44, R88, R200, R4 ;  /* 0x000000c8582c723c */ /* 0x004fe60000081004 */
[----:B------:R-:W2:Y:S04]  /*28330*/  LDL.LU.64 R76, [R1+0x710] ;  /* 0x00071000014c7983 */ /* 0x000ea80000300a00 */
[----:B------:R-:W2:Y:S04]  /*28340*/  LDL.LU.64 R78, [R1+0x718] ;  /* 0x00071800014e7983 */ /* 0x000ea80000300a00 */
[----:B------:R-:W2:Y:S04]  /*28350*/  LDL.LU.64 R80, [R1+0x700] ;  /* 0x0007000001507983 */ /* 0x000ea80000300a00 */
[----:B------:R-:W2:Y:S04]  /*28360*/  LDL.LU.64 R82, [R1+0x708] ;  /* 0x0007080001527983 */ /* 0x000ea80000300a00 */
[----:B------:R-:W-:Y:S01]  /*28370*/  IMAD.MOV.U32 R198, RZ, RZ, R44 ;  /* 0x000000ffffc67224 */ /* 0x000fe200078e002c */
[----:B------:R-:W-:Y:S01]  /*28380*/  MOV R6, R45 ;  /* 0x0000002d00067202 */ /* 0x000fe20000000f00 */
[----:B------:R-:W-:Y:S01]  /*28390*/  IMAD.MOV.U32 R31, RZ, RZ, R46 ;  /* 0x000000ffff1f7224 */ /* 0x000fe200078e002e */
[----:B------:R-:W2:Y:S01]  /*283a0*/  LDL.LU.64 R44, [R1+0x6f0] ;  /* 0x0006f000012c7983 */ /* 0x000ea20000300a00 */
[----:B------:R-:W-:-:S03]  /*283b0*/  IMAD.MOV.U32 R30, RZ, RZ, R47 ;  /* 0x000000ffff1e7224 */ /* 0x000fc600078e002f */
[----:B------:R-:W2:Y:S01]  /*283c0*/  LDL.LU.64 R46, [R1+0x6f8] ;  /* 0x0006f800012e7983 */ /* 0x000ea20000300a00 */
[----:B---3--:R-:W-:-:S15]  /*283d0*/  HMMA.1688.F32.TF32 R40, R88, R196, R40 ;  /* 0x000000c45828723c */ /* 0x008fde0000081028 */
[----:B------:R-:W-:-:S04]  /*283e0*/  NOP ;  /* 0x0000000000007918 */ /* 0x000fc80000000000 */
[----:B------:R-:W-:Y:S01]  /*283f0*/  IMAD.MOV.U32 R7, RZ, RZ, R40 ;  /* 0x000000ffff077224 */ /* 0x000fe200078e0028 */
[----:B------:R-:W-:Y:S01]  /*28400*/  MOV R199, R41 ;  /* 0x0000002900c77202 */ /* 0x000fe20000000f00 */
[----:B------:R-:W-:Y:S01]  /*28410*/  IMAD.MOV.U32 R202, RZ, RZ, R42 ;  /* 0x000000ffffca7224 */ /* 0x000fe200078e002a */
[----:B------:R-:W3:Y:S01]  /*28420*/  LDL.LU.64 R40, [R1+0x6e0] ;  /* 0x0006e00001287983 */ /* 0x000ee20000300a00 */
[----:B------:R-:W-:-:S03]  /*28430*/  IMAD.MOV.U32 R203, RZ, RZ, R43 ;  /* 0x000000ffffcb7224 */ /* 0x000fc600078e002b */
[----:B------:R-:W3:Y:S01]  /*28440*/  LDL.LU.64 R42, [R1+0x6e8] ;  /* 0x0006e800012a7983 */ /* 0x000ee20000300a00 */
[C---:B----4-:R-:W-:Y:S08]  /*28450*/  HMMA.1688.F32.TF32 R48, R88.reuse, R152, R92 ;  /* 0x000000985830723c */ /* 0x050ff0000008105c */
[C---:B------:R-:W-:Y:S08]  /*28460*/  HMMA.1688.F32.TF32 R136, R88.reuse, R148, R84 ;  /* 0x000000945888723c */ /* 0x040ff00000081054 */
[C---:B------:R-:W-:Y:S08]  /*28470*/  HMMA.1688.F32.TF32 R52, R88.reuse, R192, R52 ;  /* 0x000000c05834723c */ /* 0x040ff00000081034 */
[C---:B------:R-:W-:Y:S08]  /*28480*/  HMMA.1688.F32.TF32 R56, R88.reuse, R188, R56 ;  /* 0x000000bc5838723c */ /* 0x040ff00000081038 */
[C---:B------:R-:W-:Y:S08]  /*28490*/  HMMA.1688.F32.TF32 R60, R88.reuse, R184, R60 ;  /* 0x000000b8583c723c */ /* 0x040ff0000008103c */
[C---:B------:R-:W-:Y:S01]  /*284a0*/  HMMA.1688.F32.TF32 R64, R88.reuse, R180, R64 ;  /* 0x000000b45840723c */ /* 0x040fe20000081040 */
[----:B------:R-:W-:Y:S04]  /*284b0*/  STL.64 [R1+0x22f0], R50 ;  /* 0x0022f03201007387 */ /* 0x000fe80000100a00 */
[----:B------:R-:W-:Y:S04]  /*284c0*/  STL.64 [R1+0x22e8], R48 ;  /* 0x0022e83001007387 */ /* 0x000fe80000100a00 */
[----:B------:R-:W-:Y:S04]  /*284d0*/  STL.64 [R1+0x2300], R138 ;  /* 0x0023008a01007387 */ /* 0x000fe80000100a00 */
[----:B------:R1:W-:Y:S04]  /*284e0*/  STL.64 [R1+0x22f8], R136 ;  /* 0x0022f88801007387 */ /* 0x0003e80000100a00 */
[----:B------:R-:W-:Y:S04]  /*284f0*/  STL.64 [R1+0x2310], R54 ;  /* 0x0023103601007387 */ /* 0x000fe80000100a00 */
[----:B------:R-:W-:Y:S04]  /*28500*/  STL.64 [R1+0x2308], R52 ;  /* 0x0023083401007387 */ /* 0x000fe80000100a00 */
[----:B------:R-:W-:Y:S04]  /*28510*/  STL.64 [R1+0x2320], R58 ;  /* 0x0023203a01007387 */ /* 0x000fe80000100a00 */
[----:B------:R-:W-:Y:S04]  /*28520*/  STL.64 [R1+0x2318], R56 ;  /* 0x0023183801007387 */ /* 0x000fe80000100a00 */
[----:B------:R-:W-:Y:S04]  /*28530*/  STL.64 [R1+0x2330], R62 ;  /* 0x0023303e01007387 */ /* 0x000fe80000100a00 */
[----:B------:R-:W-:Y:S04]  /*28540*/  STL.64 [R1+0x2328], R60 ;  /* 0x0023283c01007387 */ /* 0x000fe80000100a00 */
        /* <DEDUP_REMOVED lines=9> */
[----:B------:R-:W3:Y:S04]  /*285e0*/  LDL.LU.64 R138, [R1+0x6a8] ;  /* 0x0006a800018a7983 */ /* 0x000ee80000300a00 */
        /* <DEDUP_REMOVED lines=12> */
[----:B----4-:R-:W4:Y:S04]  /*286b0*/  LDL.LU.64 R64, [R1+0x420] ;  /* 0x0004200001407983 */ /* 0x010f280000300a00 */
        /* <DEDUP_REMOVED lines=10> */
[C---:B------:R-:W-:Y:S03]  /*28760*/  HMMA.1688.F32.TF32 R76, R88.reuse, R176, R76 ;  /* 0x000000b0584c723c */ /* 0x040fe6000008104c */
[----:B------:R-:W2:Y:S04]  /*28770*/  LDL.LU.64 R44, [R1+0x5e0] ;  /* 0x0005e000012c7983 */ /* 0x000ea80000300a00 */
[----:B------:R-:W2:Y:S01]  /*28780*/  LDL.LU.64 R46, [R1+0x5e8] ;  /* 0x0005e800012e7983 */ /* 0x000ea20000300a00 */
[C---:B------:R-:W-:Y:S08]  /*28790*/  HMMA.1688.F32.TF32 R80, R88.reuse, R172, R80 ;  /* 0x000000ac5850723c */ /* 0x040ff00000081050 */
[----:B---3--:R-:W-:Y:S01]  /*287a0*/  HMMA.1688.F32.TF32 R88, R88, R164, R40 ;  /* 0x000000a45858723c */ /* 0x008fe20000081028 */
[----:B------:R-:W3:Y:S04]  /*287b0*/  LDL.LU.64 R40, [R1+0x5d0] ;  /* 0x0005d00001287983 */ /* 0x000ee80000300a00 */
[----:B------:R-:W3:Y:S03]  /*287c0*/  LDL.LU.64 R42, [R1+0x5d8] ;  /* 0x0005d800012a7983 */ /* 0x000ee60000300a00 */
[C---:B------:R-:W-:Y:S08]  /*287d0*/  HMMA.1688.F32.TF32 R248, R96.reuse, R200, R248 ;  /* 0x000000c860f8723c */ /* 0x040ff000000810f8 */
[C---:B------:R-:W-:Y:S08]  /*287e0*/  HMMA.1688.F32.TF32 R236, R96.reuse, R196, R236 ;  /* 0x000000c460ec723c */ /* 0x040ff000000810ec */
[C---:B------:R-:W-:Y:S08]  /*287f0*/  HMMA.1688.F32.TF32 R140, R96.reuse, R152, R140 ;  /* 0x00000098608c723c */ /* 0x040ff0000008108c */
[C---:B------:R-:W-:Y:S08]  /*28800*/  HMMA.1688.F32.TF32 R136, R96.reuse, R148, R136 ;  /* 0x000000946088723c */ /* 0x040ff00000081088 */
[C---:B------:R-:W-:Y:S08]  /*28810*/  HMMA.1688.F32.TF32 R132, R96.reuse, R192, R132 ;  /* 0x000000c06084723c */ /* 0x040ff00000081084 */
[C---:B------:R-:W-:Y:S01]  /*28820*/  HMMA.1688.F32.TF32 R112, R96.reuse, R188, R112 ;  /* 0x000000bc6070723c */ /* 0x040fe20000081070 */
[----:B------:R-:W-:Y:S07]  /*28830*/  STL.64 [R1+0x350], R248 ;  /* 0x000350f801007387 */ /* 0x000fee0000100a00 */
        /* <DEDUP_REMOVED lines=8> */
[C---:B----4-:R-:W-:Y:S01]  /*288c0*/  HMMA.1688.F32.TF32 R64, R96.reuse, R168, R64 ;  /* 0x000000a86040723c */ /* 0x050fe20000081040 */
[----:B------:R-:W-:Y:S04]  /*288d0*/  STL.64 [R1+0x388], R142 ;  /* 0x0003888e01007387 */ /* 0x000fe80000100a00 */
[----:B------:R-:W-:Y:S03]  /*288e0*/  STL.64 [R1+0x390], R136 ;  /* 0x0003908801007387 */ /* 0x000fe60000100a00 */
[----:B------:R-:W-:Y:S01]  /*288f0*/  HMMA.1688.F32.TF32 R60, R96, R164, R60 ;  /* 0x000000a4603c723c */ /* 0x000fe2000008103c */
        /* <DEDUP_REMOVED lines=11> */
[----:B------:R4:W-:Y:S04]  /*289b0*/  STL.64 [R1+0x400], R92 ;  /* 0x0004005c01007387 */ /* 0x0009e80000100a00 */
[----:B------:R1:W-:Y:S04]  /*289c0*/  STL.64 [R1+0x408], R94 ;  /* 0x0004085e01007387 */ /* 0x0003e80000100a00 */
[----:B------:R1:W-:Y:S04]  /*289d0*/  STL.64 [R1+0x420], R64 ;  /* 0x0004204001007387 */ /* 0x0003e80000100a00 */
[----:B------:R2:W-:Y:S04]  /*289e0*/  STL.64 [R1+0x428], R66 ;  /* 0x0004284201007387 */ /* 0x0005e80000100a00 */
[----:B------:R2:W-:Y:S04]  /*289f0*/  STL.64 [R1+0x410], R60 ;  /* 0x0004103c01007387 */ /* 0x0005e80000100a00 */
[----:B------:R2:W-:Y:S01]  /*28a00*/  STL.64 [R1+0x418], R62 ;  /* 0x0004183e01007387 */ /* 0x0005e20000100a00 */
[C---:B-1----:R-:W-:Y:S03]  /*28a10*/  HMMA.1688.F32.TF32 R100, R144.reuse, R196, R52 ;  /* 0x000000c49064723c */ /* 0x042fe60000081034 */
        /* <DEDUP_REMOVED lines=13> */
[----:B------:R-:W4:Y:S01]  /*28af0*/  LDL.LU.64 R94, [R1+0x488] ;  /* 0x00048800015e7983 */ /* 0x000f220000300a00 */
[C---:B------:R-:W-:Y:S03]  /*28b00*/  HMMA.1688.F32.TF32 R96, R144.reuse, R200, R56 ;  /* 0x000000c89060723c */ /* 0x040fe60000081038 */
[----:B------:R-:W4:Y:S04]  /*28b10*/  LDL.LU.64 R64, [R1+0x490] ;  /* 0x0004900001407983 */ /* 0x000f280000300a00 */
[----:B--2---:R-:W2:Y:S01]  /*28b20*/  LDL.LU.64 R66, [R1+0x498] ;  /* 0x0004980001427983 */ /* 0x004ea20000300a00 */
[C---:B------:R-:W-:Y:S03]  /*28b30*/  HMMA.1688.F32.TF32 R104, R144.reuse, R152, R48 ;  /* 0x000000989068723c */ /* 0x040fe60000081030 */
[----:B------:R-:W2:Y:S04]  /*28b40*/  LDL.LU.64 R60, [R1+0x4f0] ;  /* 0x0004f000013c7983 */ /* 0x000ea80000300a00 */
[----:B------:R-:W2:Y:S04]  /*28b50*/  LDL.LU.64 R62, [R1+0x4f8] ;  /* 0x0004f800013e7983 */ /* 0x000ea80000300a00 */
[----:B------:R-:W2:Y:S01]  /*28b60*/  LDL.LU.64 R56, [R1+0x4d0] ;  /* 0x0004d00001387983 */ /* 0x000ea20000300a00 */
[C---:B------:R-:W-:Y:S03]  /*28b70*/  HMMA.1688.F32.TF32 R108, R144.reuse, R148, R44 ;  /* 0x00000094906c723c */ /* 0x040fe6000008102c */
[----:B------:R-:W2:Y:S04]  /*28b80*/  LDL.LU.64 R58, [R1+0x4d8] ;  /* 0x0004d800013a7983 */ /* 0x000ea80000300a00 */
[----:B------:R-:W2:Y:S04]  /*28b90*/  LDL.LU.64 R48, [R1+0x340] ;  /* 0x0003400001307983 */ /* 0x000ea80000300a00 */
[----:B------:R-:W2:Y:S01]  /*28ba0*/  LDL.LU.64 R50, [R1+0x348] ;  /* 0x0003480001327983 */ /* 0x000ea20000300a00 */
[C---:B---3--:R-:W-:Y:S03]  /*28bb0*/  HMMA.1688.F32.TF32 R112, R144.reuse, R192, R40 ;  /* 0x000000c09070723c */ /* 0x048fe60000081028 */
[----:B------:R-:W3:Y:S04]  /*28bc0*/  LDL.LU.64 R44, [R1+0x320] ;  /* 0x00032000012c7983 */ /* 0x000ee80000300a00 */
[----:B------:R-:W3:Y:S04]  /*28bd0*/  LDL.LU.64 R46, [R1+0x328] ;  /* 0x00032800012e7983 */ /* 0x000ee80000300a00 */
[----:B------:R-:W3:Y:S04]  /*28be0*/  LDL.LU.64 R40, [R1+0x310] ;  /* 0x0003100001287983 */ /* 0x000ee80000300a00 */
[----:B------:R-:W3:Y:S01]  /*28bf0*/  LDL.LU.64 R42, [R1+0x318] ;  /* 0x00031800012a7983 */ /* 0x000ee20000300a00 */
[C---:B------:R-:W-:Y:S08]  /*28c00*/  HMMA.1688.F32.TF32 R116, R144.reuse, R188, R116 ;  /* 0x000000bc9074723c */ /* 0x040ff00000081074 */
[C---:B------:R-:W-:Y:S08]  /*28c10*/  HMMA.1688.F32.TF32 R120, R144.reuse, R184, R120 ;  /* 0x000000b89078723c */ /* 0x040ff00000081078 */
[C---:B------:R-:W-:Y:S08]  /*28c20*/  HMMA.1688.F32.TF32 R124, R144.reuse, R180, R124 ;  /* 0x000000b4907c723c */ /* 0x040ff0000008107c */
[C---:B------:R-:W-:Y:S08]  /*28c30*/  HMMA.1688.F32.TF32 R128, R144.reuse, R176, R128 ;  /* 0x000000b09080723c */ /* 0x040ff00000081080 */
[C---:B------:R-:W-:Y:S08]  /*28c40*/  HMMA.1688.F32.TF32 R132, R144.reuse, R172, R132 ;  /* 0x000000ac9084723c */ /* 0x040ff00000081084 */
[C---:B------:R-:W-:Y:S08]  /*28c50*/  HMMA.1688.F32.TF32 R140, R144.reuse, R168, R140 ;  /* 0x000000a8908c723c */ /* 0x040ff0000008108c */
[----:B------:R-:W-:Y:S01]  /*28c60*/  HMMA.1688.F32.TF32 R144, R144, R164, R52 ;  /* 0x000000a49090723c */ /* 0x000fe20000081034 */
[----:B------:R-:W3:Y:S04]  /*28c70*/  LDL.LU.64 R52, [R1+0x300] ;  /* 0x0003000001347983 */ /* 0x000ee80000300a00 */
[----:B------:R-:W3:Y:S03]  /*28c80*/  LDL.LU.64 R54, [R1+0x308] ;  /* 0x0003080001367983 */ /* 0x000ee60000300a00 */
[C---:B------:R-:W-:Y:S08]  /*28c90*/  HMMA.1688.F32.TF32 R248, R208.reuse, R200, R248 ;  /* 0x000000c8d0f8723c */ /* 0x040ff000000810f8 */
[C---:B------:R-:W-:Y:S08]  /*28ca0*/  HMMA.1688.F32.TF32 R236, R208.reuse, R196, R236 ;  /* 0x000000c4d0ec723c */ /* 0x040ff000000810ec */
[C---:B------:R-:W-:Y:S08]  /*28cb0*/  HMMA.1688.F32.TF32 R136, R208.reuse, R152, R136 ;  /* 0x00000098d088723c */ /* 0x040ff00000081088 */
[C---:B----4-:R-:W-:Y:S08]  /*28cc0*/  HMMA.1688.F32.TF32 R92, R208.reuse, R148, R92 ;  /* 0x00000094d05c723c */ /* 0x050ff0000008105c */
[C---:B--2---:R-:W-:Y:S08]  /*28cd0*/  HMMA.1688.F32.TF32 R64, R208.reuse, R192, R64 ;  /* 0x000000c0d040723c */ /* 0x044ff00000081040 */
[C---:B------:R-:W-:Y:S01]  /*28ce0*/  HMMA.1688.F32.TF32 R60, R208.reuse, R188, R60 ;  /* 0x000000bcd03c723c */ /* 0x040fe2000008103c */
[----:B------:R-:W-:Y:S07]  /*28cf0*/  STL.64 [R1+0x450], R248 ;  /* 0x000450f801007387 */ /* 0x000fee0000100a00 */
[C---:B------:R-:W-:Y:S01]  /*28d00*/  HMMA.1688.F32.TF32 R56, R208.reuse, R184, R56 ;  /* 0x000000b8d038723c */ /* 0x040fe20000081038 */
[----:B------:R-:W-:Y:S07]  /*28d10*/  STL.64 [R1+0x458], R250 ;  /* 0x000458fa01007387 */ /* 0x000fee0000100a00 */
[C---:B------:R-:W-:Y:S01]  /*28d20*/  HMMA.1688.F32.TF32 R48, R208.reuse, R180, R48 ;  /* 0x000000b4d030723c */ /* 0x040fe20000081030 */
[----:B------:R-:W-:Y:S07]  /*28d30*/  STL.64 [R1+0x460], R236 ;  /* 0x000460ec01007387 */ /* 0x000fee0000100a00 */
[C---:B---3--:R-:W-:Y:S01]  /*28d40*/  HMMA.1688.F32.TF32 R44, R208.reuse, R176, R44 ;  /* 0x000000b0d02c723c */ /* 0x048fe2000008102c */
        /* <DEDUP_REMOVED lines=14> */
[----:B-1----:R-:W3:Y:S04]  /*28e30*/  LDL.LU.64 R48, [R1+0x170] ;  /* 0x0001700001307983 */ /* 0x002ee80000300a00 */
[----:B------:R1:W-:Y:S04]  /*28e40*/  STL.64 [R1+0x4e0], R44 ;  /* 0x0004e02c01007387 */ /* 0x0003e80000100a00 */
[----:B------:R4:W-:Y:S04]  /*28e50*/  STL.64 [R1+0x4e8], R46 ;  /* 0x0004e82e01007387 */ /* 0x0009e80000100a00 */
[----:B--2---:R-:W3:Y:S04]  /*28e60*/  LDL.LU.64 R50, [R1+0x178] ;  /* 0x0001780001327983 */ /* 0x004ee80000300a00 */
[----:B------:R2:W-:Y:S04]  /*28e70*/  STL.64 [R1+0x4d0], R40 ;  /* 0x0004d02801007387 */ /* 0x0005e80000100a00 */
[----:B------:R2:W-:Y:S04]  /*28e80*/  STL.64 [R1+0x4d8], R42 ;  /* 0x0004d82a01007387 */ /* 0x0005e80000100a00 */
[----:B-1----:R-:W3:Y:S04]  /*28e90*/  LDL.LU.64 R44, [R1+0x190] ;  /* 0x00019000012c7983 */ /* 0x002ee80000300a00 */
[----:B----4-:R-:W4:Y:S04]  /*28ea0*/  LDL.LU.64 R46, [R1+0x198] ;  /* 0x00019800012e7983 */ /* 0x010f280000300a00 */
[----:B--2---:R-:W2:Y:S04]  /*28eb0*/  LDL.LU.64 R40, [R1+0x1b0] ;  /* 0x0001b00001287983 */ /* 0x004ea80000300a00 */
[----:B------:R-:W2:Y:S04]  /*28ec0*/  LDL.LU.64 R42, [R1+0x1b8] ;  /* 0x0001b800012a7983 */ /* 0x000ea80000300a00 */
[----:B------:R-:W2:Y:S04]  /*28ed0*/  LDL.LU.64 R60, [R1+0x1a0] ;  /* 0x0001a000013c7983 */ /* 0x000ea80000300a00 */
[----:B------:R-:W2:Y:S01]  /*28ee0*/  LDL.LU.64 R62, [R1+0x1a8] ;  /* 0x0001a800013e7983 */ /* 0x000ea20000300a00 */
[----:B------:R-:W-:-:S03]  /*28ef0*/  IMAD.MOV.U32 R248, RZ, RZ, R9 ;  /* 0x000000fffff87224 */ /* 0x000fc600078e0009 */
[----:B------:R-:W2:Y:S01]  /*28f00*/  LDL.LU.64 R56, [R1+0x160] ;  /* 0x0001600001387983 */ /* 0x000ea20000300a00 */
[----:B------:R-:W-:-:S03]  /*28f10*/  MOV R249, R10 ;  /* 0x0000000a00f97202 */ /* 0x000fc60000000f00 */
[----:B------:R-:W2:Y:S01]  /*28f20*/  LDL.LU.64 R58, [R1+0x168] ;  /* 0x00016800013a7983 */ /* 0x000ea20000300a00 */
[----:B------:R-:W-:Y:S02]  /*28f30*/  IMAD.MOV.U32 R250, RZ, RZ, R11 ;  /* 0x000000fffffa7224 */ /* 0x000fe400078e000b */
[----:B------:R-:W-:Y:S01]  /*28f40*/  IMAD.MOV.U32 R251, RZ, RZ, R156 ;  /* 0x000000fffffb7224 */ /* 0x000fe200078e009c */
[----:B------:R-:W-:Y:S01]  /*28f50*/  MOV R93, R158 ;  /* 0x0000009e005d7202 */ /* 0x000fe20000000f00 */
[----:B------:R-:W-:Y:S02]  /*28f60*/  IMAD.MOV.U32 R92, RZ, RZ, R157 ;  /* 0x000000ffff5c7224 */ /* 0x000fe400078e009d */
[----:B------:R-:W-:Y:S01]  /*28f70*/  IMAD.MOV.U32 R94, RZ, RZ, R159 ;  /* 0x000000ffff5e7224 */ /* 0x000fe200078e009f */
[----:B------:R-:W-:-:S15]  /*28f80*/  HMMA.1688.F32.TF32 R52, R208, R168, R52 ;  /* 0x000000a8d034723c */ /* 0x000fde0000081034 */
[----:B------:R-:W-:-:S04]  /*28f90*/  NOP ;  /* 0x0000000000007918 */ /* 0x000fc80000000000 */
[----:B------:R-:W-:Y:S01]  /*28fa0*/  IMAD.MOV.U32 R36, RZ, RZ, R52 ;  /* 0x000000ffff247224 */ /* 0x000fe200078e0034 */
[----:B------:R-:W-:Y:S01]  /*28fb0*/  MOV R37, R53 ;  /* 0x0000003500257202 */ /* 0x000fe20000000f00 */
[----:B------:R-:W-:Y:S02]  /*28fc0*/  IMAD.MOV.U32 R4, RZ, RZ, R54 ;  /* 0x000000ffff047224 */ /* 0x000fe400078e0036 */
[----:B------:R-:W-:Y:S02]  /*28fd0*/  IMAD.MOV.U32 R28, RZ, RZ, R55 ;  /* 0x000000ffff1c7224 */ /* 0x000fe400078e0037 */
[----:B------:R-:W-:Y:S08]  /*28fe0*/  HMMA.1688.F32.TF32 R52, R208, R164, R232 ;  /* 0x000000a4d034723c */ /* 0x000ff000000810e8 */
[----:B------:R-:W-:Y:S11]  /*28ff0*/  HMMA.1688.F32.TF32 R208, R204, R152, R212 ;  /* 0x00000098ccd0723c */ /* 0x000ff600000810d4 */
[----:B------:R-:W-:Y:S01]  /*29000*/  IMAD.MOV.U32 R29, RZ, RZ, R52 ;  /* 0x000000ffff1d7224 */ /* 0x000fe200078e0034 */
[----:B------:R-:W-:Y:S01]  /*29010*/  MOV R5, R53 ;  /* 0x0000003500057202 */ /* 0x000fe20000000f00 */
[----:B------:R-:W-:Y:S01]  /*29020*/  IMAD.MOV.U32 R33, RZ, RZ, R54 ;  /* 0x000000ffff217224 */ /* 0x000fe200078e0036 */
[----:B------:R-:W2:Y:S01]  /*29030*/  LDL.LU.64 R52, [R1+0x150] ;  /* 0x0001500001347983 */ /* 0x000ea20000300a00 */
[----:B------:R-:W-:-:S03]  /*29040*/  IMAD.MOV.U32 R32, RZ, RZ, R55 ;  /* 0x000000ffff207224 */ /* 0x000fc600078e0037 */
[----:B------:R-:W2:Y:S01]  /*29050*/  LDL.LU.64 R54, [R1+0x158] ;  /* 0x0001580001367983 */ /* 0x000ea20000300a00 */
[C---:B------:R-:W-:Y:S03]  /*29060*/  HMMA.1688.F32.TF32 R212, R204.reuse, R148, R216 ;  /* 0x00000094ccd4723c */ /* 0x040fe600000810d8 */
[----:B------:R-:W2:Y:S04]  /*29070*/  LDL.LU R9, [R1+0x23fc] ;  /* 0x0023fc0001097983 */ /* 0x000ea80000300800 */
[----:B------:R-:W2:Y:S01]  /*29080*/  LDL.LU R10, [R1+0x23f8] ;  /* 0x0023f800010a7983 */ /* 0x000ea20000300800 */
[C---:B------:R-:W-:Y:S03]  /*29090*/  HMMA.1688.F32.TF32 R216, R204.reuse, R192, R220 ;  /* 0x000000c0ccd8723c */ /* 0x040fe600000810dc */
[----:B------:R-:W2:Y:S04]  /*290a0*/  LDL.LU R11, [R1+0x23f4] ;  /* 0x0023f400010b7983 */ /* 0x000ea80000300800 */
[----:B------:R-:W2:Y:S01]  /*290b0*/  LDL.LU R156, [R1+0x23f0] ;  /* 0x0023f000019c7983 */ /* 0x000ea20000300800 */
[C---:B------:R-:W-:Y:S08]  /*290c0*/  HMMA.1688.F32.TF32 R220, R204.reuse, R188, R224 ;  /* 0x000000bcccdc723c */ /* 0x040ff000000810e0 */
[C---:B------:R-:W-:Y:S08]  /*290d0*/  HMMA.1688.F32.TF32 R224, R204.reuse, R184, R228 ;  /* 0x000000b8cce0723c */ /* 0x040ff000000810e4 */
[C---:B------:R-:W-:Y:S08]  /*290e0*/  HMMA.1688.F32.TF32 R228, R204.reuse, R180, R240 ;  /* 0x000000b4cce4723c */ /* 0x040ff000000810f0 */
[C---:B---3--:R-:W-:Y:S01]  /*290f0*/  HMMA.1688.F32.TF32 R232, R204.reuse, R176, R48 ;  /* 0x000000b0cce8723c */ /* 0x048fe20000081030 */
[----:B------:R-:W3:Y:S04]  /*29100*/  LDL.LU.64 R48, [R1+0x140] ;  /* 0x0001400001307983 */ /* 0x000ee80000300a00 */
[----:B------:R-:W3:Y:S03]  /*29110*/  LDL.LU.64 R50, [R1+0x148] ;  /* 0x0001480001327983 */ /* 0x000ee60000300a00 */
[C---:B----4-:R-:W-:Y:S01]  /*29120*/  HMMA.1688.F32.TF32 R236, R204.reuse, R172, R44 ;  /* 0x000000acccec723c */ /* 0x050fe2000008102c */
[----:B------:R-:W4:Y:S04]  /*29130*/  LDL.LU.64 R44, [R1+0xf0] ;  /* 0x0000f000012c7983 */ /* 0x000f280000300a00 */
[----:B------:R-:W4:Y:S03]  /*29140*/  LDL.LU.64 R46, [R1+0xf8] ;  /* 0x0000f800012e7983 */ /* 0x000f260000300a00 */
[C---:B--2---:R-:W-:Y:S01]  /*29150*/  HMMA.1688.F32.TF32 R240, R204.reuse, R168, R40 ;  /* 0x000000a8ccf0723c */ /* 0x044fe20000081028 */
[----:B------:R-:W2:Y:S04]  /*29160*/  LDL.LU.64 R40, [R1+0xb0] ;  /* 0x0000b00001287983 */ /* 0x000ea80000300a00 */
[----:B------:R-:W2:Y:S04]  /*29170*/  LDL.LU.64 R42, [R1+0xb8] ;  /* 0x0000b800012a7983 */ /* 0x000ea80000300a00 */
[----:B------:R-:W2:Y:S04]  /*29180*/  LDL.LU R157, [R1+0x23ec] ;  /* 0x0023ec00019d7983 */ /* 0x000ea80000300800 */
[----:B------:R-:W2:Y:S04]  /*29190*/  LDL.LU R158, [R1+0x23e8] ;  /* 0x0023e800019e7983 */ /* 0x000ea80000300800 */
[----:B------:R-:W2:Y:S01]  /*291a0*/  LDL.LU R159, [R1+0x23e4] ;  /* 0x0023e400019f7983 */ /* 0x000ea20000300800 */
[C---:B------:R-:W-:Y:S08]  /*291b0*/  HMMA.1688.F32.TF32 R68, R204.reuse, R200, R68 ;  /* 0x000000c8cc44723c */ /* 0x040ff00000081044 */
[C---:B------:R-:W-:Y:S08]  /*291c0*/  HMMA.1688.F32.TF32 R72, R204.reuse, R196, R72 ;  /* 0x000000c4cc48723c */ /* 0x040ff00000081048 */
[----:B------:R-:W-:Y:S08]  /*291d0*/  HMMA.1688.F32.TF32 R204, R204, R164, R60 ;  /* 0x000000a4cccc723c */ /* 0x000ff0000008103c */
[C---:B------:R-:W-:Y:S08]  /*291e0*/  HMMA.1688.F32.TF32 R60, R160.reuse, R200, R56 ;  /* 0x000000c8a03c723c */ /* 0x040ff00000081038 */
[C---:B------:R-:W-:Y:S01]  /*291f0*/  HMMA.1688.F32.TF32 R56, R160.reuse, R196, R244 ;  /* 0x000000c4a038723c */ /* 0x040fe200000810f4 */
[----:B------:R-:W-:Y:S04]  /*29200*/  LDS R244, [R0+UR12+0x21000] ;  /* 0x0210000c00f47984 */ /* 0x000fe80008000800 */
[----:B------:R-:W-:Y:S03]  /*29210*/  LDS R246, [R0+UR12+0x21800] ;  /* 0x0218000c00f67984 */ /* 0x000fe60008000800 */
[C---:B------:R-:W-:Y:S01]  /*29220*/  HMMA.1688.F32.TF32 R24, R160.reuse, R184, R24 ;  /* 0x000000b8a018723c */ /* 0x040fe20000081018 */
[----:B------:R-:W-:Y:S07]  /*29230*/  LDS R245, [R3+UR12+0x21000] ;  /* 0x0210000c03f57984 */ /* 0x000fee0008000800 */
[C---:B------:R-:W-:Y:S01]  /*29240*/  HMMA.1688.F32.TF32 R16, R160.reuse, R176, R16 ;  /* 0x000000b0a010723c */ /* 0x040fe20000081010 */
[----:B------:R-:W-:Y:S07]  /*29250*/  STL.64 [R1+0x320], R60 ;  /* 0x0003203c01007387 */ /* 0x000fee0000100a00 */
[C---:B------:R-:W-:Y:S01]  /*29260*/  HMMA.1688.F32.TF32 R20, R160.reuse, R180, R20 ;  /* 0x000000b4a014723c */ /* 0x040fe20000081014 */
[----:B------:R-:W-:Y:S04]  /*29270*/  STL.64 [R1+0x328], R62 ;  /* 0x0003283e01007387 */ /* 0x000fe80000100a00 */
[----:B------:R-:W-:Y:S03]  /*29280*/  STL.64 [R1+0x310], R56 ;  /* 0x0003103801007387 */ /* 0x000fe60000100a00 */
[----:B------:R-:W-:Y:S01]  /*29290*/  HMMA.1688.F32.TF32 R12, R160, R172, R12 ;  /* 0x000000aca00c723c */ /* 0x000fe2000008100c */
[----:B------:R-:W-:Y:S04]  /*292a0*/  STL.64 [R1+0x318], R58 ;  /* 0x0003183a01007387 */ /* 0x000fe80000100a00 */
[----:B------:R-:W1:Y:S01]  /*292b0*/  LDS R247, [R3+UR12+0x21800] ;  /* 0x0218000c03f77984 */ /* 0x000e620008000800 */
[----:B------:R-:W-:-:S02]  /*292c0*/  IMAD.MOV.U32 R95, RZ, RZ, R2 ;  /* 0x000000ffff5f7224 */ /* 0x000fc400078e0002 */
[C---:B------:R-:W-:Y:S08]  /*292d0*/  HMMA.1688.F32.TF32 R52, R160.reuse, R152, R52 ;  /* 0x00000098a034723c */ /* 0x040ff00000081034 */
[C---:B------:R-:W-:Y:S11]  /*292e0*/  HMMA.1688.F32.TF32 R8, R160.reuse, R168, R8 ;  /* 0x000000a8a008723c */ /* 0x040ff60000081008 */
[----:B------:R-:W-:Y:S01]  /*292f0*/  IMAD.MOV.U32 R252, RZ, RZ, R55 ;  /* 0x000000fffffc7224 */ /* 0x000fe200078e0037 */
[----:B------:R-:W-:Y:S04]  /*29300*/  STL.64 [R1+0x300], R52 ;  /* 0x0003003401007387 */ /* 0x000fe80000100a00 */
[----:B------:R-:W-:Y:S04]  /*29310*/  STL [R1+0x308], R54 ;  /* 0x0003083601007387 */ /* 0x000fe80000100800 */
[----:B------:R1:W-:Y:S02]  /*29320*/  STL [R1+0x2270], R252 ;  /* 0x002270fc01007387 */ /* 0x0003e40000100800 */
[----:B-1----:R-:W-:Y:S01]  /*29330*/  MOV R252, R19 ;  /* 0x0000001300fc7202 */ /* 0x002fe20000000f00 */
[C---:B---3--:R-:W-:Y:S08]  /*29340*/  HMMA.1688.F32.TF32 R48, R160.reuse, R148, R48 ;  /* 0x00000094a030723c */ /* 0x048ff00000081030 */
[C---:B----4-:R-:W-:Y:S08]  /*29350*/  HMMA.1688.F32.TF32 R44, R160.reuse, R192, R44 ;  /* 0x000000c0a02c723c */ /* 0x050ff0000008102c */
[----:B--2---:R-:W-:Y:S03]  /*29360*/  HMMA.1688.F32.TF32 R40, R160, R188, R40 ;  /* 0x000000bca028723c */ /* 0x004fe60000081028 */
[----:B------:R-:W-:Y:S04]  /*29370*/  STL.64 [R1+0x1b0], R48 ;  /* 0x0001b03001007387 */ /* 0x000fe80000100a00 */
[----:B------:R-:W-:Y:S04]  /*29380*/  STL.64 [R1+0x1b8], R50 ;  /* 0x0001b83201007387 */ /* 0x000fe80000100a00 */
[----:B------:R-:W-:Y:S04]  /*29390*/  STL.64 [R1+0x1a0], R44 ;  /* 0x0001a02c01007387 */ /* 0x000fe80000100a00 */
[----:B------:R-:W-:Y:S04]  /*293a0*/  STL.64 [R1+0x1a8], R46 ;  /* 0x0001a82e01007387 */ /* 0x000fe80000100a00 */
[----:B------:R1:W-:Y:S04]  /*293b0*/  STL.64 [R1+0x190], R40 ;  /* 0x0001902801007387 */ /* 0x0003e80000100a00 */
[----:B------:R2:W-:Y:S04]  /*293c0*/  STL.64 [R1+0x198], R42 ;  /* 0x0001982a01007387 */ /* 0x0005e80000100a00 */
[----:B------:R-:W-:Y:S04]  /*293d0*/  STL.64 [R1+0x170], R24 ;  /* 0x0001701801007387 */ /* 0x000fe80000100a00 */
[----:B------:R-:W-:Y:S04]  /*293e0*/  STL.64 [R1+0x178], R26 ;  /* 0x0001781a01007387 */ /* 0x000fe80000100a00 */
[----:B------:R-:W-:Y:S04]  /*293f0*/  STL.64 [R1+0x150], R16 ;  /* 0x0001501001007387 */ /* 0x000fe80000100a00 */
[----:B------:R-:W-:Y:S04]  /*29400*/  STL.64 [R1+0x160], R20 ;  /* 0x0001601401007387 */ /* 0x000fe80000100a00 */
[----:B------:R-:W-:Y:S04]  /*29410*/  STL.64 [R1+0x168], R22 ;  /* 0x0001681601007387 */ /* 0x000fe80000100a00 */
[----:B------:R-:W-:Y:S04]  /*29420*/  STL [R1+0x158], R18 ;  /* 0x0001581201007387 */ /* 0x000fe80000100800 */
[----:B------:R-:W-:Y:S04]  /*29430*/  STL [R1+0x2274], R252 ;  /* 0x002274fc01007387 */ /* 0x000fe80000100800 */
[----:B------:R-:W-:Y:S04]  /*29440*/  STL.64 [R1+0xf0], R8 ;  /* 0x0000f00801007387 */ /* 0x000fe80000100a00 */
[----:B------:R-:W-:Y:S04]  /*29450*/  STL.64 [R1+0x140], R12 ;  /* 0x0001400c01007387 */ /* 0x000fe80000100a00 */
[----:B------:R3:W-:Y:S01]  /*29460*/  STL.64 [R1+0x148], R14 ;  /* 0x0001480e01007387 */ /* 0x0007e20000100a00 */
[----:B-1----:R-:W-:Y:S01]  /*29470*/  IMAD.MOV.U32 R40, RZ, RZ, R166 ;  /* 0x000000ffff287224 */ /* 0x002fe200078e00a6 */
[----:B--2---:R-:W-:Y:S01]  /*29480*/  MOV R42, R170 ;  /* 0x000000aa002a7202 */ /* 0x004fe20000000f00 */
[----:B------:R-:W-:-:S02]  /*29490*/  IMAD.MOV.U32 R41, RZ, RZ, R167 ;  /* 0x000000ffff297224 */ /* 0x000fc400078e00a7 */
[----:B------:R-:W-:Y:S02]  /*294a0*/  IMAD.MOV.U32 R43, RZ, RZ, R171 ;  /* 0x000000ffff2b7224 */ /* 0x000fe400078e00ab */
[----:B------:R-:W-:Y:S01]  /*294b0*/  IMAD.MOV.U32 R48, RZ, RZ, R174 ;  /* 0x000000ffff307224 */ /* 0x000fe200078e00ae */
[----:B------:R-:W-:Y:S01]  /*294c0*/  MOV R50, R178 ;  /* 0x000000b200327202 */ /* 0x000fe20000000f00 */
[----:B------:R-:W-:Y:S02]  /*294d0*/  IMAD.MOV.U32 R49, RZ, RZ, R175 ;  /* 0x000000ffff317224 */ /* 0x000fe400078e00af */
[----:B------:R-:W-:Y:S01]  /*294e0*/  IMAD.MOV.U32 R51, RZ, RZ, R179 ;  /* 0x000000ffff337224 */ /* 0x000fe200078e00b3 */
[----:B---3--:R-:W-:Y:S01]  /*294f0*/  HMMA.1688.F32.TF32 R12, R160, R164, R156 ;  /* 0x000000a4a00c723c */ /* 0x008fe2000008109c */
[----:B------:R-:W-:Y:S01]  /*29500*/  STL [R1+0xf8], R10 ;  /* 0x0000f80a01007387 */ /* 0x000fe20000100800 */
[----:B------:R-:W-:Y:S01]  /*29510*/  IMAD.MOV.U32 R44, RZ, RZ, R150 ;  /* 0x000000ffff2c7224 */ /* 0x000fe200078e0096 */
[----:B------:R-:W-:Y:S01]  /*29520*/  MOV R46, R154 ;  /* 0x0000009a002e7202 */ /* 0x000fe20000000f00 */
[----:B------:R-:W-:-:S02]  /*29530*/  IMAD.MOV.U32 R45, RZ, RZ, R151 ;  /* 0x000000ffff2d7224 */ /* 0x000fc400078e0097 */
[----:B------:R-:W-:Y:S02]  /*29540*/  IMAD.MOV.U32 R47, RZ, RZ, R155 ;  /* 0x000000ffff2f7224 */ /* 0x000fe400078e009b */
[----:B------:R-:W-:Y:S01]  /*29550*/  IMAD.MOV.U32 R20, RZ, RZ, R198 ;  /* 0x000000ffff147224 */ /* 0x000fe200078e00c6 */
[----:B------:R-:W-:Y:S01]  /*29560*/  MOV R22, R31 ;  /* 0x0000001f00167202 */ /* 0x000fe20000000f00 */
[----:B------:R-:W-:Y:S02]  /*29570*/  IMAD.MOV.U32 R21, RZ, RZ, R6 ;  /* 0x000000ffff157224 */ /* 0x000fe400078e0006 */
[----:B------:R-:W-:Y:S02]  /*29580*/  IMAD.MOV.U32 R24, RZ, RZ, R7 ;  /* 0x000000ffff187224 */ /* 0x000fe400078e0007 */
[----:B------:R-:W-:Y:S01]  /*29590*/  IMAD.MOV.U32 R25, RZ, RZ, R199 ;  /* 0x000000ffff197224 */ /* 0x000fe200078e00c7 */
[----:B------:R-:W-:Y:S01]  /*295a0*/  MOV R27, R203 ;  /* 0x000000cb001b7202 */ /* 0x000fe20000000f00 */
[----:B------:R-:W-:Y:S01]  /*295b0*/  IMAD.MOV.U32 R23, RZ, RZ, R30 ;  /* 0x000000ffff177224 */ /* 0x000fe200078e001e */
[----:B------:R-:W-:Y:S04]  /*295c0*/  LDS R8, [R0+UR12+0x21080] ;  /* 0x0210800c00087984 */ /* 0x000fe80008000800 */
[----:B------:R-:W-:Y:S04]  /*295d0*/  STL.64 [R1+0xb0], R12 ;  /* 0x0000b00c01007387 */ /* 0x000fe80000100a00 */
[----:B------:R1:W-:Y:S01]  /*295e0*/  STL.64 [R1+0xb8], R14 ;  /* 0x0000b80e01007387 */ /* 0x0003e20000100a00 */
[----:B------:R-:W-:-:S02]  /*295f0*/  IMAD.MOV.U32 R26, RZ, RZ, R202 ;  /* 0x000000ffff1a7224 */ /* 0x000fc400078e00ca */
[----:B------:R-:W-:Y:S01]  /*29600*/  IMAD.MOV.U32 R252, RZ, RZ, R11 ;  /* 0x000000fffffc7224 */ /* 0x000fe200078e000b */
[----:B------:R-:W-:Y:S04]  /*29610*/  LDS R10, [R0+UR12+0x21880] ;  /* 0x0218800c000a7984 */ /* 0x000fe80008000800 */
[----:B------:R-:W-:Y:S01]  /*29620*/  LDS R9, [R3+UR12+0x21080] ;  /* 0x0210800c03097984 */ /* 0x000fe20008000800 */
[----:B-1----:R-:W-:Y:S03]  /*29630*/  HMMA.1688.F32.TF32 R12, R244, R38, R248 ;  /* 0x00000026f40c723c */ /* 0x002fe600000810f8 */
[----:B------:R-:W1:-:S15]  /*29640*/  LDS R11, [R3+UR12+0x21880] ;  /* 0x0218800c030b7984 */ /* 0x000e5e0008000800 */
[----:B------:R-:W-:Y:S01]  /*29650*/  NOP ;  /* 0x0000000000007918 */ /* 0x000fe20000000000 */
[----:B------:R-:W-:Y:S01]  /*29660*/  IMAD.MOV.U32 R192, RZ, RZ, R12 ;  /* 0x000000ffffc07224 */ /* 0x000fe200078e000c */
[----:B------:R-:W-:Y:S01]  /*29670*/  MOV R188, R14 ;  /* 0x0000000e00bc7202 */ /* 0x000fe20000000f00 */
[----:B------:R-:W-:Y:S02]  /*29680*/  IMAD.MOV.U32 R189, RZ, RZ, R13 ;  /* 0x000000ffffbd7224 */ /* 0x000fe400078e000d */
[----:B------:R-:W-:Y:S02]  /*29690*/  IMAD.MOV.U32 R2, RZ, RZ, R15 ;  /* 0x000000ffff027224 */ /* 0x000fe400078e000f */
[----:B------:R-:W-:Y:S01]  /*296a0*/  HMMA.1688.F32.TF32 R12, R244, R34, R92 ;  /* 0x00000022f40c723c */ /* 0x000fe2000008105c */
[----:B------:R-:W-:Y:S02]  /*296b0*/  IMAD.MOV.U32 R92, RZ, RZ, R187 ;  /* 0x000000ffff5c7224 */ /* 0x000fe400078e00bb */
[----:B------:R-:W2:Y:S01]  /*296c0*/  LDL.LU R187, [R1+0x23e0] ;  /* 0x0023e00001bb7983 */ /* 0x000ea20000300800 */
[----:B------:R-:W-:Y:S01]  /*296d0*/  IMAD.MOV.U32 R93, RZ, RZ, R186 ;  /* 0x000000ffff5d7224 */ /* 0x000fe200078e00ba */
[----:B------:R-:W-:Y:S01]  /*296e0*/  MOV R94, R183 ;  /* 0x000000b7005e7202 */ /* 0x000fe20000000f00 */
[----:B------:R-:W-:-:S02]  /*296f0*/  IMAD.MOV.U32 R95, RZ, RZ, R182 ;  /* 0x000000ffff5f7224 */ /* 0x000fc400078e00b6 */
[----:B------:R-:W-:Y:S01]  /*29700*/  IMAD.MOV.U32 R248, RZ, RZ, R195 ;  /* 0x000000fffff87224 */ /* 0x000fe200078e00c3 */
[----:B------:R-:W-:Y:S01]  /*29710*/  MOV R250, R191 ;  /* 0x000000bf00fa7202 */ /* 0x000fe20000000f00 */
[----:B------:R-:W-:Y:S02]  /*29720*/  IMAD.MOV.U32 R249, RZ, RZ, R194 ;  /* 0x000000fffff97224 */ /* 0x000fe400078e00c2 */
[----:B------:R-:W-:-:S07]  /*29730*/  IMAD.MOV.U32 R251, RZ, RZ, R190 ;  /* 0x000000fffffb7224 */ /* 0x000fce00078e00be */
[----:B------:R3:W-:Y:S04]  /*29740*/  STL.64 [R1+0x130], R12 ;  /* 0x0001300c01007387 */ /* 0x0007e80000100a00 */
[----:B------:R4:W-:Y:S04]  /*29750*/  STL.64 [R1+0x138], R14 ;  /* 0x0001380e01007387 */ /* 0x0009e80000100a00 */
[----:B------:R-:W3:Y:S04]  /*29760*/  LDL.LU R186, [R1+0x23dc] ;  /* 0x0023dc0001ba7983 */ /* 0x000ee80000300800 */
[----:B------:R-:W4:Y:S04]  /*29770*/  LDL.LU R183, [R1+0x23d8] ;  /* 0x0023d80001b77983 */ /* 0x000f280000300800 */
        /* <DEDUP_REMOVED lines=12> */
[----:B------:R-:W4:Y:S01]  /*29840*/  LDL.LU R179, [R1+0x23a4] ;  /* 0x0023a40001b37983 */ /* 0x000f220000300800 */
[----:B--2---:R-:W-:Y:S01]  /*29850*/  IMAD.MOV.U32 R139, RZ, RZ, R187 ;  /* 0x000000ffff8b7224 */ /* 0x004fe200078e00bb */
[----:B---3--:R-:W-:Y:S01]  /*29860*/  MOV R138, R186 ;  /* 0x000000ba008a7202 */ /* 0x008fe20000000f00 */
[----:B----4-:R-:W-:-:S02]  /*29870*/  IMAD.MOV.U32 R137, RZ, RZ, R183 ;  /* 0x000000ffff897224 */ /* 0x010fc400078e00b7 */
[----:B------:R-:W-:Y:S02]  /*29880*/  IMAD.MOV.U32 R136, RZ, RZ, R182 ;  /* 0x000000ffff887224 */ /* 0x000fe400078e00b6 */
[----:B------:R-:W2:Y:S04]  /*29890*/  LDL.LU R182, [R1+0x23a0] ;  /* 0x0023a00001b67983 */ /* 0x000ea80000300800 */
[----:B------:R-:W2:Y:S04]  /*298a0*/  LDL.LU R183, [R1+0x239c] ;  /* 0x00239c0001b77983 */ /* 0x000ea80000300800 */
[----:B------:R-:W3:Y:S01]  /*298b0*/  LDL.LU R186, [R1+0x2398] ;  /* 0x0023980001ba7983 */ /* 0x000ee20000300800 */
[----:B------:R-:W-:Y:S01]  /*298c0*/  MOV R54, R194 ;  /* 0x000000c200367202 */ /* 0x000fe20000000f00 */
[----:B------:R-:W-:-:S02]  /*298d0*/  IMAD.MOV.U32 R53, RZ, RZ, R191 ;  /* 0x000000ffff357224 */ /* 0x000fc400078e00bf */
[----:B------:R-:W3:Y:S01]  /*298e0*/  LDL.LU R187, [R1+0x2394] ;  /* 0x0023940001bb7983 */ /* 0x000ee20000300800 */
[----:B------:R-:W-:-:S03]  /*298f0*/  IMAD.MOV.U32 R52, RZ, RZ, R190 ;  /* 0x000000ffff347224 */ /* 0x000fc600078e00be */
[----:B------:R-:W4:Y:S01]  /*29900*/  LDL.LU R190, [R1+0x2390] ;  /* 0x0023900001be7983 */ /* 0x000f220000300800 */
[----:B------:R-:W-:-:S03]  /*29910*/  IMAD.MOV.U32 R55, RZ, RZ, R195 ;  /* 0x000000ffff377224 */ /* 0x000fc600078e00c3 */
[----:B------:R-:W4:Y:S04]  /*29920*/  LDL.LU R191, [R1+0x238c] ;  /* 0x00238c0001bf7983 */ /* 0x000f280000300800 */
[----:B------:R-:W2:Y:S04]  /*29930*/  LDL.LU R194, [R1+0x2388] ;  /* 0x0023880001c27983 */ /* 0x000ea80000300800 */
        /* <DEDUP_REMOVED lines=19> */
[----:B------:R-:W3:Y:S04]  /*29a70*/  LDL.LU R31, [R1+0x2368] ;  /* 0x00236800011f7983 */ /* 0x000ee80000300800 */
[----:B------:R-:W4:Y:S04]  /*29a80*/  LDL.LU R30, [R1+0x2364] ;  /* 0x00236400011e7983 */ /* 0x000f280000300800 */
[----:B------:R-:W4:Y:S04]  /*29a90*/  LDL.LU R12, [R1+0x100] ;  /* 0x00010000010c7983 */ /* 0x000f280000300800 */
[----:B------:R-:W4:Y:S04]  /*29aa0*/  LDL.LU R13, [R1+0x104] ;  /* 0x00010400010d7983 */ /* 0x000f280000300800 */
[----:B------:R-:W4:Y:S04]  /*29ab0*/  LDL.LU R14, [R1+0x108] ;  /* 0x00010800010e7983 */ /* 0x000f280000300800 */
[----:B------:R-:W4:Y:S04]  /*29ac0*/  LDL.LU R15, [R1+0x10c] ;  /* 0x00010c00010f7983 */ /* 0x000f280000300800 */
[----:B------:R-:W1:Y:S04]  /*29ad0*/  LDL.LU R160, [R1+0x210] ;  /* 0x0002100001a07983 */ /* 0x000e680000300800 */
[----:B------:R-:W1:Y:S04]  /*29ae0*/  LDL.LU R161, [R1+0x214] ;  /* 0x0002140001a17983 */ /* 0x000e680000300800 */
[----:B------:R-:W1:Y:S04]  /*29af0*/  LDL.LU R162, [R1+0x218] ;  /* 0x0002180001a27983 */ /* 0x000e680000300800 */
[----:B------:R-:W1:Y:S04]  /*29b00*/  LDL.LU R163, [R1+0x21c] ;  /* 0x00021c0001a37983 */ /* 0x000e680000300800 */
[----:B------:R-:W4:Y:S04]  /*29b10*/  LDL.LU R156, [R1+0x180] ;  /* 0x00018000019c7983 */ /* 0x000f280000300800 */
[----:B------:R-:W4:Y:S04]  /*29b20*/  LDL.LU R157, [R1+0x184] ;  /* 0x00018400019d7983 */ /* 0x000f280000300800 */
[----:B------:R-:W4:Y:S04]  /*29b30*/  LDL.LU R158, [R1+0x188] ;  /* 0x00018800019e7983 */ /* 0x000f280000300800 */
[----:B------:R-:W4:Y:S04]  /*29b40*/  LDL.LU R159, [R1+0x18c] ;  /* 0x00018c00019f7983 */ /* 0x000f280000300800 */
[----:B------:R-:W4:Y:S01]  /*29b50*/  LDL.LU R16, [R1+0xc0] ;  /* 0x0000c00001107983 */ /* 0x000f220000300800 */
[----:B--2---:R-:W-:Y:S01]  /*29b60*/  MOV R19, R6 ;  /* 0x0000000600137202 */ /* 0x004fe20000000f00 */
[----:B---3--:R-:W-:-:S02]  /*29b70*/  IMAD.MOV.U32 R18, RZ, RZ, R31 ;  /* 0x000000ffff127224 */ /* 0x008fc400078e001f */
[----:B----4-:R-:W-:Y:S02]  /*29b80*/  IMAD.MOV.U32 R17, RZ, RZ, R30 ;  /* 0x000000ffff117224 */ /* 0x010fe400078e001e */
[----:B------:R-:W2:Y:S04]  /*29b90*/  LDL.LU R30, [R1+0x2360] ;  /* 0x00236000011e7983 */ /* 0x000ea80000300800 */
[----:B------:R-:W2:Y:S04]  /*29ba0*/  LDL.LU R31, [R1+0x235c] ;  /* 0x00235c00011f7983 */ /* 0x000ea80000300800 */
[----:B------:R-:W3:Y:S04]  /*29bb0*/  LDL.LU R6, [R1+0x2358] ;  /* 0x0023580001067983 */ /* 0x000ee80000300800 */
[----:B------:R-:W3:Y:S04]  /*29bc0*/  LDL.LU R7, [R1+0x2354] ;  /* 0x0023540001077983 */ /* 0x000ee80000300800 */
[----:B------:R-:W4:Y:S04]  /*29bd0*/  LDL.LU R199, [R1+0x2350] ;  /* 0x0023500001c77983 */ /* 0x000f280000300800 */
[----:B------:R-:W4:Y:S04]  /*29be0*/  LDL.LU R202, [R1+0x234c] ;  /* 0x00234c0001ca7983 */ /* 0x000f280000300800 */
[----:B------:R-:W4:Y:S01]  /*29bf0*/  LDL.LU R203, [R1+0x2348] ;  /* 0x0023480001cb7983 */ /* 0x000f220000300800 */
[C---:B------:R-:W-:Y:S08]  /*29c00*/  HMMA.1688.F32.TF32 R136, R244.reuse, R154, R136 ;  /* 0x0000009af488723c */ /* 0x040ff00000081088 */
[C---:B------:R-:W-:Y:S08]  /*29c10*/  HMMA.1688.F32.TF32 R48, R244.reuse, R150, R48 ;  /* 0x00000096f430723c */ /* 0x040ff00000081030 */
[C---:B------:R-:W-:Y:S08]  /*29c20*/  HMMA.1688.F32.TF32 R44, R244.reuse, R194, R44 ;  /* 0x000000c2f42c723c */ /* 0x040ff0000008102c */
[C---:B------:R-:W-:Y:S08]  /*29c30*/  HMMA.1688.F32.TF32 R40, R244.reuse, R190, R40 ;  /* 0x000000bef428723c */ /* 0x040ff00000081028 */
[C---:B------:R-:W-:Y:S08]  /*29c40*/  HMMA.1688.F32.TF32 R248, R244.reuse, R186, R248 ;  /* 0x000000baf4f8723c */ /* 0x040ff000000810f8 */
[C---:B------:R-:W-:Y:S08]  /*29c50*/  HMMA.1688.F32.TF32 R92, R244.reuse, R182, R92 ;  /* 0x000000b6f45c723c */ /* 0x040ff0000008105c */
[C---:B--2---:R-:W-:Y:S08]  /*29c60*/  HMMA.1688.F32.TF32 R64, R244.reuse, R30, R64 ;  /* 0x0000001ef440723c */ /* 0x044ff00000081040 */
[C---:B---3--:R-:W-:Y:S08]  /*29c70*/  HMMA.1688.F32.TF32 R60, R244.reuse, R6, R60 ;  /* 0x00000006f43c723c */ /* 0x048ff0000008103c */
[C---:B----4-:R-:W-:Y:S08]  /*29c80*/  HMMA.1688.F32.TF32 R52, R244.reuse, R198, R52 ;  /* 0x000000c6f434723c */ /* 0x050ff00000081034 */
[----:B------:R-:W-:Y:S01]  /*29c90*/  HMMA.1688.F32.TF32 R56, R244, R202, R56 ;  /* 0x000000caf438723c */ /* 0x000fe20000081038 */
[----:B------:R-:W-:Y:S04]  /*29ca0*/  STL.64 [R1+0xe0], R64 ;  /* 0x0000e04001007387 */ /* 0x000fe80000100a00 */
[----:B------:R2:W-:Y:S04]  /*29cb0*/  STL.64 [R1+0xe8], R66 ;  /* 0x0000e84201007387 */ /* 0x0005e80000100a00 */
[----:B--2---:R-:W2:Y:S04]  /*29cc0*/  LDL.LU.64 R66, [R1+0x2340] ;  /* 0x0023400001427983 */ /* 0x004ea80000300a00 */
[----:B------:R-:W2:Y:S04]  /*29cd0*/  LDL.LU.64 R64, [R1+0x2338] ;  /* 0x0023380001407983 */ /* 0x000ea80000300a00 */
[----:B------:R-:W-:Y:S04]  /*29ce0*/  STL.64 [R1+0x540], R60 ;  /* 0x0005403c01007387 */ /* 0x000fe80000100a00 */
[----:B------:R3:W-:Y:S04]  /*29cf0*/  STL.64 [R1+0x548], R62 ;  /* 0x0005483e01007387 */ /* 0x0007e80000100a00 */
[----:B---3--:R-:W3:Y:S04]  /*29d00*/  LDL.LU.64 R62, [R1+0x2330] ;  /* 0x00233000013e7983 */ /* 0x008ee80000300a00 */
[----:B------:R-:W3:Y:S04]  /*29d10*/  LDL.LU.64 R60, [R1+0x2328] ;  /* 0x00232800013c7983 */ /* 0x000ee80000300a00 */
[----:B------:R-:W-:Y:S04]  /*29d20*/  STL.64 [R1+0x5f0], R56 ;  /* 0x0005f03801007387 */ /* 0x000fe80000100a00 */
[----:B------:R4:W-:Y:S04]  /*29d30*/  STL.64 [R1+0x5f8], R58 ;  /* 0x0005f83a01007387 */ /* 0x0009e80000100a00 */
[----:B----4-:R-:W4:Y:S04]  /*29d40*/  LDL.LU.64 R58, [R1+0x2320] ;  /* 0x00232000013a7983 */ /* 0x010f280000300a00 */
[----:B------:R-:W4:Y:S04]  /*29d50*/  LDL.LU.64 R56, [R1+0x2318] ;  /* 0x0023180001387983 */ /* 0x000f280000300a00 */
[----:B------:R-:W-:Y:S04]  /*29d60*/  STL.64 [R1+0x5e0], R52 ;  /* 0x0005e03401007387 */ /* 0x000fe80000100a00 */
[----:B------:R1:W-:Y:S04]  /*29d70*/  STL.64 [R1+0x5e8], R54 ;  /* 0x0005e83601007387 */ /* 0x0003e80000100a00 */
[----:B-1----:R-:W2:Y:S04]  /*29d80*/  LDL.LU.64 R54, [R1+0x2310] ;  /* 0x0023100001367983 */ /* 0x002ea80000300a00 */
[----:B------:R-:W2:Y:S04]  /*29d90*/  LDL.LU.64 R52, [R1+0x2308] ;  /* 0x0023080001347983 */ /* 0x000ea80000300a00 */
        /* <DEDUP_REMOVED lines=14> */
[----:B-1----:R-:W3:Y:S04]  /*29e80*/  LDL.LU.64 R42, [R1+0x22d0] ;  /* 0x0022d000012a7983 */ /* 0x002ee80000300a00 */
[----:B------:R-:W3:Y:S04]  /*29e90*/  LDL.LU.64 R40, [R1+0x22c8] ;  /* 0x0022c80001287983 */ /* 0x000ee80000300a00 */
[----:B------:R-:W-:Y:S04]  /*29ea0*/  STL.64 [R1+0x40], R248 ;  /* 0x000040f801007387 */ /* 0x000fe80000100a00 */
[----:B------:R1:W-:Y:S04]  /*29eb0*/  STL.64 [R1+0x48], R250 ;  /* 0x000048fa01007387 */ /* 0x0003e80000100a00 */
[----:B-1----:R-:W3:Y:S04]  /*29ec0*/  LDL.LU.64 R250, [R1+0x22c0] ;  /* 0x0022c00001fa7983 */ /* 0x002ee80000300a00 */
[----:B------:R-:W3:Y:S04]  /*29ed0*/  LDL.LU.64 R248, [R1+0x22b8] ;  /* 0x0022b80001f87983 */ /* 0x000ee80000300a00 */
[----:B------:R-:W-:Y:S04]  /*29ee0*/  STL.64 [R1+0x30], R92 ;  /* 0x0000305c01007387 */ /* 0x000fe80000100a00 */
[----:B------:R1:W-:Y:S04]  /*29ef0*/  STL.64 [R1+0x38], R94 ;  /* 0x0000385e01007387 */ /* 0x0003e80000100a00 */
[----:B-1----:R-:W4:Y:S04]  /*29f00*/  LDL.LU.64 R94, [R1+0x22b0] ;  /* 0x0022b000015e7983 */ /* 0x002f280000300a00 */
[----:B------:R-:W4:Y:S01]  /*29f10*/  LDL.LU.64 R92, [R1+0x22a8] ;  /* 0x0022a800015c7983 */ /* 0x000f220000300a00 */
[C---:B------:R-:W-:Y:S08]  /*29f20*/  HMMA.1688.F32.TF32 R160, R8.reuse, R38, R160 ;  /* 0x0000002608a0723c */ /* 0x040ff000000810a0 */
[----:B------:R-:W-:Y:S08]  /*29f30*/  HMMA.1688.F32.TF32 R156, R8, R34, R156 ;  /* 0x00000022089c723c */ /* 0x000ff0000008109c */
[C---:B--2---:R-:W-:Y:S08]  /*29f40*/  HMMA.1688.F32.TF32 R44, R244.reuse, R166, R44 ;  /* 0x000000a6f42c723c */ /* 0x044ff0000008102c */
[C---:B---3--:R-:W-:Y:S08]  /*29f50*/  HMMA.1688.F32.TF32 R248, R244.reuse, R174, R248 ;  /* 0x000000aef4f8723c */ /* 0x048ff000000810f8 */
[----:B----4-:R-:W-:-:S15]  /*29f60*/  HMMA.1688.F32.TF32 R92, R244, R178, R92 ;  /* 0x000000b2f45c723c */ /* 0x010fde000008105c */
[----:B------:R-:W-:-:S04]  /*29f70*/  NOP ;  /* 0x0000000000007918 */ /* 0x000fc80000000000 */
[----:B------:R-:W-:Y:S04]  /*29f80*/  STL.64 [R1+0x80], R92 ;  /* 0x0000805c01007387 */ /* 0x000fe80000100a00 */
[----:B------:R1:W-:Y:S04]  /*29f90*/  STL.64 [R1+0x88], R94 ;  /* 0x0000885e01007387 */ /* 0x0003e80000100a00 */
[----:B-1----:R-:W2:Y:S04]  /*29fa0*/  LDL.LU.64 R94, [R1+0x22a0] ;  /* 0x0022a000015e7983 */ /* 0x002ea80000300a00 */
[----:B------:R-:W2:Y:S04]  /*29fb0*/  LDL.LU.64 R92, [R1+0x2298] ;  /* 0x00229800015c7983 */ /* 0x000ea80000300a00 */
[----:B------:R-:W-:Y:S04]  /*29fc0*/  STL.64 [R1+0x70], R248 ;  /* 0x000070f801007387 */ /* 0x000fe80000100a00 */
[----:B------:R1:W-:Y:S02]  /*29fd0*/  STL.64 [R1+0x78], R250 ;  /* 0x000078fa01007387 */ /* 0x0003e40000100a00 */
[----:B-1----:R-:W-:Y:S02]  /*29fe0*/  HMMA.1688.F32.TF32 R248, R244, R170, R40 ;  /* 0x000000aaf4f8723c */ /* 0x002fe40000081028 */
[----:B------:R-:W-:Y:S04]  /*29ff0*/  LDS R40, [R0+UR12+0x21100] ;  /* 0x0211000c00287984 */ /* 0x000fe80008000800 */
[----:B------:R-:W-:Y:S04]  /*2a000*/  LDS R42, [R0+UR12+0x21900] ;  /* 0x0219000c002a7984 */ /* 0x000fe80008000800 */
[----:B------:R-:W-:Y:S04]  /*2a010*/  LDS R41, [R3+UR12+0x21100] ;  /* 0x0211000c03297984 */ /* 0x000fe80008000800 */
[----:B------:R-:W1:Y:S05]  /*2a020*/  LDS R43, [R3+UR12+0x21900] ;  /* 0x0219000c032b7984 */ /* 0x000e6a0008000800 */
[----:B------:R-:W-:Y:S04]  /*2a030*/  STL.64 [R1+0x60], R248 ;  /* 0x000060f801007387 */ /* 0x000fe80000100a00 */
[----:B------:R-:W-:Y:S04]  /*2a040*/  STL.64 [R1+0x68], R250 ;  /* 0x000068fa01007387 */ /* 0x000fe80000100a00 */
[----:B------:R-:W-:Y:S04]  /*2a050*/  STL.64 [R1+0x50], R44 ;  /* 0x0000502c01007387 */ /* 0x000fe80000100a00 */
[----:B------:R3:W-:Y:S02]  /*2a060*/  STL.64 [R1+0x58], R46 ;  /* 0x0000582e01007387 */ /* 0x0007e40000100a00 */
[C---:B---3--:R-:W-:Y:S08]  /*2a070*/  HMMA.1688.F32.TF32 R44, R8.reuse, R30, R12 ;  /* 0x0000001e082c723c */ /* 0x048ff0000008100c */
[----:B------:R-:W-:Y:S01]  /*2a080*/  HMMA.1688.F32.TF32 R12, R8, R6, R16 ;  /* 0x00000006080c723c */ /* 0x000fe20000081010 */
[----:B------:R-:W-:-:S05]  /*2a090*/  IMAD.MOV.U32 R248, RZ, RZ, R160 ;  /* 0x000000fffff87224 */ /* 0x000fca00078e00a0 */
[----:B------:R-:W-:Y:S04]  /*2a0a0*/  STL [R1+0x2258], R248 ;  /* 0x002258f801007387 */ /* 0x000fe80000100800 */
[----:B------:R-:W-:Y:S01]  /*2a0b0*/  STL.64 [R1+0x10], R156 ;  /* 0x0000109c01007387 */ /* 0x000fe20000100a00 */
[C---:B------:R-:W-:Y:S03]  /*2a0c0*/  HMMA.1688.F32.TF32 R16, R8.reuse, R202, R20 ;  /* 0x000000ca0810723c */ /* 0x040fe60000081014 */
[----:B------:R-:W-:Y:S05]  /*2a0d0*/  STL.64 [R1+0x18], R158 ;  /* 0x0000189e01007387 */ /* 0x000fea0000100a00 */
[----:B------:R-:W-:Y:S04]  /*2a0e0*/  STL.64 [R1+0x2240], R14 ;  /* 0x0022400e01007387 */ /* 0x000fe80000100a00 */
[----:B------:R-:W-:Y:S04]  /*2a0f0*/  STL.64 [R1], R44 ;  /* 0x0000002c01007387 */ /* 0x000fe80000100a00 */
[----:B------:R-:W-:Y:S04]  /*2a100*/  STL.64 [R1+0x8], R46 ;  /* 0x0000082e01007387 */ /* 0x000fe80000100a00 */
[----:B------:R3:W-:Y:S02]  /*2a110*/  STL.64 [R1+0x2238], R12 ;  /* 0x0022380c01007387 */ /* 0x0007e40000100a00 */
[C---:B---3--:R-:W-:Y:S02]  /*2a120*/  HMMA.1688.F32.TF32 R12, R8.reuse, R198, R24 ;  /* 0x000000c6080c723c */ /* 0x048fe40000081018 */
[----:B------:R-:W-:Y:S04]  /*2a130*/  STL.64 [R1+0x6a0], R16 ;  /* 0x0006a01001007387 */ /* 0x000fe80000100a00 */
[----:B------:R3:W-:Y:S02]  /*2a140*/  STL.64 [R1+0x6a8], R18 ;  /* 0x0006a81201007387 */ /* 0x0007e40000100a00 */
[C---:B------:R-:W-:Y:S08]  /*2a150*/  HMMA.1688.F32.TF32 R20, R8.reuse, R154, R48 ;  /* 0x0000009a0814723c */ /* 0x040ff00000081030 */
[----:B---3--:R-:W-:Y:S03]  /*2a160*/  HMMA.1688.F32.TF32 R16, R8, R150, R136 ;  /* 0x000000960810723c */ /* 0x008fe60000081088 */
[----:B------:R-:W-:Y:S01]  /*2a170*/  IMAD.MOV.U32 R172, RZ, RZ, R12 ;  /* 0x000000ffffac7224 */ /* 0x000fe200078e000c */
[----:B------:R3:W-:Y:S01]  /*2a180*/  STL.64 [R1+0x698], R14 ;  /* 0x0006980e01007387 */ /* 0x0007e20000100a00 */
[----:B------:R-:W-:-:S03]  /*2a190*/  IMAD.MOV.U32 R173, RZ, RZ, R13 ;  /* 0x000000ffffad7224 */ /* 0x000fc600078e000d */
[C---:B---3--:R-:W-:Y:S02]  /*2a1a0*/  HMMA.1688.F32.TF32 R12, R8.reuse, R194, R52 ;  /* 0x000000c2080c723c */ /* 0x048fe40000081034 */
[----:B------:R-:W-:Y:S04]  /*2a1b0*/  STL [R1+0x21f0], R173 ;  /* 0x0021f0ad01007387 */ /* 0x000fe80000100800 */
[----:B------:R-:W-:Y:S04]  /*2a1c0*/  STL [R1+0x21ec], R172 ;  /* 0x0021ecac01007387 */ /* 0x000fe80000100800 */
[----:B------:R-:W-:Y:S04]  /*2a1d0*/  STL.64 [R1+0x680], R20 ;  /* 0x0006801401007387 */ /* 0x000fe80000100a00 */
[----:B------:R-:W-:Y:S04]  /*2a1e0*/  STL.64 [R1+0x688], R22 ;  /* 0x0006881601007387 */ /* 0x000fe80000100a00 */
[----:B------:R3:W-:Y:S04]  /*2a1f0*/  STL.64 [R1+0x670], R16 ;  /* 0x0006701001007387 */ /* 0x0007e80000100a00 */
[----:B------:R4:W-:Y:S04]  /*2a200*/  STL.64 [R1+0x678], R18 ;  /* 0x0006781201007387 */ /* 0x0009e80000100a00 */
[----:B------:R-:W-:Y:S04]  /*2a210*/  STL [R1+0x660], R12 ;  /* 0x0006600c01007387 */ /* 0x000fe80000100800 */
[----:B------:R1:W-:Y:S04]  /*2a220*/  STL [R1+0x66c], R15 ;  /* 0x00066c0f01007387 */ /* 0x0003e80000100800 */
[----:B---3--:R-:W3:Y:S04]  /*2a230*/  LDL.LU R16, [R1+0x280] ;  /* 0x0002800001107983 */ /* 0x008ee80000300800 */
[----:B------:R-:W3:Y:S04]  /*2a240*/  LDL.LU R17, [R1+0x284] ;  /* 0x0002840001117983 */ /* 0x000ee80000300800 */
[----:B----4-:R-:W3:Y:S04]  /*2a250*/  LDL.LU R18, [R1+0x288] ;  /* 0x0002880001127983 */ /* 0x010ee80000300800 */
[----:B------:R-:W3:Y:S04]  /*2a260*/  LDL.LU R19, [R1+0x28c] ;  /* 0x00028c0001137983 */ /* 0x000ee80000300800 */
[----:B------:R-:W4:Y:S04]  /*2a270*/  LDL.LU R20, [R1+0x1f0] ;  /* 0x0001f00001147983 */ /* 0x000f280000300800 */
[----:B------:R-:W4:Y:S04]  /*2a280*/  LDL.LU R21, [R1+0x1f4] ;  /* 0x0001f40001157983 */ /* 0x000f280000300800 */
[----:B------:R-:W4:Y:S04]  /*2a290*/  LDL.LU R22, [R1+0x1f8] ;  /* 0x0001f80001167983 */ /* 0x000f280000300800 */
[----:B------:R-:W4:Y:S01]  /*2a2a0*/  LDL.LU R23, [R1+0x1fc] ;  /* 0x0001fc0001177983 */ /* 0x000f220000300800 */
[C---:B------:R-:W-:Y:S01]  /*2a2b0*/  HMMA.1688.F32.TF32 R44, R8.reuse, R190, R56 ;  /* 0x000000be082c723c */ /* 0x040fe20000081038 */
[----:B------:R-:W-:Y:S01]  /*2a2c0*/  IMAD.MOV.U32 R173, RZ, RZ, R13 ;  /* 0x000000ffffad7224 */ /* 0x000fe200078e000d */
[----:B------:R-:W-:Y:S01]  /*2a2d0*/  MOV R172, R14 ;  /* 0x0000000e00ac7202 */ /* 0x000fe20000000f00 */
[----:B------:R-:W2:Y:S04]  /*2a2e0*/  LDL.LU R24, [R1+0x120] ;  /* 0x0001200001187983 */ /* 0x000ea80000300800 */
[----:B------:R-:W2:Y:S01]  /*2a2f0*/  LDL.LU R25, [R1+0x124] ;  /* 0x0001240001197983 */ /* 0x000ea20000300800 */
[----:B-1----:R-:W-:Y:S03]  /*2a300*/  HMMA.1688.F32.TF32 R12, R8, R186, R60 ;  /* 0x000000ba080c723c */ /* 0x002fe6000008103c */
[----:B------:R-:W2:Y:S04]  /*2a310*/  LDL.LU R26, [R1+0x128] ;  /* 0x00012800011a7983 */ /* 0x000ea80000300800 */
[----:B------:R-:W2:Y:S04]  /*2a320*/  LDL.LU R27, [R1+0x12c] ;  /* 0x00012c00011b7983 */ /* 0x000ea80000300800 */
[----:B------:R1:W-:Y:S04]  /*2a330*/  STL [R1+0x21f8], R172 ;  /* 0x0021f8ac01007387 */ /* 0x0003e80000100800 */
[----:B------:R1:W-:Y:S04]  /*2a340*/  STL [R1+0x21f4], R173 ;  /* 0x0021f4ad01007387 */ /* 0x0003e80000100800 */
[----:B------:R-:W-:Y:S01]  /*2a350*/  STL.64 [R1+0x650], R44 ;  /* 0x0006502c01007387 */ /* 0x000fe20000100a00 */
[----:B-1----:R-:W-:-:S03]  /*2a360*/  IMAD.MOV.U32 R172, RZ, RZ, R14 ;  /* 0x000000ffffac7224 */ /* 0x002fc600078e000e */
[----:B------:R1:W-:Y:S01]  /*2a370*/  STL.64 [R1+0x658], R46 ;  /* 0x0006582e01007387 */ /* 0x0003e20000100a00 */
[----:B------:R-:W-:-:S03]  /*2a380*/  IMAD.MOV.U32 R173, RZ, RZ, R15 ;  /* 0x000000ffffad7224 */ /* 0x000fc600078e000f */
[----:B------:R1:W-:Y:S01]  /*2a390*/  STL.64 [R1+0x640], R12 ;  /* 0x0006400c01007387 */ /* 0x0003e20000100a00 */
[----:B------:R-:W-:Y:S01]  /*2a3a0*/  IMAD.MOV.U32 R245, RZ, RZ, R161 ;  /* 0x000000fffff57224 */ /* 0x000fe200078e00a1 */
[----:B------:R-:W-:Y:S01]  /*2a3b0*/  MOV R193, R163 ;  /* 0x000000a300c17202 */ /* 0x000fe20000000f00 */
[----:B------:R-:W-:Y:S01]  /*2a3c0*/  IMAD.MOV.U32 R244, RZ, RZ, R162 ;  /* 0x000000fffff47224 */ /* 0x000fe200078e00a2 */
[----:B------:R-:W-:Y:S01]  /*2a3d0*/  LDS R52, [R0+UR12+0x21180] ;  /* 0x0211800c00347984 */ /* 0x000fe20008000800 */
[C---:B-1----:R-:W-:Y:S03]  /*2a3e0*/  HMMA.1688.F32.TF32 R44, R8.reuse, R182, R64 ;  /* 0x000000b6082c723c */ /* 0x042fe60000081040 */
[----:B------:R-:W-:Y:S04]  /*2a3f0*/  LDS R54, [R0+UR12+0x21980] ;  /* 0x0219800c00367984 */ /* 0x000fe80008000800 */
[----:B------:R-:W-:Y:S01]  /*2a400*/  LDS R53, [R3+UR12+0x21180] ;  /* 0x0211800c03357984 */ /* 0x000fe20008000800 */
[C---:B------:R-:W-:Y:S03]  /*2a410*/  HMMA.1688.F32.TF32 R12, R8.reuse, R178, R76 ;  /* 0x000000b2080c723c */ /* 0x040fe6000008104c */
[----:B------:R1:W-:Y:S04]  /*2a420*/  STL [R1+0x2200], R173 ;  /* 0x002200ad01007387 */ /* 0x0003e80000100800 */
[----:B------:R1:W-:Y:S04]  /*2a430*/  STL [R1+0x21fc], R172 ;  /* 0x0021fcac01007387 */ /* 0x0003e80000100800 */
[----:B------:R-:W2:Y:S04]  /*2a440*/  LDS R55, [R3+UR12+0x21980] ;  /* 0x0219800c03377984 */ /* 0x000ea80008000800 */
[----:B------:R-:W-:Y:S04]  /*2a450*/  STL.64 [R1+0x630], R44 ;  /* 0x0006302c01007387 */ /* 0x000fe80000100a00 */
[----:B------:R1:W-:Y:S02]  /*2a460*/  STL.64 [R1+0x638], R46 ;  /* 0x0006382e01007387 */ /* 0x0003e40000100a00 */
[----:B-1----:R-:W-:Y:S01]  /*2a470*/  IMAD.MOV.U32 R173, RZ, RZ, R14 ;  /* 0x000000ffffad7224 */ /* 0x002fe200078e000e */
[----:B------:R-:W-:Y:S01]  /*2a480*/  MOV R172, R15 ;  /* 0x0000000f00ac7202 */ /* 0x000fe20000000f00 */
[----:B------:R1:W-:Y:S01]  /*2a490*/  STL.64 [R1+0x620], R12 ;  /* 0x0006200c01007387 */ /* 0x0003e20000100a00 */
[C---:B------:R-:W-:Y:S08]  /*2a4a0*/  HMMA.1688.F32.TF32 R44, R8.reuse, R174, R80 ;  /* 0x000000ae082c723c */ /* 0x040ff00000081050 */
[C---:B-1----:R-:W-:Y:S08]  /*2a4b0*/  HMMA.1688.F32.TF32 R12, R8.reuse, R170, R84 ;  /* 0x000000aa080c723c */ /* 0x042ff00000081054 */
[----:B------:R-:W-:Y:S01]  /*2a4c0*/  HMMA.1688.F32.TF32 R8, R8, R166, R88 ;  /* 0x000000a60808723c */ /* 0x000fe20000081058 */
[----:B------:R1:W-:Y:S04]  /*2a4d0*/  STL [R1+0x2208], R172 ;  /* 0x002208ac01007387 */ /* 0x0003e80000100800 */
[----:B------:R1:W-:Y:S04]  /*2a4e0*/  STL [R1+0x2204], R173 ;  /* 0x002204ad01007387 */ /* 0x0003e80000100800 */
[----:B------:R-:W-:Y:S02]  /*2a4f0*/  STL.64 [R1+0x610], R44 ;  /* 0x0006102c01007387 */ /* 0x000fe40000100a00 */
[----:B-1----:R-:W-:-:S02]  /*2a500*/  IMAD.MOV.U32 R172, RZ, RZ, R14 ;  /* 0x000000ffffac7224 */ /* 0x002fc400078e000e */
[----:B------:R-:W-:Y:S01]  /*2a510*/  IMAD.MOV.U32 R173, RZ, RZ, R15 ;  /* 0x000000ffffad7224 */ /* 0x000fe200078e000f */
[----:B------:R-:W-:Y:S04]  /*2a520*/  STL.64 [R1+0x618], R46 ;  /* 0x0006182e01007387 */ /* 0x000fe80000100a00 */
[----:B------:R1:W-:Y:S04]  /*2a530*/  STL.64 [R1+0xc0], R12 ;  /* 0x0000c00c01007387 */ /* 0x0003e80000100a00 */
[----:B------:R-:W-:Y:S04]  /*2a540*/  STL [R1+0x2210], R173 ;  /* 0x002210ad01007387 */ /* 0x000fe80000100800 */
[----:B------:R-:W-:Y:S04]  /*2a550*/  STL [R1+0x220c], R172 ;  /* 0x00220cac01007387 */ /* 0x000fe80000100800 */
[----:B------:R-:W-:Y:S04]  /*2a560*/  STL.64 [R1+0xa0], R8 ;  /* 0x0000a00801007387 */ /* 0x000fe80000100a00 */
[----:B------:R3:W-:Y:S01]  /*2a570*/  STL.64 [R1+0xa8], R10 ;  /* 0x0000a80a01007387 */ /* 0x0007e20000100a00 */
[C---:B-1----:R-:W-:Y:S08]  /*2a580*/  HMMA.1688.F32.TF32 R12, R40.reuse, R198, R100 ;  /* 0x000000c6280c723c */ /* 0x042ff00000081064 */
[C---:B---3--:R-:W-:Y:S08]  /*2a590*/  HMMA.1688.F32.TF32 R8, R40.reuse, R38, R16 ;  /* 0x000000262808723c */ /* 0x048ff00000081010 */
[C---:B----4-:R-:W-:Y:S11]  /*2a5a0*/  HMMA.1688.F32.TF32 R16, R40.reuse, R34, R20 ;  /* 0x000000222810723c */ /* 0x050ff60000081014 */
[----:B------:R-:W-:Y:S04]  /*2a5b0*/  STL.64 [R1+0x2250], R10 ;  /* 0x0022500a01007387 */ /* 0x000fe80000100a00 */
[----:B------:R1:W-:Y:S04]  /*2a5c0*/  STL.64 [R1+0x2248], R8 ;  /* 0x0022480801007387 */ /* 0x0003e80000100a00 */
[----:B------:R-:W-:Y:S04]  /*2a5d0*/  STL.64 [R1+0x2268], R18 ;  /* 0x0022681201007387 */ /* 0x000fe80000100a00 */
[----:B------:R3:W-:Y:S01]  /*2a5e0*/  STL.64 [R1+0x2260], R16 ;  /* 0x0022601001007387 */ /* 0x0007e20000100a00 */
[C---:B-1----:R-:W-:Y:S08]  /*2a5f0*/  HMMA.1688.F32.TF32 R8, R40.reuse, R154, R104 ;  /* 0x0000009a2808723c */ /* 0x042ff00000081068 */
[----:B---3--:R-:W-:Y:S11]  /*2a600*/  HMMA.1688.F32.TF32 R16, R40, R202, R96 ;  /* 0x000000ca2810723c */ /* 0x008ff60000081060 */
[----:B------:R-:W-:Y:S01]  /*2a610*/  IMAD.MOV.U32 R148, RZ, RZ, R8 ;  /* 0x000000ffff947224 */ /* 0x000fe200078e0008 */
[----:B------:R-:W-:-:S07]  /*2a620*/  MOV R149, R9 ;  /* 0x0000000900957202 */ /* 0x000fce0000000f00 */
[----:B------:R-:W-:Y:S04]  /*2a630*/  STL.64 [R1+0x760], R16 ;  /* 0x0007601001007387 */ /* 0x000fe80000100a00 */
[----:B------:R-:W-:Y:S04]  /*2a640*/  STL.64 [R1+0x768], R18 ;  /* 0x0007681201007387 */ /* 0x000fe80000100a00 */
[----:B------:R-:W-:Y:S04]  /*2a650*/  STL.64 [R1+0x750], R12 ;  /* 0x0007500c01007387 */ /* 0x000fe80000100a00 */
[----:B------:R-:W-:Y:S04]  /*2a660*/  STL.64 [R1+0x758], R14 ;  /* 0x0007580e01007387 */ /* 0x000fe80000100a00 */
[----:B------:R1:W-:Y:S02]  /*2a670*/  STL.64 [R1+0x748], R10 ;  /* 0x0007480a01007387 */ /* 0x0003e40000100a00 */
[C---:B-1----:R-:W-:Y:S02]  /*2a680*/  HMMA.1688.F32.TF32 R8, R40.reuse, R150, R108 ;  /* 0x000000962808723c */ /* 0x042fe4000008106c */
[----:B------:R-:W-:Y:S04]  /*2a690*/  STL [R1+0x212c], R149 ;  /* 0x00212c9501007387 */ /* 0x000fe80000100800 */
[----:B------:R-:W-:Y:S02]  /*2a6a0*/  STL [R1+0x2128], R148 ;  /* 0x0021289401007387 */ /* 0x000fe40000100800 */
[----:B------:R-:W-:Y:S11]  /*2a6b0*/  HMMA.1688.F32.TF32 R12, R40, R194, R112 ;  /* 0x000000c2280c723c */ /* 0x000ff60000081070 */
[----:B------:R-:W-:Y:S01]  /*2a6c0*/  IMAD.MOV.U32 R152, RZ, RZ, R8 ;  /* 0x000000ffff987224 */ /* 0x000fe200078e0008 */
[----:B------:R1:W-:Y:S01]  /*2a6d0*/  STL.64 [R1+0x738], R10 ;  /* 0x0007380a01007387 */ /* 0x0003e20000100a00 */
[----:B------:R-:W-:-:S02]  /*2a6e0*/  IMAD.MOV.U32 R153, RZ, RZ, R9 ;  /* 0x000000ffff997224 */ /* 0x000fc400078e0009 */
[----:B-1----:R-:W-:Y:S03]  /*2a6f0*/  HMMA.1688.F32.TF32 R8, R40, R190, R116 ;  /* 0x000000be2808723c */ /* 0x002fe60000081074 */
[----:B------:R-:W-:Y:S04]  /*2a700*/  STL [R1+0x2134], R153 ;  /* 0x0021349901007387 */ /* 0x000fe80000100800 */
[----:B------:R-:W-:Y:S04]  /*2a710*/  STL [R1+0x2130], R152 ;  /* 0x0021309801007387 */ /* 0x000fe80000100800 */
[----:B------:R-:W-:Y:S04]  /*2a720*/  STL.64 [R1+0x720], R12 ;  /* 0x0007200c01007387 */ /* 0x000fe80000100a00 */
[----:B------:R-:W-:Y:S04]  /*2a730*/  STL.64 [R1+0x728], R14 ;  /* 0x0007280e01007387 */ /* 0x000fe80000100a00 */
[----:B------:R-:W-:Y:S01]  /*2a740*/  IMAD.MOV.U32 R149, RZ, RZ, R8 ;  /* 0x000000ffff957224 */ /* 0x000fe200078e0008 */
[----:B------:R1:W-:Y:S01]  /*2a750*/  STL.64 [R1+0x718], R10 ;  /* 0x0007180a01007387 */ /* 0x0003e20000100a00 */
[----:B------:R-:W-:-:S02]  /*2a760*/  MOV R148, R9 ;  /* 0x0000000900947202 */ /* 0x000fc40000000f00 */
[----:B-1----:R-:W-:Y:S01]  /*2a770*/  HMMA.1688.F32.TF32 R8, R40, R186, R120 ;  /* 0x000000ba2808723c */ /* 0x002fe20000081078 */
[----:B------:R-:W-:Y:S04]  /*2a780*/  STL [R1+0x213c], R149 ;  /* 0x00213c9501007387 */ /* 0x000fe80000100800 */
[----:B------:R-:W-:-:S14]  /*2a790*/  STL [R1+0x2138], R148 ;  /* 0x0021389401007387 */ /* 0x000fdc0000100800 */
[----:B------:R-:W-:Y:S01]  /*2a7a0*/  IMAD.MOV.U32 R164, RZ, RZ, R8 ;  /* 0x000000ffffa47224 */ /* 0x000fe200078e0008 */
[----:B------:R1:W-:Y:S01]  /*2a7b0*/  STL [R1+0x70c], R11 ;  /* 0x00070c0b01007387 */ /* 0x0003e20000100800 */
[----:B------:R-:W-:Y:S02]  /*2a7c0*/  IMAD.MOV.U32 R165, RZ, RZ, R9 ;  /* 0x000000ffffa57224 */ /* 0x000fe400078e0009 */
[----:B------:R-:W-:Y:S02]  /*2a7d0*/  IMAD.MOV.U32 R152, RZ, RZ, R10 ;  /* 0x000000ffff987224 */ /* 0x000fe400078e000a */
[----:B-1----:R-:W-:Y:S01]  /*2a7e0*/  HMMA.1688.F32.TF32 R8, R40, R182, R124 ;  /* 0x000000b62808723c */ /* 0x002fe2000008107c */
[----:B------:R-:W-:-:S15]  /*2a7f0*/  STL [R1+0x2148], R165 ;  /* 0x002148a501007387 */ /* 0x000fde0000100800 */
[----:B------:R-:W-:-:S03]  /*2a800*/  NOP ;  /* 0x0000000000007918 */ /* 0x000fc60000000000 */
[----:B------:R-:W-:Y:S01]  /*2a810*/  MOV R168, R8 ;  /* 0x0000000800a87202 */ /* 0x000fe20000000f00 */
[----:B------:R-:W-:Y:S02]  /*2a820*/  IMAD.MOV.U32 R169, RZ, RZ, R9 ;  /* 0x000000ffffa97224 */ /* 0x000fe400078e0009 */
[----:B------:R-:W-:Y:S02]  /*2a830*/  IMAD.MOV.U32 R148, RZ, RZ, R10 ;  /* 0x000000ffff947224 */ /* 0x000fe400078e000a */
[----:B------:R-:W-:Y:S02]  /*2a840*/  IMAD.MOV.U32 R153, RZ, RZ, R11 ;  /* 0x000000ffff997224 */ /* 0x000fe400078e000b */
[C---:B------:R-:W-:Y:S01]  /*2a850*/  HMMA.1688.F32.TF32 R8, R40.reuse, R178, R128 ;  /* 0x000000b22808723c */ /* 0x040fe20000081080 */
[----:B------:R-:W-:Y:S04]  /*2a860*/  STL [R1+0x2144], R164 ;  /* 0x002144a401007387 */ /* 0x000fe80000100800 */
[----:B------:R-:W-:Y:S04]  /*2a870*/  STL [R1+0x2140], R152 ;  /* 0x0021409801007387 */ /* 0x000fe80000100800 */
[----:B------:R-:W-:Y:S04]  /*2a880*/  STL [R1+0x2158], R153 ;  /* 0x0021589901007387 */ /* 0x000fe80000100800 */
[----:B------:R-:W-:Y:S04]  /*2a890*/  STL [R1+0x2154], R148 ;  /* 0x0021549401007387 */ /* 0x000fe80000100800 */
[----:B------:R-:W-:Y:S02]  /*2a8a0*/  STL [R1+0x2150], R169 ;  /* 0x002150a901007387 */ /* 0x000fe40000100800 */
[----:B------:R-:W-:Y:S01]  /*2a8b0*/  IMAD.MOV.U32 R177, RZ, RZ, R9 ;  /* 0x000000ffffb17224 */ /* 0x000fe200078e0009 */
[----:B------:R-:W-:Y:S01]  /*2a8c0*/  MOV R176, R8 ;  /* 0x0000000800b07202 */ /* 0x000fe20000000f00 */
[----:B------:R-:W-:Y:S04]  /*2a8d0*/  STL [R1+0x214c], R168 ;  /* 0x00214ca801007387 */ /* 0x000fe80000100800 */
[----:B------:R1:W-:Y:S04]  /*2a8e0*/  STL.64 [R1+0x6e8], R10 ;  /* 0x0006e80a01007387 */ /* 0x0003e80000100a00 */
[----:B------:R-:W-:Y:S04]  /*2a8f0*/  STL [R1+0x211c], R177 ;  /* 0x00211cb101007387 */ /* 0x000fe80000100800 */
[----:B------:R-:W-:Y:S04]  /*2a900*/  STL [R1+0x2118], R176 ;  /* 0x002118b001007387 */ /* 0x000fe80000100800 */
[----:B------:R-:W3:Y:S04]  /*2a910*/  LDL.LU R156, [R1+0x110] ;  /* 0x00011000019c7983 */ /* 0x000ee80000300800 */
[----:B------:R-:W3:Y:S04]  /*2a920*/  LDL.LU R157, [R1+0x114] ;  /* 0x00011400019d7983 */ /* 0x000ee80000300800 */
[----:B------:R-:W3:Y:S04]  /*2a930*/  LDL.LU R158, [R1+0x118] ;  /* 0x00011800019e7983 */ /* 0x000ee80000300800 */
[----:B------:R-:W3:Y:S04]  /*2a940*/  LDL.LU R159, [R1+0x11c] ;  /* 0x00011c00019f7983 */ /* 0x000ee80000300800 */
[----:B------:R-:W4:Y:S04]  /*2a950*/  LDL.LU R44, [R1+0x240] ;  /* 0x00024000012c7983 */ /* 0x000f280000300800 */
[----:B------:R-:W4:Y:S04]  /*2a960*/  LDL.LU R45, [R1+0x244] ;  /* 0x00024400012d7983 */ /* 0x000f280000300800 */
[----:B------:R-:W4:Y:S04]  /*2a970*/  LDL.LU R46, [R1+0x248] ;  /* 0x00024800012e7983 */ /* 0x000f280000300800 */
[----:B------:R-:W4:Y:S04]  /*2a980*/  LDL.LU R47, [R1+0x24c] ;  /* 0x00024c00012f7983 */ /* 0x000f280000300800 */
[----:B------:R-:W3:Y:S04]  /*2a990*/  LDL.LU R248, [R1+0x2f0] ;  /* 0x0002f00001f87983 */ /* 0x000ee80000300800 */
[----:B------:R-:W4:Y:S04]  /*2a9a0*/  LDL.LU R249, [R1+0x2f4] ;  /* 0x0002f40001f97983 */ /* 0x000f280000300800 */
[----:B------:R-:W4:Y:S04]  /*2a9b0*/  LDL.LU R250, [R1+0x2f8] ;  /* 0x0002f80001fa7983 */ /* 0x000f280000300800 */
[----:B------:R-:W4:Y:S04]  /*2a9c0*/  LDL.LU R251, [R1+0x2fc] ;  /* 0x0002fc0001fb7983 */ /* 0x000f280000300800 */
[----:B------:R-:W4:Y:S04]  /*2a9d0*/  LDL.LU R160, [R1+0x1d0] ;  /* 0x0001d00001a07983 */ /* 0x000f280000300800 */
[----:B------:R-:W4:Y:S04]  /*2a9e0*/  LDL.LU R161, [R1+0x1d4] ;  /* 0x0001d40001a17983 */ /* 0x000f280000300800 */
[----:B------:R-:W4:Y:S04]  /*2a9f0*/  LDL.LU R162, [R1+0x1d8] ;  /* 0x0001d80001a27983 */ /* 0x000f280000300800 */
[----:B------:R-:W4:Y:S01]  /*2aa00*/  LDL.LU R163, [R1+0x1dc] ;  /* 0x0001dc0001a37983 */ /* 0x000f220000300800 */
[----:B-1----:R-:W-:-:S15]  /*2aa10*/  HMMA.1688.F32.TF32 R8, R40, R174, R132 ;  /* 0x000000ae2808723c */ /* 0x002fde0000081084 */
[----:B------:R-:W-:-:S04]  /*2aa20*/  NOP ;  /* 0x0000000000007918 */ /* 0x000fc80000000000 */
[----:B------:R-:W-:Y:S01]  /*2aa30*/  IMAD.MOV.U32 R180, RZ, RZ, R8 ;  /* 0x000000ffffb47224 */ /* 0x000fe200078e0008 */
[----:B------:R-:W-:Y:S01]  /*2aa40*/  MOV R152, R10 ;  /* 0x0000000a00987202 */ /* 0x000fe20000000f00 */
[----:B------:R-:W-:Y:S02]  /*2aa50*/  IMAD.MOV.U32 R181, RZ, RZ, R9 ;  /* 0x000000ffffb57224 */ /* 0x000fe400078e0009 */
[----:B------:R-:W-:Y:S02]  /*2aa60*/  IMAD.MOV.U32 R149, RZ, RZ, R11 ;  /* 0x000000ffff957224 */ /* 0x000fe400078e000b */
[----:B------:R-:W-:-:S15]  /*2aa70*/  HMMA.1688.F32.TF32 R8, R40, R170, R140 ;  /* 0x000000aa2808723c */ /* 0x000fde000008108c */
[----:B------:R-:W-:-:S04]  /*2aa80*/  NOP ;  /* 0x0000000000007918 */ /* 0x000fc80000000000 */
[----:B------:R-:W-:Y:S01]  /*2aa90*/  IMAD.MOV.U32 R184, RZ, RZ, R8 ;  /* 0x000000ffffb87224 */ /* 0x000fe200078e0008 */
[----:B------:R-:W-:Y:S01]  /*2aaa0*/  MOV R165, R10 ;  /* 0x0000000a00a57202 */ /* 0x000fe20000000f00 */
[----:B------:R-:W-:Y:S02]  /*2aab0*/  IMAD.MOV.U32 R185, RZ, RZ, R9 ;  /* 0x000000ffffb97224 */ /* 0x000fe400078e0009 */
[----:B------:R-:W-:Y:S02]  /*2aac0*/  IMAD.MOV.U32 R164, RZ, RZ, R11 ;  /* 0x000000ffffa47224 */ /* 0x000fe400078e000b */
[----:B------:R-:W-:Y:S01]  /*2aad0*/  HMMA.1688.F32.TF32 R8, R40, R166, R144 ;  /* 0x000000a62808723c */ /* 0x000fe20000081090 */
[----:B------:R-:W-:Y:S07]  /*2aae0*/  STL [R1+0x2168], R149 ;  /* 0x0021689501007387 */ /* 0x000fee0000100800 */
[----:B--2---:R-:W-:Y:S01]  /*2aaf0*/  HMMA.1688.F32.TF32 R12, R52, R202, R68 ;  /* 0x000000ca340c723c */ /* 0x004fe20000081044 */
[----:B------:R-:W-:Y:S10]  /*2ab00*/  STL [R1+0x2164], R152 ;  /* 0x0021649801007387 */ /* 0x000ff40000100800 */
[----:B------:R-:W-:Y:S01]  /*2ab10*/  IMAD.MOV.U32 R153, RZ, RZ, R8 ;  /* 0x000000ffff997224 */ /* 0x000fe200078e0008 */
[----:B------:R-:W-:Y:S01]  /*2ab20*/  MOV R169, R10 ;  /* 0x0000000a00a97202 */ /* 0x000fe20000000f00 */
[----:B------:R-:W-:-:S02]  /*2ab30*/  IMAD.MOV.U32 R148, RZ, RZ, R9 ;  /* 0x000000ffff947224 */ /* 0x000fc400078e0009 */
[----:B------:R-:W-:Y:S02]  /*2ab40*/  IMAD.MOV.U32 R168, RZ, RZ, R11 ;  /* 0x000000ffffa87224 */ /* 0x000fe400078e000b */
[----:B------:R-:W-:Y:S01]  /*2ab50*/  HMMA.1688.F32.TF32 R8, R52, R198, R72 ;  /* 0x000000c63408723c */ /* 0x000fe20000081048 */
        /* <DEDUP_REMOVED lines=9> */
[----:B------:R-:W-:-:S03]  /*2abf0*/  IMAD.MOV.U32 R196, RZ, RZ, R8 ;  /* 0x000000ffffc47224 */ /* 0x000fc600078e0008 */
[----:B------:R-:W-:Y:S01]  /*2ac00*/  STL [R1+0x217c], R153 ;  /* 0x00217c9901007387 */ /* 0x000fe20000100800 */
[----:B------:R-:W-:-:S03]  /*2ac10*/  IMAD.MOV.U32 R197, RZ, RZ, R9 ;  /* 0x000000ffffc57224 */ /* 0x000fc600078e0009 */
[----:B------:R-:W-:Y:S04]  /*2ac20*/  STL.64 [R1+0x860], R12 ;  /* 0x0008600c01007387 */ /* 0x000fe80000100a00 */
[----:B------:R-:W-:Y:S04]  /*2ac30*/  STL.64 [R1+0x868], R14 ;  /* 0x0008680e01007387 */ /* 0x000fe80000100a00 */
[----:B------:R1:W-:Y:S02]  /*2ac40*/  STL.64 [R1+0x858], R10 ;  /* 0x0008580a01007387 */ /* 0x0003e40000100a00 */
[C---:B-1----:R-:W-:Y:S02]  /*2ac50*/  HMMA.1688.F32.TF32 R8, R52.reuse, R154, R208 ;  /* 0x0000009a3408723c */ /* 0x042fe400000810d0 */
[----:B------:R-:W-:Y:S04]  /*2ac60*/  STL [R1+0x20c0], R197 ;  /* 0x0020c0c501007387 */ /* 0x000fe80000100800 */
[----:B------:R-:W-:Y:S02]  /*2ac70*/  STL [R1+0x20bc], R196 ;  /* 0x0020bcc401007387 */ /* 0x000fe40000100800 */
[----:B------:R-:W-:Y:S11]  /*2ac80*/  HMMA.1688.F32.TF32 R12, R52, R150, R212 ;  /* 0x00000096340c723c */ /* 0x000ff600000810d4 */
[----:B------:R-:W-:Y:S01]  /*2ac90*/  MOV R200, R8 ;  /* 0x0000000800c87202 */ /* 0x000fe20000000f00 */
[----:B------:R1:W-:Y:S01]  /*2aca0*/  STL.64 [R1+0x848], R10 ;  /* 0x0008480a01007387 */ /* 0x0003e20000100a00 */
[----:B------:R-:W-:-:S02]  /*2acb0*/  IMAD.MOV.U32 R201, RZ, RZ, R9 ;  /* 0x000000ffffc97224 */ /* 0x000fc400078e0009 */
[----:B-1----:R-:W-:Y:S03]  /*2acc0*/  HMMA.1688.F32.TF32 R8, R52, R194, R216 ;  /* 0x000000c23408723c */ /* 0x002fe600000810d8 */
[----:B------:R1:W-:Y:S04]  /*2acd0*/  STL [R1+0x20b8], R201 ;  /* 0x0020b8c901007387 */ /* 0x0003e80000100800 */
[----:B------:R2:W-:Y:S04]  /*2ace0*/  STL [R1+0x20b4], R200 ;  /* 0x0020b4c801007387 */ /* 0x0005e80000100800 */
[----:B------:R-:W-:Y:S04]  /*2acf0*/  STL.64 [R1+0x830], R12 ;  /* 0x0008300c01007387 */ /* 0x000fe80000100a00 */
[----:B------:R-:W-:Y:S04]  /*2ad00*/  STL.64 [R1+0x838], R14 ;  /* 0x0008380e01007387 */ /* 0x000fe80000100a00 */
[----:B-1----:R-:W-:Y:S01]  /*2ad10*/  IMAD.MOV.U32 R201, RZ, RZ, R8 ;  /* 0x000000ffffc97224 */ /* 0x002fe200078e0008 */
[----:B------:R1:W-:Y:S01]  /*2ad20*/  STL.64 [R1+0x828], R10 ;  /* 0x0008280a01007387 */ /* 0x0003e20000100a00 */
[----:B--2---:R-:W-:-:S02]  /*2ad30*/  IMAD.MOV.U32 R200, RZ, RZ, R9 ;  /* 0x000000ffffc87224 */ /* 0x004fc400078e0009 */
[----:B-1----:R-:W-:Y:S01]  /*2ad40*/  HMMA.1688.F32.TF32 R8, R52, R190, R220 ;  /* 0x000000be3408723c */ /* 0x002fe200000810dc */
[----:B------:R-:W-:Y:S04]  /*2ad50*/  STL [R1+0x20c8], R201 ;  /* 0x0020c8c901007387 */ /* 0x000fe80000100800 */
[----:B------:R-:W-:-:S14]  /*2ad60*/  STL [R1+0x20c4], R200 ;  /* 0x0020c4c801007387 */ /* 0x000fdc0000100800 */
[----:B------:R-:W-:Y:S01]  /*2ad70*/  STL [R1+0x810], R8 ;  /* 0x0008100801007387 */ /* 0x000fe20000100800 */
[----:B------:R-:W-:Y:S01]  /*2ad80*/  MOV R197, R9 ;  /* 0x0000000900c57202 */ /* 0x000fe20000000f00 */
[----:B------:R-:W-:Y:S02]  /*2ad90*/  IMAD.MOV.U32 R196, RZ, RZ, R10 ;  /* 0x000000ffffc47224 */ /* 0x000fe400078e000a */
[----:B------:R1:W-:Y:S02]  /*2ada0*/  STL [R1+0x81c], R11 ;  /* 0x00081c0b01007387 */ /* 0x0003e40000100800 */
[----:B-1----:R-:W-:Y:S02]  /*2adb0*/  HMMA.1688.F32.TF32 R8, R52, R186, R224 ;  /* 0x000000ba3408723c */ /* 0x002fe400000810e0 */
[----:B------:R-:W-:Y:S04]  /*2adc0*/  STL [R1+0x20d0], R196 ;  /* 0x0020d0c401007387 */ /* 0x000fe80000100800 */
[----:B------:R-:W-:-:S13]  /*2add0*/  STL [R1+0x20cc], R197 ;  /* 0x0020ccc501007387 */ /* 0x000fda0000100800 */
[----:B------:R-:W-:Y:S01]  /*2ade0*/  IMAD.MOV.U32 R201, RZ, RZ, R10 ;  /* 0x000000ffffc97224 */ /* 0x000fe200078e000a */
[----:B------:R1:W-:Y:S01]  /*2adf0*/  STL.64 [R1+0x800], R8 ;  /* 0x0008000801007387 */ /* 0x0003e20000100a00 */
[----:B------:R-:W-:Y:S02]  /*2ae00*/  IMAD.MOV.U32 R200, RZ, RZ, R11 ;  /* 0x000000ffffc87224 */ /* 0x000fe400078e000b */
[C---:B-1----:R-:W-:Y:S01]  /*2ae10*/  HMMA.1688.F32.TF32 R8, R52.reuse, R182, R228 ;  /* 0x000000b63408723c */ /* 0x042fe200000810e4 */
[----:B------:R-:W-:Y:S04]  /*2ae20*/  STL [R1+0x20d8], R201 ;  /* 0x0020d8c901007387 */ /* 0x000fe80000100800 */
[----:B------:R-:W-:Y:S03]  /*2ae30*/  STL [R1+0x20d4], R200 ;  /* 0x0020d4c801007387 */ /* 0x000fe60000100800 */
[----:B---3--:R-:W-:Y:S01]  /*2ae40*/  HMMA.1688.F32.TF32 R120, R52, R6, R156 ;  /* 0x000000063478723c */ /* 0x008fe2000008109c */
[----:B------:R-:W2:Y:S07]  /*2ae50*/  LDL.LU R156, [R1+0x260] ;  /* 0x00026000019c7983 */ /* 0x000eae0000300800 */
[C---:B------:R-:W-:Y:S03]  /*2ae60*/  HMMA.1688.F32.TF32 R20, R40.reuse, R30, R24 ;  /* 0x0000001e2814723c */ /* 0x040fe60000081018 */
[----:B------:R-:W-:Y:S04]  /*2ae70*/  STL.64 [R1+0x7f0], R8 ;  /* 0x0007f00801007387 */ /* 0x000fe80000100a00 */
[----:B------:R1:W-:Y:S01]  /*2ae80*/  STL.64 [R1+0x7f8], R10 ;  /* 0x0007f80a01007387 */ /* 0x0003e20000100a00 */
[----:B------:R-:W-:Y:S03]  /*2ae90*/  HMMA.1688.F32.TF32 R24, R40, R6, R92 ;  /* 0x000000062818723c */ /* 0x000fe6000008105c */
[----:B------:R-:W2:Y:S04]  /*2aea0*/  LDL.LU R157, [R1+0x264] ;  /* 0x00026400019d7983 */ /* 0x000ea80000300800 */
[----:B------:R-:W2:Y:S01]  /*2aeb0*/  LDL.LU R158, [R1+0x268] ;  /* 0x00026800019e7983 */ /* 0x000ea20000300800 */
[C---:B----4-:R-:W-:Y:S03]  /*2aec0*/  HMMA.1688.F32.TF32 R40, R52.reuse, R34, R44 ;  /* 0x000000223428723c */ /* 0x050fe6000008102c */
[----:B------:R-:W2:Y:S05]  /*2aed0*/  LDL.LU R159, [R1+0x26c] ;  /* 0x00026c00019f7983 */ /* 0x000eaa0000300800 */
[C---:B------:R-:W-:Y:S01]  /*2aee0*/  HMMA.1688.F32.TF32 R44, R52.reuse, R30, R160 ;  /* 0x0000001e342c723c */ /* 0x040fe200000810a0 */
[----:B------:R-:W3:Y:S04]  /*2aef0*/  LDL.LU R160, [R1+0x250] ;  /* 0x0002500001a07983 */ /* 0x000ee80000300800 */
[----:B------:R-:W3:Y:S03]  /*2af00*/  LDL.LU R161, [R1+0x254] ;  /* 0x0002540001a17983 */ /* 0x000ee60000300800 */
[C---:B------:R-:W-:Y:S01]  /*2af10*/  HMMA.1688.F32.TF32 R48, R52.reuse, R38, R248 ;  /* 0x000000263430723c */ /* 0x040fe200000810f8 */
[----:B------:R-:W3:Y:S04]  /*2af20*/  LDL.LU R162, [R1+0x258] ;  /* 0x0002580001a27983 */ /* 0x000ee80000300800 */
[----:B------:R-:W3:Y:S04]  /*2af30*/  LDL.LU R163, [R1+0x25c] ;  /* 0x00025c0001a37983 */ /* 0x000ee80000300800 */
[----:B------:R-:W4:Y:S04]  /*2af40*/  LDL.LU R248, [R1+0x230] ;  /* 0x0002300001f87983 */ /* 0x000f280000300800 */
[----:B------:R-:W4:Y:S04]  /*2af50*/  LDL.LU R249, [R1+0x234] ;  /* 0x0002340001f97983 */ /* 0x000f280000300800 */
[----:B------:R-:W4:Y:S04]  /*2af60*/  LDL.LU R250, [R1+0x238] ;  /* 0x0002380001fa7983 */ /* 0x000f280000300800 */
[----:B------:R-:W4:Y:S04]  /*2af70*/  LDL.LU R251, [R1+0x23c] ;  /* 0x00023c0001fb7983 */ /* 0x000f280000300800 */
[----:B------:R-:W2:Y:S04]  /*2af80*/  LDL.LU R136, [R1+0x1e0] ;  /* 0x0001e00001887983 */ /* 0x000ea80000300800 */
[----:B------:R-:W2:Y:S04]  /*2af90*/  LDL.LU R137, [R1+0x1e4] ;  /* 0x0001e40001897983 */ /* 0x000ea80000300800 */
[----:B------:R-:W2:Y:S04]  /*2afa0*/  LDL.LU R138, [R1+0x1e8] ;  /* 0x0001e800018a7983 */ /* 0x000ea80000300800 */
[----:B------:R-:W2:Y:S04]  /*2afb0*/  LDL.LU R139, [R1+0x1ec] ;  /* 0x0001ec00018b7983 */ /* 0x000ea80000300800 */
[----:B------:R-:W3:Y:S04]  /*2afc0*/  LDL.LU R56, [R1+0x1c0] ;  /* 0x0001c00001387983 */ /* 0x000ee80000300800 */
        /* <DEDUP_REMOVED lines=22> */
[----:B------:R-:W3:Y:S01]  /*2b130*/  LDL.LU R15, [R1+0x22c] ;  /* 0x00022c00010f7983 */ /* 0x000ee20000300800 */
[----:B-1----:R-:W-:Y:S01]  /*2b140*/  HMMA.1688.F32.TF32 R8, R52, R178, R232 ;  /* 0x000000b23408723c */ /* 0x002fe200000810e8 */
[----:B------:R-:W-:-:S02]  /*2b150*/  LOP3.LUT R246, R0, 0x40, RZ, 0x3c, !PT ;  /* 0x0000004000f67812 */ /* 0x000fc400078e3cff */
[----:B------:R-:W-:-:S03]  /*2b160*/  LOP3.LUT R247, R0, 0x60, RZ, 0x3c, !PT ;  /* 0x0000006000f77812 */ /* 0x000fc600078e3cff */
[----:B------:R-:W-:Y:S04]  /*2b170*/  LDS R92, [R246+UR12+0x21000] ;  /* 0x0210000cf65c7984 */ /* 0x000fe80008000800 */
[----:B------:R-:W-:Y:S04]  /*2b180*/  LDS R94, [R246+UR12+0x21800] ;  /* 0x0218000cf65e7984 */ /* 0x000fe80008000800 */
[----:B------:R-:W-:Y:S04]  /*2b190*/  LDS R93, [R247+UR12+0x21000] ;  /* 0x0210000cf75d7984 */ /* 0x000fe80008000800 */
[----:B------:R-:W4:Y:S01]  /*2b1a0*/  LDS R95, [R247+UR12+0x21800] ;  /* 0x0218000cf75f7984 */ /* 0x000f220008000800 */
[----:B------:R-:W-:Y:S01]  /*2b1b0*/  MOV R201, R8 ;  /* 0x0000000800c97202 */ /* 0x000fe20000000f00 */
[----:B------:R-:W-:-:S02]  /*2b1c0*/  IMAD.MOV.U32 R200, RZ, RZ, R9 ;  /* 0x000000ffffc87224 */ /* 0x000fc400078e0009 */
[----:B------:R-:W-:Y:S01]  /*2b1d0*/  IMAD.MOV.U32 R196, RZ, RZ, R10 ;  /* 0x000000ffffc47224 */ /* 0x000fe200078e000a */
[C---:B------:R-:W-:Y:S01]  /*2b1e0*/  HMMA.1688.F32.TF32 R16, R52.reuse, R174, R236 ;  /* 0x000000ae3410723c */ /* 0x040fe200000810ec */
[----:B------:R-:W-:Y:S01]  /*2b1f0*/  IMAD.MOV.U32 R197, RZ, RZ, R11 ;  /* 0x000000ffffc57224 */ /* 0x000fe200078e000b */
[----:B------:R-:W-:Y:S04]  /*2b200*/  LDS R60, [R246+UR12+0x21080] ;  /* 0x0210800cf63c7984 */ /* 0x000fe80008000800 */
[----:B------:R-:W-:Y:S02]  /*2b210*/  LDS R62, [R246+UR12+0x21880] ;  /* 0x0218800cf63e7984 */ /* 0x000fe40008000800 */
[----:B------:R-:W-:Y:S02]  /*2b220*/  HMMA.1688.F32.TF32 R8, R52, R170, R240 ;  /* 0x000000aa3408723c */ /* 0x000fe400000810f0 */
[----:B------:R1:W-:Y:S04]  /*2b230*/  STL [R1+0x20e8], R197 ;  /* 0x0020e8c501007387 */ /* 0x0003e80000100800 */
[----:B------:R1:W-:Y:S04]  /*2b240*/  STL [R1+0x20e4], R196 ;  /* 0x0020e4c401007387 */ /* 0x0003e80000100800 */
[----:B------:R1:W-:Y:S04]  /*2b250*/  STL [R1+0x20e0], R201 ;  /* 0x0020e0c901007387 */ /* 0x0003e80000100800 */
[----:B------:R1:W-:Y:S04]  /*2b260*/  STL [R1+0x20dc], R200 ;  /* 0x0020dcc801007387 */ /* 0x0003e80000100800 */
[----:B------:R-:W-:Y:S01]  /*2b270*/  LDS R61, [R247+UR12+0x21080] ;  /* 0x0210800cf73d7984 */ /* 0x000fe20008000800 */
[----:B-1----:R-:W-:Y:S01]  /*2b280*/  MOV R197, R8 ;  /* 0x0000000800c57202 */ /* 0x002fe20000000f00 */
[----:B------:R-:W-:-:S02]  /*2b290*/  IMAD.MOV.U32 R196, RZ, RZ, R9 ;  /* 0x000000ffffc47224 */ /* 0x000fc400078e0009 */
[----:B------:R-:W-:Y:S01]  /*2b2a0*/  IMAD.MOV.U32 R201, RZ, RZ, R10 ;  /* 0x000000ffffc97224 */ /* 0x000fe200078e000a */
[----:B------:R-:W1:Y:S01]  /*2b2b0*/  LDS R63, [R247+UR12+0x21880] ;  /* 0x0218800cf73f7984 */ /* 0x000e620008000800 */
[----:B------:R-:W-:Y:S02]  /*2b2c0*/  IMAD.MOV.U32 R200, RZ, RZ, R11 ;  /* 0x000000ffffc87224 */ /* 0x000fe400078e000b */
[----:B------:R-:W-:Y:S01]  /*2b2d0*/  HMMA.1688.F32.TF32 R8, R52, R166, R204 ;  /* 0x000000a63408723c */ /* 0x000fe200000810cc */
[----:B------:R-:W-:Y:S04]  /*2b2e0*/  STL.64 [R1+0x790], R16 ;  /* 0x0007901001007387 */ /* 0x000fe80000100a00 */
[----:B------:R-:W-:Y:S04]  /*2b2f0*/  STL.64 [R1+0x798], R18 ;  /* 0x0007981201007387 */ /* 0x000fe80000100a00 */
[----:B------:R-:W-:Y:S04]  /*2b300*/  STL [R1+0x20f8], R201 ;  /* 0x0020f8c901007387 */ /* 0x000fe80000100800 */
[----:B------:R-:W-:Y:S04]  /*2b310*/  STL [R1+0x20f4], R197 ;  /* 0x0020f4c501007387 */ /* 0x000fe80000100800 */
[----:B------:R-:W-:Y:S04]  /*2b320*/  STL [R1+0x20f0], R196 ;  /* 0x0020f0c401007387 */ /* 0x000fe80000100800 */
[----:B------:R-:W-:Y:S04]  /*2b330*/  STL [R1+0x20ec], R200 ;  /* 0x0020ecc801007387 */ /* 0x000fe80000100800 */
[----:B------:R1:W-:Y:S04]  /*2b340*/  STL.64 [R1+0x770], R8 ;  /* 0x0007700801007387 */ /* 0x0003e80000100a00 */
[----:B------:R1:W-:Y:S04]  /*2b350*/  STL.64 [R1+0x778], R10 ;  /* 0x0007780a01007387 */ /* 0x0003e80000100a00 */
[----:B------:R-:W-:Y:S04]  /*2b360*/  LDS R52, [R246+UR12+0x21180] ;  /* 0x0211800cf6347984 */ /* 0x000fe80008000800 */
[----:B------:R-:W-:Y:S04]  /*2b370*/  LDS R54, [R246+UR12+0x21980] ;  /* 0x0219800cf6367984 */ /* 0x000fe80008000800 */
[----:B------:R-:W-:Y:S04]  /*2b380*/  LDS R53, [R247+UR12+0x21180] ;  /* 0x0211800cf7357984 */ /* 0x000fe80008000800 */
[----:B------:R-:W-:Y:S01]  /*2b390*/  LDS R55, [R247+UR12+0x21980] ;  /* 0x0219800cf7377984 */ /* 0x000fe20008000800 */
[C---:B----4-:R-:W-:Y:S03]  /*2b3a0*/  HMMA.1688.F32.TF32 R100, R92.reuse, R150, R248 ;  /* 0x000000965c64723c */ /* 0x050fe600000810f8 */
[----:B------:R-:W4:Y:S04]  /*2b3b0*/  LDL.LU R248, [R1+0x390] ;  /* 0x0003900001f87983 */ /* 0x000f280000300800 */
[----:B------:R-:W4:Y:S04]  /*2b3c0*/  LDL.LU R249, [R1+0x394] ;  /* 0x0003940001f97983 */ /* 0x000f280000300800 */
[----:B------:R-:W4:Y:S04]  /*2b3d0*/  LDL.LU R250, [R1+0x398] ;  /* 0x0003980001fa7983 */ /* 0x000f280000300800 */
[----:B------:R-:W4:Y:S01]  /*2b3e0*/  LDL.LU R251, [R1+0x39c] ;  /* 0x00039c0001fb7983 */ /* 0x000f220000300800 */
[C---:B--2---:R-:W-:Y:S08]  /*2b3f0*/  HMMA.1688.F32.TF32 R108, R92.reuse, R198, R136 ;  /* 0x000000c65c6c723c */ /* 0x044ff00000081088 */
[C---:B---3--:R-:W-:Y:S08]  /*2b400*/  HMMA.1688.F32.TF32 R112, R92.reuse, R202, R56 ;  /* 0x000000ca5c70723c */ /* 0x048ff00000081038 */
[C---:B------:R-:W-:Y:S08]  /*2b410*/  HMMA.1688.F32.TF32 R212, R92.reuse, R38, R84 ;  /* 0x000000265cd4723c */ /* 0x040ff00000081054 */
[C---:B------:R-:W-:Y:S01]  /*2b420*/  HMMA.1688.F32.TF32 R104, R92.reuse, R154, R12 ;  /* 0x0000009a5c68723c */ /* 0x040fe2000008100c */
        /* <DEDUP_REMOVED lines=8> */
[----:B-1----:R-:W3:Y:S04]  /*2b4b0*/  LDL.LU R8, [R1+0x3d0] ;  /* 0x0003d00001087983 */ /* 0x002ee80000300800 */
[----:B------:R-:W3:Y:S04]  /*2b4c0*/  LDL.LU R9, [R1+0x3d4] ;  /* 0x0003d40001097983 */ /* 0x000ee80000300800 */
[----:B------:R-:W3:Y:S04]  /*2b4d0*/  LDL.LU R10, [R1+0x3d8] ;  /* 0x0003d800010a7983 */ /* 0x000ee80000300800 */
        /* <DEDUP_REMOVED lines=17> */
[C---:B------:R-:W-:Y:S03]  /*2b5f0*/  HMMA.1688.F32.TF32 R204, R92.reuse, R30, R76 ;  /* 0x0000001e5ccc723c */ /* 0x040fe6000008104c */
[----:B------:R-:W4:Y:S04]  /*2b600*/  LDL.LU R76, [R1+0x2a0] ;  /* 0x0002a000014c7983 */ /* 0x000f280000300800 */
[----:B------:R-:W4:Y:S01]  /*2b610*/  LDL.LU R77, [R1+0x2a4] ;  /* 0x0002a400014d7983 */ /* 0x000f220000300800 */
[C---:B------:R-:W-:Y:S03]  /*2b620*/  HMMA.1688.F32.TF32 R216, R92.reuse, R34, R80 ;  /* 0x000000225cd8723c */ /* 0x040fe60000081050 */
        /* <DEDUP_REMOVED lines=20> */
[----:B------:R-:W-:Y:S03]  /*2b770*/  HMMA.1688.F32.TF32 R96, R92, R194, R160 ;  /* 0x000000c25c60723c */ /* 0x000fe600000810a0 */
        /* <DEDUP_REMOVED lines=8> */
[----:B------:R-:W-:Y:S04]  /*2b800*/  STL [R1+0x2220], R68 ;  /* 0x0022204401007387 */ /* 0x000fe80000100800 */
[----:B------:R-:W-:Y:S04]  /*2b810*/  STL [R1+0x221c], R69 ;  /* 0x00221c4501007387 */ /* 0x000fe80000100800 */
[----:B------:R-:W-:Y:S04]  /*2b820*/  STL [R1+0x2218], R70 ;  /* 0x0022184601007387 */ /* 0x000fe80000100800 */
[----:B------:R-:W-:Y:S01]  /*2b830*/  STL [R1+0x2214], R71 ;  /* 0x0022144701007387 */ /* 0x000fe20000100800 */
[C---:B--2---:R-:W-:Y:S08]  /*2b840*/  HMMA.1688.F32.TF32 R240, R60.reuse, R154, R12 ;  /* 0x0000009a3cf0723c */ /* 0x044ff0000008100c */
[C---:B---3--:R-:W-:Y:S08]  /*2b850*/  HMMA.1688.F32.TF32 R144, R60.reuse, R6, R8 ;  /* 0x000000063c90723c */ /* 0x048ff00000081008 */
[C---:B----4-:R-:W-:Y:S08]  /*2b860*/  HMMA.1688.F32.TF32 R8, R60.reuse, R150, R248 ;  /* 0x000000963c08723c */ /* 0x050ff000000810f8 */
[----:B------:R-:W-:Y:S08]  /*2b870*/  HMMA.1688.F32.TF32 R232, R60, R198, R136 ;  /* 0x000000c63ce8723c */ /* 0x000ff00000081088 */
[----:B------:R-:W-:-:S15]  /*2b880*/  HMMA.1688.F32.TF32 R72, R92, R186, R124 ;  /* 0x000000ba5c48723c */ /* 0x000fde000008107c */
[----:B------:R-:W-:-:S04]  /*2b890*/  NOP ;  /* 0x0000000000007918 */ /* 0x000fc80000000000 */
[----:B------:R-:W-:Y:S04]  /*2b8a0*/  STL [R1+0x2230], R72 ;  /* 0x0022304801007387 */ /* 0x000fe80000100800 */
[----:B------:R-:W-:Y:S04]  /*2b8b0*/  STL [R1+0x222c], R73 ;  /* 0x00222c4901007387 */ /* 0x000fe80000100800 */
[----:B------:R-:W-:Y:S04]  /*2b8c0*/  STL [R1+0x2228], R74 ;  /* 0x0022284a01007387 */ /* 0x000fe80000100800 */
[----:B------:R-:W-:Y:S04]  /*2b8d0*/  STL [R1+0x2224], R75 ;  /* 0x0022244b01007387 */ /* 0x000fe80000100800 */
[----:B------:R1:W-:Y:S04]  /*2b8e0*/  STL.64 [R1+0xd0], R8 ;  /* 0x0000d00801007387 */ /* 0x0003e80000100a00 */
        /* <DEDUP_REMOVED lines=15> */
[----:B------:R-:W2:Y:S01]  /*2b9e0*/  LDL.LU R227, [R1+0x3bc] ;  /* 0x0003bc0001e37983 */ /* 0x000ea20000300800 */
[----:B------:R-:W-:Y:S01]  /*2b9f0*/  MOV R173, R10 ;  /* 0x0000000a00ad7202 */ /* 0x000fe20000000f00 */
[----:B------:R-:W-:-:S02]  /*2ba00*/  IMAD.MOV.U32 R172, RZ, RZ, R11 ;  /* 0x000000ffffac7224 */ /* 0x000fc400078e000b */
[----:B------:R-:W3:Y:S04]  /*2ba10*/  LDL.LU R220, [R1+0x3c0] ;  /* 0x0003c00001dc7983 */ /* 0x000ee80000300800 */
[----:B------:R-:W3:Y:S04]  /*2ba20*/  LDL.LU R221, [R1+0x3c4] ;  /* 0x0003c40001dd7983 */ /* 0x000ee80000300800 */
[----:B------:R-:W3:Y:S01]  /*2ba30*/  LDL.LU R222, [R1+0x3c8] ;  /* 0x0003c80001de7983 */ /* 0x000ee20000300800 */
[C---:B-1----:R-:W-:Y:S03]  /*2ba40*/  HMMA.1688.F32.TF32 R8, R60.reuse, R194, R160 ;  /* 0x000000c23c08723c */ /* 0x042fe600000810a0 */
[----:B------:R-:W3:Y:S04]  /*2ba50*/  LDL.LU R223, [R1+0x3cc] ;  /* 0x0003cc0001df7983 */ /* 0x000ee80000300800 */
[----:B------:R-:W3:Y:S01]  /*2ba60*/  LDL.LU R140, [R1+0x3e0] ;  /* 0x0003e000018c7983 */ /* 0x000ee20000300800 */
[C---:B------:R-:W-:Y:S03]  /*2ba70*/  HMMA.1688.F32.TF32 R128, R60.reuse, R38, R116 ;  /* 0x000000263c80723c */ /* 0x040fe60000081074 */
[----:B------:R-:W3:Y:S04]  /*2ba80*/  LDL.LU R141, [R1+0x3e4] ;  /* 0x0003e400018d7983 */ /* 0x000ee80000300800 */
[----:B------:R-:W4:Y:S04]  /*2ba90*/  LDL.LU R142, [R1+0x3e8] ;  /* 0x0003e800018e7983 */ /* 0x000f280000300800 */
[----:B------:R-:W4:Y:S04]  /*2baa0*/  LDL.LU R143, [R1+0x3ec] ;  /* 0x0003ec00018f7983 */ /* 0x000f280000300800 */
        /* <DEDUP_REMOVED lines=8> */
[----:B------:R-:W4:Y:S01]  /*2bb30*/  LDL.LU R127, [R1+0x40c] ;  /* 0x00040c00017f7983 */ /* 0x000f220000300800 */
[----:B------:R-:W-:-:S03]  /*2bb40*/  IMAD.MOV.U32 R68, RZ, RZ, R8 ;  /* 0x000000ffff447224 */ /* 0x000fc600078e0008 */
[----:B------:R-:W4:Y:S01]  /*2bb50*/  LDL.LU R64, [R1+0x550] ;  /* 0x0005500001407983 */ /* 0x000f220000300800 */
[----:B------:R-:W-:-:S03]  /*2bb60*/  IMAD.MOV.U32 R69, RZ, RZ, R9 ;  /* 0x000000ffff457224 */ /* 0x000fc600078e0009 */
[----:B------:R-:W4:Y:S01]  /*2bb70*/  LDL.LU R65, [R1+0x554] ;  /* 0x0005540001417983 */ /* 0x000f220000300800 */
[----:B------:R-:W-:-:S03]  /*2bb80*/  MOV R70, R10 ;  /* 0x0000000a00467202 */ /* 0x000fc60000000f00 */
[----:B------:R-:W4:Y:S01]  /*2bb90*/  LDL.LU R66, [R1+0x558] ;  /* 0x0005580001427983 */ /* 0x000f220000300800 */
[----:B------:R-:W-:-:S03]  /*2bba0*/  IMAD.MOV.U32 R71, RZ, RZ, R11 ;  /* 0x000000ffff477224 */ /* 0x000fc600078e000b */
[----:B------:R-:W4:Y:S04]  /*2bbb0*/  LDL.LU R67, [R1+0x55c] ;  /* 0x00055c0001437983 */ /* 0x000f280000300800 */
[----:B------:R-:W4:Y:S04]  /*2bbc0*/  LDL.LU R8, [R1+0x410] ;  /* 0x0004100001087983 */ /* 0x000f280000300800 */
[----:B------:R-:W4:Y:S04]  /*2bbd0*/  LDL.LU R9, [R1+0x414] ;  /* 0x0004140001097983 */ /* 0x000f280000300800 */
[----:B------:R-:W4:Y:S04]  /*2bbe0*/  LDL.LU R10, [R1+0x418] ;  /* 0x00041800010a7983 */ /* 0x000f280000300800 */
[----:B------:R-:W4:Y:S01]  /*2bbf0*/  LDL.LU R11, [R1+0x41c] ;  /* 0x00041c00010b7983 */ /* 0x000f220000300800 */
[C---:B------:R-:W-:Y:S08]  /*2bc00*/  HMMA.1688.F32.TF32 R76, R92.reuse, R182, R76 ;  /* 0x000000b65c4c723c */ /* 0x040ff0000008104c */
[C---:B------:R-:W-:Y:S08]  /*2bc10*/  HMMA.1688.F32.TF32 R80, R92.reuse, R178, R80 ;  /* 0x000000b25c50723c */ /* 0x040ff00000081050 */
[C---:B------:R-:W-:Y:S08]  /*2bc20*/  HMMA.1688.F32.TF32 R84, R92.reuse, R174, R84 ;  /* 0x000000ae5c54723c */ /* 0x040ff00000081054 */
[C---:B------:R-:W-:Y:S08]  /*2bc30*/  HMMA.1688.F32.TF32 R88, R92.reuse, R170, R88 ;  /* 0x000000aa5c58723c */ /* 0x040ff00000081058 */
[----:B------:R-:W-:Y:S01]  /*2bc40*/  HMMA.1688.F32.TF32 R92, R92, R166, R56 ;  /* 0x000000a65c5c723c */ /* 0x000fe20000081038 */
[----:B------:R-:W-:Y:S04]  /*2bc50*/  LDS R56, [R246+UR12+0x21100] ;  /* 0x0211000cf6387984 */ /* 0x000fe80008000800 */
[----:B------:R-:W-:Y:S04]  /*2bc60*/  LDS R58, [R246+UR12+0x21900] ;  /* 0x0219000cf63a7984 */ /* 0x000fe80008000800 */
[----:B------:R-:W-:Y:S04]  /*2bc70*/  LDS R57, [R247+UR12+0x21100] ;  /* 0x0211000cf7397984 */ /* 0x000fe80008000800 */
[----:B------:R-:W1:Y:S01]  /*2bc80*/  LDS R59, [R247+UR12+0x21900] ;  /* 0x0219000cf73b7984 */ /* 0x000e620008000800 */
        /* <DEDUP_REMOVED lines=10> */
[----:B--2---:R-:W-:-:S15]  /*2bd30*/  HMMA.1688.F32.TF32 R224, R60, R190, R224 ;  /* 0x000000be3ce0723c */ /* 0x004fde00000810e0 */
[----:B------:R-:W-:-:S04]  /*2bd40*/  NOP ;  /* 0x0000000000007918 */ /* 0x000fc80000000000 */
[----:B------:R-:W-:Y:S01]  /*2bd50*/  IMAD.MOV.U32 R72, RZ, RZ, R224 ;  /* 0x000000ffff487224 */ /* 0x000fe200078e00e0 */
[----:B------:R-:W-:Y:S01]  /*2bd60*/  MOV R74, R226 ;  /* 0x000000e2004a7202 */ /* 0x000fe20000000f00 */
[----:B------:R-:W-:Y:S02]  /*2bd70*/  IMAD.MOV.U32 R73, RZ, RZ, R225 ;  /* 0x000000ffff497224 */ /* 0x000fe400078e00e1 */
[----:B------:R-:W-:Y:S02]  /*2bd80*/  IMAD.MOV.U32 R75, RZ, RZ, R227 ;  /* 0x000000ffff4b7224 */ /* 0x000fe400078e00e3 */
[C---:B---3--:R-:W-:Y:S08]  /*2bd90*/  HMMA.1688.F32.TF32 R224, R60.reuse, R186, R220 ;  /* 0x000000ba3ce0723c */ /* 0x048ff000000810dc */
[C---:B----4-:R-:W-:Y:S08]  /*2bda0*/  HMMA.1688.F32.TF32 R220, R60.reuse, R182, R140 ;  /* 0x000000b63cdc723c */ /* 0x050ff0000008108c */
[C---:B------:R-:W-:Y:S08]  /*2bdb0*/  HMMA.1688.F32.TF32 R140, R60.reuse, R178, R248 ;  /* 0x000000b23c8c723c */ /* 0x040ff000000810f8 */
[C---:B------:R-:W-:Y:S01]  /*2bdc0*/  HMMA.1688.F32.TF32 R116, R60.reuse, R170, R116 ;  /* 0x000000aa3c74723c */ /* 0x040fe20000081074 */
[----:B------:R-:W-:Y:S04]  /*2bdd0*/  STL.64 [R1+0x1f0], R224 ;  /* 0x0001f0e001007387 */ /* 0x000fe80000100a00 */
[----:B------:R-:W-:Y:S03]  /*2bde0*/  STL.64 [R1+0x1f8], R226 ;  /* 0x0001f8e201007387 */ /* 0x000fe60000100a00 */
[----:B------:R-:W-:Y:S01]  /*2bdf0*/  HMMA.1688.F32.TF32 R124, R60, R174, R124 ;  /* 0x000000ae3c7c723c */ /* 0x000fe2000008107c */
[----:B------:R-:W-:Y:S02]  /*2be00*/  STL.64 [R1+0x240], R220 ;  /* 0x000240dc01007387 */ /* 0x000fe40000100a00 */
[----:B------:R-:W-:-:S02]  /*2be10*/  IMAD.MOV.U32 R176, RZ, RZ, R143 ;  /* 0x000000ffffb07224 */ /* 0x000fc400078e008f */
[----:B------:R-:W-:Y:S01]  /*2be20*/  STL.64 [R1+0x248], R222 ;  /* 0x000248de01007387 */ /* 0x000fe20000100a00 */
[----:B------:R-:W-:-:S03]  /*2be30*/  IMAD.MOV.U32 R177, RZ, RZ, R142 ;  /* 0x000000ffffb17224 */ /* 0x000fc600078e008e */
[----:B------:R-:W-:Y:S04]  /*2be40*/  STL.64 [R1+0x250], R140 ;  /* 0x0002508c01007387 */ /* 0x000fe80000100a00 */
[----:B------:R-:W2:Y:S04]  /*2be50*/  LDL.LU R248, [R1+0x460] ;  /* 0x0004600001f87983 */ /* 0x000ea80000300800 */
[----:B------:R-:W2:Y:S04]  /*2be60*/  LDL.LU R249, [R1+0x464] ;  /* 0x0004640001f97983 */ /* 0x000ea80000300800 */
[----:B------:R-:W2:Y:S04]  /*2be70*/  LDL.LU R250, [R1+0x468] ;  /* 0x0004680001fa7983 */ /* 0x000ea80000300800 */
[----:B------:R-:W2:Y:S01]  /*2be80*/  LDL.LU R251, [R1+0x46c] ;  /* 0x00046c0001fb7983 */ /* 0x000ea20000300800 */
[----:B------:R-:W-:Y:S03]  /*2be90*/  HMMA.1688.F32.TF32 R60, R60, R166, R8 ;  /* 0x000000a63c3c723c */ /* 0x000fe60000081008 */
[----:B------:R3:W-:Y:S04]  /*2bea0*/  STL [R1+0x2124], R176 ;  /* 0x002124b001007387 */ /* 0x0007e80000100800 */
[----:B------:R4:W-:Y:S04]  /*2beb0*/  STL [R1+0x2120], R177 ;  /* 0x002120b101007387 */ /* 0x0009e80000100800 */
[----:B------:R-:W-:Y:S01]  /*2bec0*/  STL.64 [R1+0x270], R124 ;  /* 0x0002707c01007387 */ /* 0x000fe20000100a00 */
[----:B---3--:R-:W-:Y:S01]  /*2bed0*/  MOV R176, R118 ;  /* 0x0000007600b07202 */ /* 0x008fe20000000f00 */
[----:B----4-:R-:W-:-:S02]  /*2bee0*/  IMAD.MOV.U32 R177, RZ, RZ, R119 ;  /* 0x000000ffffb17224 */ /* 0x010fc400078e0077 */
[----:B------:R-:W-:Y:S04]  /*2bef0*/  STL.64 [R1+0x278], R126 ;  /* 0x0002787e01007387 */ /* 0x000fe80000100a00 */
[----:B------:R-:W-:Y:S04]  /*2bf00*/  STL.64 [R1+0x2a0], R116 ;  /* 0x0002a07401007387 */ /* 0x000fe80000100a00 */
[----:B------:R-:W-:Y:S01]  /*2bf10*/  STL [R1+0x2190], R177 ;  /* 0x002190b101007387 */ /* 0x000fe20000100800 */
[C---:B-1----:R-:W-:Y:S03]  /*2bf20*/  HMMA.1688.F32.TF32 R12, R56.reuse, R202, R12 ;  /* 0x000000ca380c723c */ /* 0x042fe6000008100c */
[----:B------:R-:W-:Y:S04]  /*2bf30*/  STL [R1+0x218c], R176 ;  /* 0x00218cb001007387 */ /* 0x000fe80000100800 */
[----:B------:R-:W3:Y:S04]  /*2bf40*/  LDL.LU R8, [R1+0x470] ;  /* 0x0004700001087983 */ /* 0x000ee80000300800 */
[----:B------:R-:W-:Y:S04]  /*2bf50*/  STL.64 [R1+0x290], R60 ;  /* 0x0002903c01007387 */ /* 0x000fe80000100a00 */
[----:B------:R-:W-:Y:S04]  /*2bf60*/  STL.64 [R1+0x298], R62 ;  /* 0x0002983e01007387 */ /* 0x000fe80000100a00 */
[----:B------:R-:W3:Y:S04]  /*2bf70*/  LDL.LU R9, [R1+0x474] ;  /* 0x0004740001097983 */ /* 0x000ee80000300800 */
[----:B------:R-:W3:Y:S04]  /*2bf80*/  LDL.LU R10, [R1+0x478] ;  /* 0x00047800010a7983 */ /* 0x000ee80000300800 */
[----:B------:R-:W3:Y:S01]  /*2bf90*/  LDL.LU R11, [R1+0x47c] ;  /* 0x00047c00010b7983 */ /* 0x000ee20000300800 */
[C---:B------:R-:W-:Y:S03]  /*2bfa0*/  HMMA.1688.F32.TF32 R224, R56.reuse, R34, R64 ;  /* 0x0000002238e0723c */ /* 0x040fe60000081040 */
[----:B------:R-:W4:Y:S04]  /*2bfb0*/  LDL.LU R64, [R1+0x480] ;  /* 0x0004800001407983 */ /* 0x000f280000300800 */
[----:B------:R1:W-:Y:S04]  /*2bfc0*/  STL.64 [R1+0x350], R12 ;  /* 0x0003500c01007387 */ /* 0x0003e80000100a00 */
[----:B------:R1:W-:Y:S04]  /*2bfd0*/  STL.64 [R1+0x358], R14 ;  /* 0x0003580e01007387 */ /* 0x0003e80000100a00 */
[----:B------:R-:W4:Y:S04]  /*2bfe0*/  LDL.LU R65, [R1+0x484] ;  /* 0x0004840001417983 */ /* 0x000f280000300800 */
[----:B------:R-:W4:Y:S04]  /*2bff0*/  LDL.LU R66, [R1+0x488] ;  /* 0x0004880001427983 */ /* 0x000f280000300800 */
[----:B------:R-:W4:Y:S01]  /*2c000*/  LDL.LU R67, [R1+0x48c] ;  /* 0x00048c0001437983 */ /* 0x000f220000300800 */
[C---:B------:R-:W-:Y:S03]  /*2c010*/  HMMA.1688.F32.TF32 R220, R56.reuse, R30, R136 ;  /* 0x0000001e38dc723c */ /* 0x040fe60000081088 */
[----:B-1----:R-:W4:Y:S04]  /*2c020*/  LDL.LU R12, [R1+0x4a0] ;  /* 0x0004a000010c7983 */ /* 0x002f280000300800 */
[----:B------:R-:W4:Y:S04]  /*2c030*/  LDL.LU R13, [R1+0x4a4] ;  /* 0x0004a400010d7983 */ /* 0x000f280000300800 */
[----:B------:R-:W4:Y:S04]  /*2c040*/  LDL.LU R14, [R1+0x4a8] ;  /* 0x0004a800010e7983 */ /* 0x000f280000300800 */
[----:B------:R-:W4:Y:S04]  /*2c050*/  LDL.LU R15, [R1+0x4ac] ;  /* 0x0004ac00010f7983 */ /* 0x000f280000300800 */
[----:B------:R-:W4:Y:S04]  /*2c060*/  LDL.LU R136, [R1+0x490] ;  /* 0x0004900001887983 */ /* 0x000f280000300800 */
[----:B------:R-:W4:Y:S04]  /*2c070*/  LDL.LU R137, [R1+0x494] ;  /* 0x0004940001897983 */ /* 0x000f280000300800 */
[----:B------:R-:W4:Y:S04]  /*2c080*/  LDL.LU R138, [R1+0x498] ;  /* 0x00049800018a7983 */ /* 0x000f280000300800 */
[----:B------:R-:W4:Y:S01]  /*2c090*/  LDL.LU R139, [R1+0x49c] ;  /* 0x00049c00018b7983 */ /* 0x000f220000300800 */
[C---:B------:R-:W-:Y:S08]  /*2c0a0*/  HMMA.1688.F32.TF32 R124, R56.reuse, R38, R16 ;  /* 0x00000026387c723c */ /* 0x040ff00000081010 */
[C---:B--2---:R-:W-:Y:S01]  /*2c0b0*/  HMMA.1688.F32.TF32 R16, R56.reuse, R198, R248 ;  /* 0x000000c63810723c */ /* 0x044fe200000810f8 */
[----:B------:R-:W2:Y:S04]  /*2c0c0*/  LDL.LU R248, [R1+0x500] ;  /* 0x0005000001f87983 */ /* 0x000ea80000300800 */
[----:B------:R-:W2:Y:S04]  /*2c0d0*/  LDL.LU R249, [R1+0x504] ;  /* 0x0005040001f97983 */ /* 0x000ea80000300800 */
[----:B------:R-:W2:Y:S04]  /*2c0e0*/  LDL.LU R250, [R1+0x508] ;  /* 0x0005080001fa7983 */ /* 0x000ea80000300800 */
[----:B------:R-:W2:Y:S01]  /*2c0f0*/  LDL.LU R251, [R1+0x50c] ;  /* 0x00050c0001fb7983 */ /* 0x000ea20000300800 */
[----:B---3--:R-:W-:-:S15]  /*2c100*/  HMMA.1688.F32.TF32 R8, R56, R154, R8 ;  /* 0x0000009a3808723c */ /* 0x008fde0000081008 */
[----:B------:R-:W-:-:S04]  /*2c110*/  NOP ;  /* 0x0000000000007918 */ /* 0x000fc80000000000 */
[----:B------:R-:W-:Y:S01]  /*2c120*/  IMAD.MOV.U32 R164, RZ, RZ, R8 ;  /* 0x000000ffffa47224 */ /* 0x000fe200078e0008 */
[----:B------:R-:W-:Y:S01]  /*2c130*/  MOV R185, R10 ;  /* 0x0000000a00b97202 */ /* 0x000fe20000000f00 */
[----:B------:R-:W-:Y:S02]  /*2c140*/  IMAD.MOV.U32 R165, RZ, RZ, R9 ;  /* 0x000000ffffa57224 */ /* 0x000fe400078e0009 */
[----:B------:R-:W-:Y:S02]  /*2c150*/  IMAD.MOV.U32 R184, RZ, RZ, R11 ;  /* 0x000000ffffb87224 */ /* 0x000fe400078e000b */
[----:B----4-:R-:W-:Y:S01]  /*2c160*/  HMMA.1688.F32.TF32 R8, R56, R150, R64 ;  /* 0x000000963808723c */ /* 0x010fe20000081040 */
[----:B------:R-:W-:Y:S01]  /*2c170*/  IMAD.MOV.U32 R149, RZ, RZ, R16 ;  /* 0x000000ffff957224 */ /* 0x000fe200078e0010 */
[----:B------:R-:W-:Y:S01]  /*2c180*/  MOV R181, R18 ;  /* 0x0000001200b57202 */ /* 0x000fe20000000f00 */
[----:B------:R-:W-:Y:S02]  /*2c190*/  IMAD.MOV.U32 R152, RZ, RZ, R17 ;  /* 0x000000ffff987224 */ /* 0x000fe400078e0011 */
[----:B------:R-:W-:-:S14]  /*2c1a0*/  IMAD.MOV.U32 R180, RZ, RZ, R19 ;  /* 0x000000ffffb47224 */ /* 0x000fdc00078e0013 */
[----:B------:R-:W-:Y:S01]  /*2c1b0*/  IMAD.MOV.U32 R168, RZ, RZ, R8 ;  /* 0x000000ffffa87224 */ /* 0x000fe200078e0008 */
[----:B------:R-:W-:Y:S01]  /*2c1c0*/  MOV R148, R10 ;  /* 0x0000000a00947202 */ /* 0x000fe20000000f00 */
[----:B------:R-:W-:Y:S02]  /*2c1d0*/  IMAD.MOV.U32 R169, RZ, RZ, R9 ;  /* 0x000000ffffa97224 */ /* 0x000fe400078e0009 */
[----:B------:R-:W-:Y:S02]  /*2c1e0*/  IMAD.MOV.U32 R153, RZ, RZ, R11 ;  /* 0x000000ffff997224 */ /* 0x000fe400078e000b */
[C---:B------:R-:W-:Y:S01]  /*2c1f0*/  HMMA.1688.F32.TF32 R8, R56.reuse, R190, R12 ;  /* 0x000000be3808723c */ /* 0x040fe2000008100c */
[----:B------:R-:W-:Y:S07]  /*2c200*/  STL [R1+0x21a0], R180 ;  /* 0x0021a0b401007387 */ /* 0x000fee0000100800 */
[----:B------:R-:W-:Y:S01]  /*2c210*/  HMMA.1688.F32.TF32 R16, R56, R194, R136 ;  /* 0x000000c23810723c */ /* 0x000fe20000081088 */
[----:B------:R-:W-:Y:S04]  /*2c220*/  STL [R1+0x219c], R181 ;  /* 0x00219cb501007387 */ /* 0x000fe80000100800 */
[----:B------:R-:W-:Y:S04]  /*2c230*/  STL [R1+0x2198], R152 ;  /* 0x0021989801007387 */ /* 0x000fe80000100800 */
[----:B------:R1:W-:Y:S04]  /*2c240*/  STL [R1+0x2194], R149 ;  /* 0x0021949501007387 */ /* 0x0003e80000100800 */
[----:B------:R-:W-:Y:S04]  /*2c250*/  STL [R1+0x21b0], R184 ;  /* 0x0021b0b801007387 */ /* 0x000fe80000100800 */
[----:B------:R-:W-:Y:S01]  /*2c260*/  STL [R1+0x21ac], R185 ;  /* 0x0021acb901007387 */ /* 0x000fe20000100800 */
[----:B------:R-:W-:-:S03]  /*2c270*/  IMAD.MOV.U32 R176, RZ, RZ, R11 ;  /* 0x000000ffffb07224 */ /* 0x000fc600078e000b */
[----:B------:R-:W-:Y:S01]  /*2c280*/  STL [R1+0x21a8], R165 ;  /* 0x0021a8a501007387 */ /* 0x000fe20000100800 */
[----:B------:R-:W-:-:S03]  /*2c290*/  MOV R177, R10 ;  /* 0x0000000a00b17202 */ /* 0x000fc60000000f00 */
[----:B------:R-:W-:Y:S01]  /*2c2a0*/  STL [R1+0x21a4], R164 ;  /* 0x0021a4a401007387 */ /* 0x000fe20000100800 */
[----:B-1----:R-:W-:-:S03]  /*2c2b0*/  IMAD.MOV.U32 R149, RZ, RZ, R9 ;  /* 0x000000ffff957224 */ /* 0x002fc600078e0009 */
[----:B------:R-:W-:Y:S01]  /*2c2c0*/  STL [R1+0x21c0], R153 ;  /* 0x0021c09901007387 */ /* 0x000fe20000100800 */
[----:B------:R-:W-:-:S03]  /*2c2d0*/  IMAD.MOV.U32 R152, RZ, RZ, R8 ;  /* 0x000000ffff987224 */ /* 0x000fc600078e0008 */
[----:B------:R-:W-:Y:S04]  /*2c2e0*/  STL [R1+0x21bc], R148 ;  /* 0x0021bc9401007387 */ /* 0x000fe80000100800 */
[----:B------:R-:W-:Y:S04]  /*2c2f0*/  STL [R1+0x21b8], R169 ;  /* 0x0021b8a901007387 */ /* 0x000fe80000100800 */
[----:B------:R-:W-:Y:S04]  /*2c300*/  STL [R1+0x21b4], R168 ;  /* 0x0021b4a801007387 */ /* 0x000fe80000100800 */
[----:B------:R1:W-:Y:S04]  /*2c310*/  STL.64 [R1+0x3a0], R16 ;  /* 0x0003a01001007387 */ /* 0x0003e80000100a00 */
[----:B------:R3:W-:Y:S04]  /*2c320*/  STL.64 [R1+0x3a8], R18 ;  /* 0x0003a81201007387 */ /* 0x0007e80000100a00 */
[----:B------:R-:W-:Y:S04]  /*2c330*/  STL [R1+0x21d0], R176 ;  /* 0x0021d0b001007387 */ /* 0x000fe80000100800 */
[----:B------:R-:W-:Y:S04]  /*2c340*/  STL [R1+0x21cc], R177 ;  /* 0x0021ccb101007387 */ /* 0x000fe80000100800 */
[----:B------:R-:W-:Y:S04]  /*2c350*/  STL [R1+0x21c8], R149 ;  /* 0x0021c89501007387 */ /* 0x000fe80000100800 */
[----:B------:R-:W-:Y:S04]  /*2c360*/  STL [R1+0x21c4], R152 ;  /* 0x0021c49801007387 */ /* 0x000fe80000100800 */
        /* <DEDUP_REMOVED lines=12> */
[----:B-1----:R-:W-:-:S03]  /*2c430*/  IMAD.MOV.U32 R16, RZ, RZ, R36 ;  /* 0x000000ffff107224 */ /* 0x002fc600078e0024 */
[----:B------:R-:W4:Y:S01]  /*2c440*/  LDL.LU R140, [R1+0x4e0] ;  /* 0x0004e000018c7983 */ /* 0x000f220000300800 */
[----:B------:R-:W-:-:S03]  /*2c450*/  IMAD.MOV.U32 R17, RZ, RZ, R37 ;  /* 0x000000ffff117224 */ /* 0x000fc600078e0025 */
[----:B------:R-:W4:Y:S04]  /*2c460*/  LDL.LU R141, [R1+0x4e4] ;  /* 0x0004e400018d7983 */ /* 0x000f280000300800 */
[----:B------:R-:W4:Y:S04]  /*2c470*/  LDL.LU R142, [R1+0x4e8] ;  /* 0x0004e800018e7983 */ /* 0x000f280000300800 */
[----:B------:R-:W4:Y:S04]  /*2c480*/  LDL.LU R143, [R1+0x4ec] ;  /* 0x0004ec00018f7983 */ /* 0x000f280000300800 */
[----:B------:R-:W4:Y:S04]  /*2c490*/  LDL.LU R36, [R1+0x2294] ;  /* 0x0022940001247983 */ /* 0x000f280000300800 */
[----:B------:R-:W4:Y:S01]  /*2c4a0*/  LDL.LU R37, [R1+0x2290] ;  /* 0x0022900001257983 */ /* 0x000f220000300800 */
[----:B---3--:R-:W-:Y:S01]  /*2c4b0*/  MOV R18, R4 ;  /* 0x0000000400127202 */ /* 0x008fe20000000f00 */
[----:B------:R-:W-:-:S02]  /*2c4c0*/  IMAD.MOV.U32 R19, RZ, RZ, R28 ;  /* 0x000000ffff137224 */ /* 0x000fc400078e001c */
[----:B------:R-:W3:Y:S04]  /*2c4d0*/  LDL.LU R4, [R1+0x228c] ;  /* 0x00228c0001047983 */ /* 0x000ee80000300800 */
[----:B------:R-:W3:Y:S04]  /*2c4e0*/  LDL.LU R28, [R1+0x2288] ;  /* 0x00228800011c7983 */ /* 0x000ee80000300800 */
[----:B------:R-:W3:Y:S04]  /*2c4f0*/  LDL.LU R136, [R1+0x5a0] ;  /* 0x0005a00001887983 */ /* 0x000ee80000300800 */
[----:B------:R-:W3:Y:S01]  /*2c500*/  LDL.LU R137, [R1+0x5a4] ;  /* 0x0005a40001897983 */ /* 0x000ee20000300800 */
[----:B--2---:R-:W-:-:S15]  /*2c510*/  HMMA.1688.F32.TF32 R8, R56, R186, R248 ;  /* 0x000000ba3808723c */ /* 0x004fde00000810f8 */
[----:B------:R-:W-:-:S04]  /*2c520*/  NOP ;  /* 0x0000000000007918 */ /* 0x000fc80000000000 */
[----:B------:R-:W-:Y:S01]  /*2c530*/  IMAD.MOV.U32 R165, RZ, RZ, R8 ;  /* 0x000000ffffa57224 */ /* 0x000fe200078e0008 */
[----:B------:R-:W-:Y:S01]  /*2c540*/  MOV R8, R29 ;  /* 0x0000001d00087202 */ /* 0x000fe20000000f00 */
[----:B----4-:R-:W-:Y:S02]  /*2c550*/  IMAD.MOV.U32 R138, RZ, RZ, R36 ;  /* 0x000000ffff8a7224 */ /* 0x010fe400078e0024 */
[----:B------:R-:W2:Y:S01]  /*2c560*/  LDL.LU R36, [R1+0x2284] ;  /* 0x0022840001247983 */ /* 0x000ea20000300800 */
[----:B------:R-:W-:-:S03]  /*2c570*/  IMAD.MOV.U32 R139, RZ, RZ, R37 ;  /* 0x000000ffff8b7224 */ /* 0x000fc600078e0025 */
[----:B------:R-:W4:Y:S04]  /*2c580*/  LDL.LU R37, [R1+0x2280] ;  /* 0x0022800001257983 */ /* 0x000f280000300800 */
[----:B------:R-:W2:Y:S01]  /*2c590*/  LDL.LU R29, [R1+0x227c] ;  /* 0x00227c00011d7983 */ /* 0x000ea20000300800 */
[----:B------:R-:W-:Y:S01]  /*2c5a0*/  IMAD.MOV.U32 R164, RZ, RZ, R9 ;  /* 0x000000ffffa47224 */ /* 0x000fe200078e0009 */
[C---:B------:R-:W-:Y:S01]  /*2c5b0*/  HMMA.1688.F32.TF32 R60, R56.reuse, R182, R236 ;  /* 0x000000b6383c723c */ /* 0x040fe200000810ec */
[----:B------:R-:W-:Y:S02]  /*2c5c0*/  IMAD.MOV.U32 R9, RZ, RZ, R5 ;  /* 0x000000ffff097224 */ /* 0x000fe400078e0005 */
[----:B------:R-:W4:Y:S04]  /*2c5d0*/  LDL.LU R5, [R1+0x2278] ;  /* 0x0022780001057983 */ /* 0x000f280000300800 */
[----:B------:R-:W4:Y:S01]  /*2c5e0*/  LDL.LU R64, [R1+0x600] ;  /* 0x0006000001407983 */ /* 0x000f220000300800 */
[----:B------:R-:W-:Y:S03]  /*2c5f0*/  HMMA.1688.F32.TF32 R140, R56, R178, R140 ;  /* 0x000000b2388c723c */ /* 0x000fe6000008108c */
[----:B------:R-:W4:Y:S01]  /*2c600*/  LDL.LU R65, [R1+0x604] ;  /* 0x0006040001417983 */ /* 0x000f220000300800 */
[----:B------:R-:W-:Y:S01]  /*2c610*/  IMAD.MOV.U32 R181, RZ, RZ, R11 ;  /* 0x000000ffffb57224 */ /* 0x000fe200078e000b */
[----:B------:R-:W-:-:S04]  /*2c620*/  MOV R180, R10 ;  /* 0x0000000a00b47202 */ /* 0x000fc80000000f00 */
[----:B------:R-:W-:Y:S02]  /*2c630*/  STL [R1+0x21e0], R181 ;  /* 0x0021e0b501007387 */ /* 0x000fe40000100800 */
[----:B------:R-:W-:Y:S02]  /*2c640*/  IMAD.MOV.U32 R168, RZ, RZ, R61 ;  /* 0x000000ffffa87224 */ /* 0x000fe400078e003d */
[----:B------:R-:W-:Y:S01]  /*2c650*/  IMAD.MOV.U32 R169, RZ, RZ, R60 ;  /* 0x000000ffffa97224 */ /* 0x000fe200078e003c */
[----:B------:R-:W-:Y:S04]  /*2c660*/  STL [R1+0x21dc], R180 ;  /* 0x0021dcb401007387 */ /* 0x000fe80000100800 */
[----:B------:R1:W-:Y:S01]  /*2c670*/  STL [R1+0x21d8], R164 ;  /* 0x0021d8a401007387 */ /* 0x0003e20000100800 */
[----:B---3--:R-:W-:-:S03]  /*2c680*/  IMAD.MOV.U32 R249, RZ, RZ, R28 ;  /* 0x000000fffff97224 */ /* 0x008fc600078e001c */
[----:B------:R3:W-:Y:S04]  /*2c690*/  STL [R1+0x21d4], R165 ;  /* 0x0021d4a501007387 */ /* 0x0007e80000100800 */
[----:B------:R-:W-:Y:S04]  /*2c6a0*/  STL [R1+0x21e8], R168 ;  /* 0x0021e8a801007387 */ /* 0x000fe80000100800 */
[----:B------:R-:W-:Y:S04]  /*2c6b0*/  STL [R1+0x21e4], R169 ;  /* 0x0021e4a901007387 */ /* 0x000fe80000100800 */
[----:B------:R1:W-:Y:S01]  /*2c6c0*/  STL.64 [R1+0x410], R140 ;  /* 0x0004108c01007387 */ /* 0x0003e20000100a00 */
[----:B------:R-:W-:-:S03]  /*2c6d0*/  IMAD.MOV.U32 R10, RZ, RZ, R33 ;  /* 0x000000ffff0a7224 */ /* 0x000fc600078e0021 */
[----:B------:R1:W-:Y:S01]  /*2c6e0*/  STL.64 [R1+0x418], R142 ;  /* 0x0004188e01007387 */ /* 0x0003e20000100a00 */
[----:B------:R-:W-:Y:S02]  /*2c6f0*/  IMAD.MOV.U32 R11, RZ, RZ, R32 ;  /* 0x000000ffff0b7224 */ /* 0x000fe400078e0020 */
[----:B------:R-:W-:Y:S01]  /*2c700*/  HMMA.1688.F32.TF32 R32, R52, R34, R136 ;  /* 0x000000223420723c */ /* 0x000fe20000081088 */
[----:B------:R-:W-:-:S07]  /*2c710*/  IMAD.MOV.U32 R139, RZ, RZ, R252 ;  /* 0x000000ffff8b7224 */ /* 0x000fce00078e00fc */
[----:B------:R-:W-:-:S15]  /*2c720*/  HMMA.1688.F32.TF32 R16, R56, R170, R16 ;  /* 0x000000aa3810723c */ /* 0x000fde0000081010 */
[----:B------:R-:W-:-:S04]  /*2c730*/  NOP ;  /* 0x0000000000007918 */ /* 0x000fc80000000000 */
[----:B-1----:R-:W-:Y:S01]  /*2c740*/  IMAD.MOV.U32 R164, RZ, RZ, R16 ;  /* 0x000000ffffa47224 */ /* 0x002fe200078e0010 */
[----:B------:R-:W-:Y:S01]  /*2c750*/  MOV R176, R18 ;  /* 0x0000001200b07202 */ /* 0x000fe20000000f00 */
[----:B---3--:R-:W-:Y:S02]  /*2c760*/  IMAD.MOV.U32 R165, RZ, RZ, R17 ;  /* 0x000000ffffa57224 */ /* 0x008fe400078e0011 */
[----:B------:R-:W-:Y:S02]  /*2c770*/  IMAD.MOV.U32 R177, RZ, RZ, R19 ;  /* 0x000000ffffb17224 */ /* 0x000fe400078e0013 */
[----:B--2---:R-:W-:Y:S02]  /*2c780*/  IMAD.MOV.U32 R248, RZ, RZ, R29 ;  /* 0x000000fffff87224 */ /* 0x004fe400078e001d */
[----:B------:R-:W-:Y:S01]  /*2c790*/  HMMA.1688.F32.TF32 R28, R52, R30, R12 ;  /* 0x0000001e341c723c */ /* 0x000fe2000008100c */
[----:B------:R-:W2:Y:S04]  /*2c7a0*/  LDL.LU R12, [R1+0xb0] ;  /* 0x0000b000010c7983 */ /* 0x000ea80000300800 */
[----:B------:R-:W2:Y:S04]  /*2c7b0*/  LDL.LU R13, [R1+0xb4] ;  /* 0x0000b400010d7983 */ /* 0x000ea80000300800 */
[----:B------:R-:W2:Y:S04]  /*2c7c0*/  LDL.LU R14, [R1+0xb8] ;  /* 0x0000b800010e7983 */ /* 0x000ea80000300800 */
[----:B------:R-:W2:Y:S04]  /*2c7d0*/  LDL.LU R15, [R1+0xbc] ;  /* 0x0000bc00010f7983 */ /* 0x000ea80000300800 */
[----:B------:R-:W3:Y:S04]  /*2c7e0*/  LDL.LU R136, [R1+0xf0] ;  /* 0x0000f00001887983 */ /* 0x000ee80000300800 */
[----:B------:R-:W3:Y:S04]  /*2c7f0*/  LDL.LU R137, [R1+0xf4] ;  /* 0x0000f40001897983 */ /* 0x000ee80000300800 */
[----:B------:R-:W3:Y:S04]  /*2c800*/  LDL.LU R138, [R1+0xf8] ;  /* 0x0000f800018a7983 */ /* 0x000ee80000300800 */
[----:B------:R-:W2:Y:S04]  /*2c810*/  LDL.LU R252, [R1+0x2274] ;  /* 0x0022740001fc7983 */ /* 0x000ea80000300800 */
[----:B------:R-:W3:Y:S04]  /*2c820*/  LDL.LU R16, [R1+0x320] ;  /* 0x0003200001107983 */ /* 0x000ee80000300800 */
[----:B------:R-:W3:Y:S04]  /*2c830*/  LDL.LU R17, [R1+0x324] ;  /* 0x0003240001117983 */ /* 0x000ee80000300800 */
[----:B------:R-:W3:Y:S04]  /*2c840*/  LDL.LU R18, [R1+0x328] ;  /* 0x0003280001127983 */ /* 0x000ee80000300800 */
[----:B------:R-:W3:Y:S01]  /*2c850*/  LDL.LU R19, [R1+0x32c] ;  /* 0x00032c0001137983 */ /* 0x000ee20000300800 */
[----:B----4-:R-:W-:Y:S01]  /*2c860*/  MOV R66, R37 ;  /* 0x0000002500427202 */ /* 0x010fe20000000f00 */
[----:B------:R-:W-:Y:S01]  /*2c870*/  IMAD.MOV.U32 R67, RZ, RZ, R36 ;  /* 0x000000ffff437224 */ /* 0x000fe200078e0024 */
[----:B------:R-:W-:Y:S01]  /*2c880*/  MOV R184, R62 ;  /* 0x0000003e00b87202 */ /* 0x000fe20000000f00 */
[----:B------:R-:W-:-:S02]  /*2c890*/  IMAD.MOV.U32 R185, RZ, RZ, R63 ;  /* 0x000000ffffb97224 */ /* 0x000fc400078e003f */
[----:B------:R-:W-:Y:S01]  /*2c8a0*/  HMMA.1688.F32.TF32 R60, R56, R174, R116 ;  /* 0x000000ae383c723c */ /* 0x000fe20000081074 */
[----:B------:R-:W-:Y:S01]  /*2c8b0*/  MOV R250, R5 ;  /* 0x0000000500fa7202 */ /* 0x000fe20000000f00 */
[----:B------:R-:W-:-:S06]  /*2c8c0*/  IMAD.MOV.U32 R251, RZ, RZ, R4 ;  /* 0x000000fffffb7224 */ /* 0x000fcc00078e0004 */
[----:B------:R-:W-:Y:S01]  /*2c8d0*/  HMMA.1688.F32.TF32 R36, R52, R38, R64 ;  /* 0x000000263424723c */ /* 0x000fe20000081040 */
[----:B------:R-:W4:Y:S04]  /*2c8e0*/  LDL.LU R64, [R1+0x140] ;  /* 0x0001400001407983 */ /* 0x000f280000300800 */
[----:B------:R-:W4:Y:S04]  /*2c8f0*/  LDL.LU R65, [R1+0x144] ;  /* 0x0001440001417983 */ /* 0x000f280000300800 */
[----:B------:R-:W4:Y:S01]  /*2c900*/  LDL.LU R66, [R1+0x148] ;  /* 0x0001480001427983 */ /* 0x000f220000300800 */
[-C--:B------:R-:W-:Y:S03]  /*2c910*/  HMMA.1688.F32.TF32 R160, R56, R6.reuse, R160 ;  /* 0x0000000638a0723c */ /* 0x080fe600000810a0 */
[----:B------:R-:W4:Y:S04]  /*2c920*/  LDL.LU R67, [R1+0x14c] ;  /* 0x00014c0001437983 */ /* 0x000f280000300800 */
[----:B------:R-:W4:Y:S01]  /*2c930*/  LDL.LU R236, [R1+0x190] ;  /* 0x0001900001ec7983 */ /* 0x000f220000300800 */
[----:B------:R-:W-:Y:S03]  /*2c940*/  HMMA.1688.F32.TF32 R4, R52, R6, R248 ;  /* 0x000000063404723c */ /* 0x000fe600000810f8 */
[----:B------:R-:W4:Y:S04]  /*2c950*/  LDL.LU R237, [R1+0x194] ;  /* 0x0001940001ed7983 */ /* 0x000f280000300800 */
[----:B------:R-:W4:Y:S01]  /*2c960*/  LDL.LU R238, [R1+0x198] ;  /* 0x0001980001ee7983 */ /* 0x000f220000300800 */
[----:B------:R-:W-:Y:S03]  /*2c970*/  HMMA.1688.F32.TF32 R8, R56, R166, R8 ;  /* 0x000000a63808723c */ /* 0x000fe60000081008 */
[----:B------:R-:W4:Y:S04]  /*2c980*/  LDL.LU R239, [R1+0x19c] ;  /* 0x00019c0001ef7983 */ /* 0x000f280000300800 */
        /* <DEDUP_REMOVED lines=30> */
[----:B------:R-:W4:Y:S01]  /*2cb70*/  LDL.LU R10, [R1+0x158] ;  /* 0x00015800010a7983 */ /* 0x000f220000300800 */
[----:B--2---:R-:W-:-:S03]  /*2cb80*/  IMAD.MOV.U32 R11, RZ, RZ, R252 ;  /* 0x000000ffff0b7224 */ /* 0x004fc600078e00fc */
[----:B------:R-:W2:Y:S01]  /*2cb90*/  LDL.LU R252, [R1+0x2270] ;  /* 0x0022700001fc7983 */ /* 0x000ea20000300800 */
[----:B---3--:R-:W-:-:S15]  /*2cba0*/  HMMA.1688.F32.TF32 R16, R52, R202, R16 ;  /* 0x000000ca3410723c */ /* 0x008fde0000081010 */
[----:B------:R-:W-:-:S04]  /*2cbb0*/  NOP ;  /* 0x0000000000007918 */ /* 0x000fc80000000000 */
[----:B------:R-:W-:Y:S01]  /*2cbc0*/  IMAD.MOV.U32 R202, RZ, RZ, R19 ;  /* 0x000000ffffca7224 */ /* 0x000fe200078e0013 */
[----:B------:R-:W-:Y:S01]  /*2cbd0*/  MOV R200, R16 ;  /* 0x0000001000c87202 */ /* 0x000fe20000000f00 */
[----:B------:R-:W-:Y:S01]  /*2cbe0*/  IMAD.MOV.U32 R203, RZ, RZ, R18 ;  /* 0x000000ffffcb7224 */ /* 0x000fe200078e0012 */
[----:B------:R1:W-:Y:S04]  /*2cbf0*/  STL [R1+0x4a4], R17 ;  /* 0x0004a41101007387 */ /* 0x0003e80000100800 */
[----:B------:R-:W3:Y:S04]  /*2cc00*/  LDL.LU.64 R18, [R1+0x2268] ;  /* 0x0022680001127983 */ /* 0x000ee80000300a00 */
[----:B-1----:R-:W3:Y:S04]  /*2cc10*/  LDL.LU.64 R16, [R1+0x2260] ;  /* 0x0022600001107983 */ /* 0x002ee80000300a00 */
[----:B------:R-:W-:Y:S04]  /*2cc20*/  STL [R1+0x2104], R202 ;  /* 0x002104ca01007387 */ /* 0x000fe80000100800 */
[----:B------:R1:W-:Y:S04]  /*2cc30*/  STL [R1+0x2100], R200 ;  /* 0x002100c801007387 */ /* 0x0003e80000100800 */
[----:B------:R2:W-:Y:S04]  /*2cc40*/  STL [R1+0x20fc], R203 ;  /* 0x0020fccb01007387 */ /* 0x0005e80000100800 */
[----:B-1----:R-:W3:Y:S04]  /*2cc50*/  LDL.LU R200, [R1+0x300] ;  /* 0x0003000001c87983 */ /* 0x002ee80000300800 */
[----:B------:R-:W3:Y:S04]  /*2cc60*/  LDL.LU R201, [R1+0x304] ;  /* 0x0003040001c97983 */ /* 0x000ee80000300800 */
[----:B------:R-:W3:Y:S01]  /*2cc70*/  LDL.LU R202, [R1+0x308] ;  /* 0x0003080001ca7983 */ /* 0x000ee20000300800 */
[----:B----4-:R-:W-:-:S15]  /*2cc80*/  HMMA.1688.F32.TF32 R248, R52, R198, R248 ;  /* 0x000000c634f8723c */ /* 0x010fde00000810f8 */
[----:B------:R-:W-:-:S04]  /*2cc90*/  NOP ;  /* 0x0000000000007918 */ /* 0x000fc80000000000 */
[----:B------:R-:W-:Y:S01]  /*2cca0*/  MOV R197, R248 ;  /* 0x000000f800c57202 */ /* 0x000fe20000000f00 */
[----:B------:R-:W-:Y:S02]  /*2ccb0*/  IMAD.MOV.U32 R198, RZ, RZ, R251 ;  /* 0x000000ffffc67224 */ /* 0x000fe400078e00fb */
[----:B--2---:R-:W-:Y:S01]  /*2ccc0*/  IMAD.MOV.U32 R203, RZ, RZ, R252 ;  /* 0x000000ffffcb7224 */ /* 0x004fe200078e00fc */
[----:B------:R-:W-:Y:S01]  /*2ccd0*/  HMMA.1688.F32.TF32 R60, R52, R194, R60 ;  /* 0x000000c2343c723c */ /* 0x000fe2000008103c */
[----:B------:R-:W2:Y:S04]  /*2cce0*/  LDL.LU R252, [R1+0x225c] ;  /* 0x00225c0001fc7983 */ /* 0x000ea80000300800 */
[----:B------:R-:W4:Y:S01]  /*2ccf0*/  LDL.LU R248, [R1+0x2258] ;  /* 0x0022580001f87983 */ /* 0x000f220000300800 */
[----:B------:R-:W-:-:S02]  /*2cd00*/  IMAD.MOV.U32 R199, RZ, RZ, R250 ;  /* 0x000000ffffc77224 */ /* 0x000fc400078e00fa */
[----:B------:R-:W-:Y:S01]  /*2cd10*/  IMAD.MOV.U32 R196, RZ, RZ, R249 ;  /* 0x000000ffffc47224 */ /* 0x000fe200078e00f9 */
[----:B------:R-:W-:Y:S04]  /*2cd20*/  STL [R1+0x2114], R198 ;  /* 0x002114c601007387 */ /* 0x000fe80000100800 */
[----:B------:R-:W-:Y:S04]  /*2cd30*/  STL [R1+0x2110], R199 ;  /* 0x002110c701007387 */ /* 0x000fe80000100800 */
[----:B------:R-:W-:Y:S04]  /*2cd40*/  STL [R1+0x210c], R197 ;  /* 0x00210cc501007387 */ /* 0x000fe80000100800 */
[----:B------:R1:W-:Y:S01]  /*2cd50*/  STL [R1+0x2108], R196 ;  /* 0x002108c401007387 */ /* 0x0003e20000100800 */
[C---:B------:R-:W-:Y:S03]  /*2cd60*/  HMMA.1688.F32.TF32 R8, R52.reuse, R178, R8 ;  /* 0x000000b23408723c */ /* 0x040fe60000081008 */
[----:B------:R-:W-:Y:S04]  /*2cd70*/  LDS R250, [R0+UR12+0x22800] ;  /* 0x0228000c00fa7984 */ /* 0x000fe80008000800 */
[----:B------:R-:W-:Y:S01]  /*2cd80*/  LDS R249, [R3+UR12+0x22000] ;  /* 0x0220000c03f97984 */ /* 0x000fe20008000800 */
[C---:B-1----:R-:W-:Y:S03]  /*2cd90*/  HMMA.1688.F32.TF32 R196, R52.reuse, R150, R56 ;  /* 0x0000009634c4723c */ /* 0x042fe60000081038 */
[----:B------:R-:W-:Y:S04]  /*2cda0*/  LDS R251, [R3+UR12+0x22800] ;  /* 0x0228000c03fb7984 */ /* 0x000fe80008000800 */
[----:B------:R-:W-:Y:S01]  /*2cdb0*/  LDS R194, [R246+UR12+0x22900] ;  /* 0x0229000cf6c27984 */ /* 0x000fe20008000800 */
[C---:B------:R-:W-:Y:S03]  /*2cdc0*/  HMMA.1688.F32.TF32 R56, R52.reuse, R190, R236 ;  /* 0x000000be3438723c */ /* 0x040fe600000810ec */
[----:B------:R-:W-:Y:S04]  /*2cdd0*/  LDS R190, [R0+UR12+0x22900] ;  /* 0x0229000c00be7984 */ /* 0x000fe80008000800 */
[----:B------:R-:W-:Y:S04]  /*2cde0*/  LDS R191, [R3+UR12+0x22900] ;  /* 0x0229000c03bf7984 */ /* 0x000fe80008000800 */
[----:B------:R-:W-:Y:S04]  /*2cdf0*/  LDS R236, [R0+UR12+0x22180] ;  /* 0x0221800c00ec7984 */ /* 0x000fe80008000800 */
[----:B------:R-:W-:Y:S04]  /*2ce00*/  LDS R238, [R0+UR12+0x22980] ;  /* 0x0229800c00ee7984 */ /* 0x000fe80008000800 */
[----:B------:R-:W-:Y:S04]  /*2ce10*/  LDS R237, [R3+UR12+0x22180] ;  /* 0x0221800c03ed7984 */ /* 0x000fe80008000800 */
[----:B------:R-:W-:Y:S04]  /*2ce20*/  LDS R239, [R3+UR12+0x22980] ;  /* 0x0229800c03ef7984 */ /* 0x000fe80008000800 */
[----:B------:R-:W-:Y:S01]  /*2ce30*/  LDS R195, [R247+UR12+0x22900] ;  /* 0x0229000cf7c37984 */ /* 0x000fe20008000800 */
[----:B---3--:R-:W-:-:S15]  /*2ce40*/  HMMA.1688.F32.TF32 R200, R52, R154, R200 ;  /* 0x0000009a34c8723c */ /* 0x008fde00000810c8 */
[----:B------:R-:W-:-:S04]  /*2ce50*/  NOP ;  /* 0x0000000000007918 */ /* 0x000fc80000000000 */
[----:B------:R1:W-:Y:S04]  /*2ce60*/  STL.64 [R1+0x480], R200 ;  /* 0x000480c801007387 */ /* 0x0003e80000100a00 */
[----:B------:R3:W-:Y:S01]  /*2ce70*/  STL.64 [R1+0x488], R202 ;  /* 0x000488ca01007387 */ /* 0x0007e20000100a00 */
[----:B-1----:R-:W-:Y:S02]  /*2ce80*/  IMAD.MOV.U32 R200, RZ, RZ, R57 ;  /* 0x000000ffffc87224 */ /* 0x002fe400078e0039 */
[----:B------:R-:W-:Y:S01]  /*2ce90*/  IMAD.MOV.U32 R201, RZ, RZ, R59 ;  /* 0x000000ffffc97224 */ /* 0x000fe200078e003b */
[----:B---3--:R-:W-:Y:S01]  /*2cea0*/  MOV R202, R56 ;  /* 0x0000003800ca7202 */ /* 0x008fe20000000f00 */
[----:B------:R-:W-:Y:S02]  /*2ceb0*/  IMAD.MOV.U32 R203, RZ, RZ, R58 ;  /* 0x000000ffffcb7224 */ /* 0x000fe400078e003a */
[----:B------:R-:W-:Y:S01]  /*2cec0*/  HMMA.1688.F32.TF32 R56, R52, R186, R140 ;  /* 0x000000ba3438723c */ /* 0x000fe2000008108c */
[----:B------:R-:W-:Y:S04]  /*2ced0*/  STL.64 [R1+0x470], R196 ;  /* 0x000470c401007387 */ /* 0x000fe80000100a00 */
[----:B------:R1:W-:Y:S04]  /*2cee0*/  STL.64 [R1+0x478], R198 ;  /* 0x000478c601007387 */ /* 0x0003e80000100a00 */
[----:B------:R-:W-:Y:S04]  /*2cef0*/  LDS R140, [R246+UR12+0x22080] ;  /* 0x0220800cf68c7984 */ /* 0x000fe80008000800 */
[----:B------:R-:W-:Y:S04]  /*2cf00*/  LDS R142, [R246+UR12+0x22880] ;  /* 0x0228800cf68e7984 */ /* 0x000fe80008000800 */
[----:B------:R-:W-:Y:S02]  /*2cf10*/  LDS R141, [R247+UR12+0x22080] ;  /* 0x0220800cf78d7984 */ /* 0x000fe40008000800 */
[----:B-1----:R-:W-:Y:S01]  /*2cf20*/  MOV R198, R56 ;  /* 0x0000003800c67202 */ /* 0x002fe20000000f00 */
[----:B------:R-:W-:Y:S01]  /*2cf30*/  IMAD.MOV.U32 R199, RZ, RZ, R57 ;  /* 0x000000ffffc77224 */ /* 0x000fe200078e0039 */
[----:B------:R-:W-:Y:S01]  /*2cf40*/  LDS R143, [R247+UR12+0x22880] ;  /* 0x0228800cf78f7984 */ /* 0x000fe20008000800 */
[----:B------:R-:W-:-:S02]  /*2cf50*/  IMAD.MOV.U32 R197, RZ, RZ, R58 ;  /* 0x000000ffffc57224 */ /* 0x000fc400078e003a */
[----:B------:R-:W-:Y:S02]  /*2cf60*/  IMAD.MOV.U32 R196, RZ, RZ, R59 ;  /* 0x000000ffffc47224 */ /* 0x000fe400078e003b */
[C---:B------:R-:W-:Y:S01]  /*2cf70*/  HMMA.1688.F32.TF32 R56, R52.reuse, R182, R116 ;  /* 0x000000b63438723c */ /* 0x040fe20000081074 */
[----:B------:R-:W-:Y:S04]  /*2cf80*/  STL.64 [R1+0x460], R60 ;  /* 0x0004603c01007387 */ /* 0x000fe80000100a00 */
[----:B------:R1:W-:Y:S04]  /*2cf90*/  STL.64 [R1+0x468], R62 ;  /* 0x0004683e01007387 */ /* 0x0003e80000100a00 */
[----:B------:R-:W-:Y:S04]  /*2cfa0*/  LDS R116, [R246+UR12+0x22000] ;  /* 0x0220000cf6747984 */ /* 0x000fe80008000800 */
[----:B------:R-:W-:Y:S01]  /*2cfb0*/  LDS R118, [R246+UR12+0x22800] ;  /* 0x0228000cf6767984 */ /* 0x000fe20008000800 */
[C---:B-1----:R-:W-:Y:S03]  /*2cfc0*/  HMMA.1688.F32.TF32 R60, R52.reuse, R174, R64 ;  /* 0x000000ae343c723c */ /* 0x042fe60000081040 */
[----:B------:R-:W-:Y:S04]  /*2cfd0*/  LDS R117, [R247+UR12+0x22000] ;  /* 0x0220000cf7757984 */ /* 0x000fe80008000800 */
[----:B------:R-:W-:Y:S04]  /*2cfe0*/  STL.64 [R1+0x330], R56 ;  /* 0x0003303801007387 */ /* 0x000fe80000100a00 */
[----:B------:R1:W-:Y:S04]  /*2cff0*/  STL.64 [R1+0x338], R58 ;  /* 0x0003383a01007387 */ /* 0x0003e80000100a00 */
[----:B------:R-:W-:Y:S04]  /*2d000*/  STL.64 [R1+0x320], R8 ;  /* 0x0003200801007387 */ /* 0x000fe80000100a00 */
[----:B------:R3:W-:Y:S01]  /*2d010*/  STL.64 [R1+0x328], R10 ;  /* 0x0003280a01007387 */ /* 0x0007e20000100a00 */
[C---:B-1----:R-:W-:Y:S03]  /*2d020*/  HMMA.1688.F32.TF32 R56, R52.reuse, R170, R136 ;  /* 0x000000aa3438723c */ /* 0x042fe60000081088 */
[----:B------:R-:W-:Y:S05]  /*2d030*/  LDS R119, [R247+UR12+0x22800] ;  /* 0x0228000cf7777984 */ /* 0x000fea0008000800 */
[----:B---3--:R-:W-:Y:S01]  /*2d040*/  HMMA.1688.F32.TF32 R8, R52, R166, R12 ;  /* 0x000000a63408723c */ /* 0x008fe2000008100c */
[----:B------:R-:W-:Y:S04]  /*2d050*/  STL.64 [R1+0x300], R60 ;  /* 0x0003003c01007387 */ /* 0x000fe80000100a00 */
[----:B------:R-:W-:Y:S04]  /*2d060*/  STL.64 [R1+0x308], R62 ;  /* 0x0003083e01007387 */ /* 0x000fe80000100a00 */
[----:B------:R-:W-:Y:S04]  /*2d070*/  LDS R136, [R0+UR12+0x22080] ;  /* 0x0220800c00887984 */ /* 0x000fe80008000800 */
[----:B------:R-:W-:Y:S04]  /*2d080*/  STL.64 [R1+0x2f0], R56 ;  /* 0x0002f03801007387 */ /* 0x000fe80000100a00 */
[----:B------:R-:W-:Y:S04]  /*2d090*/  STL.64 [R1+0x2f8], R58 ;  /* 0x0002f83a01007387 */ /* 0x000fe80000100a00 */
[----:B------:R-:W-:Y:S04]  /*2d0a0*/  STL.64 [R1+0x2b0], R8 ;  /* 0x0002b00801007387 */ /* 0x000fe80000100a00 */
[----:B------:R1:W-:Y:S04]  /*2d0b0*/  STL.64 [R1+0x2b8], R10 ;  /* 0x0002b80a01007387 */ /* 0x0003e80000100a00 */
[----:B------:R-:W-:Y:S04]  /*2d0c0*/  LDS R138, [R0+UR12+0x22880] ;  /* 0x0228800c008a7984 */ /* 0x000fe80008000800 */
[----:B------:R-:W-:Y:S01]  /*2d0d0*/  LDS R137, [R3+UR12+0x22080] ;  /* 0x0220800c03897984 */ /* 0x000fe20008000800 */
[----:B-1----:R-:W-:Y:S01]  /*2d0e0*/  IMAD.MOV.U32 R11, RZ, RZ, R2 ;  /* 0x000000ffff0b7224 */ /* 0x002fe200078e0002 */
[----:B------:R-:W-:Y:S01]  /*2d0f0*/  MOV R8, R192 ;  /* 0x000000c000087202 */ /* 0x000fe20000000f00 */
[----:B------:R-:W-:Y:S01]  /*2d100*/  IMAD.MOV.U32 R9, RZ, RZ, R189 ;  /* 0x000000ffff097224 */ /* 0x000fe200078e00bd */
[----:B------:R-:W-:Y:S01]  /*2d110*/  LDS R139, [R3+UR12+0x22880] ;  /* 0x0228800c038b7984 */ /* 0x000fe20008000800 */
[----:B------:R-:W-:-:S03]  /*2d120*/  IMAD.MOV.U32 R10, RZ, RZ, R188 ;  /* 0x000000ffff0a7224 */ /* 0x000fc600078e00bc */
[----:B------:R-:W-:Y:S04]  /*2d130*/  LDS R188, [R0+UR12+0x22100] ;  /* 0x0221000c00bc7984 */ /* 0x000fe80008000800 */
[----:B------:R-:W-:Y:S01]  /*2d140*/  LDS R189, [R3+UR12+0x22100] ;  /* 0x0221000c03bd7984 */ /* 0x000fe20008000800 */
[----:B----4-:R-:W-:-:S03]  /*2d150*/  MOV R12, R248 ;  /* 0x000000f8000c7202 */ /* 0x010fc60000000f00 */
[----:B--2---:R-:W-:Y:S01]  /*2d160*/  STL [R1+0x1ee8], R252 ;  /* 0x001ee8fc01007387 */ /* 0x004fe20000100800 */
[----:B------:R-:W-:-:S03]  /*2d170*/  LOP3.LUT R2, R252, 0x40, RZ, 0x3c, !PT ;  /* 0x00000040fc027812 */ /* 0x000fc600078e3cff */
[----:B------:R-:W-:Y:S04]  /*2d180*/  LDS R248, [R0+UR12+0x22000] ;  /* 0x0220000c00f87984 */ /* 0x000fe80008000800 */
[----:B------:R-:W1:Y:S04]  /*2d190*/  LDSM.16.M88.4 R64, [R2+UR15] ;  /* 0x0000000f0240783b */ /* 0x000e680008000200 */
[----:B------:R-:W2:Y:S04]  /*2d1a0*/  LDSM.16.M88.4 R60, [R2+UR15+0x1000] ;  /* 0x0010000f023c783b */ /* 0x000ea80008000200 */
[----:B------:R-:W3:Y:S04]  /*2d1b0*/  LDSM.16.M88.4 R56, [R2+UR15+0x2000] ;  /* 0x0020000f0238783b */ /* 0x000ee80008000200 */
[----:B------:R-:W4:Y:S01]  /*2d1c0*/  LDSM.16.M88.4 R52, [R2+UR15+0x3000] ;  /* 0x0030000f0234783b */ /* 0x000f220008000200 */
[----:B------:R-:W-:-:S02]  /*2d1d0*/  IMAD.MOV.U32 R13, RZ, RZ, R245 ;  /* 0x000000ffff0d7224 */ /* 0x000fc400078e00f5 */
[----:B------:R-:W-:Y:S01]  /*2d1e0*/  IMAD.MOV.U32 R14, RZ, RZ, R244 ;  /* 0x000000ffff0e7224 */ /* 0x000fe200078e00f4 */
[----:B------:R-:W-:Y:S01]  /*2d1f0*/  LDS R192, [R246+UR12+0x22100] ;  /* 0x0221000cf6c07984 */ /* 0x000fe20008000800 */
[----:B------:R-:W-:-:S03]  /*2d200*/  IMAD.MOV.U32 R15, RZ, RZ, R193 ;  /* 0x000000ffff0f7224 */ /* 0x000fc600078e00c1 */
[----:B------:R-:W4:Y:S04]  /*2d210*/  LDS R193, [R247+UR12+0x22100] ;  /* 0x0221000cf7c17984 */ /* 0x000f280008000800 */
[----:B------:R-:W-:Y:S04]  /*2d220*/  LDS R244, [R246+UR12+0x22180] ;  /* 0x0221800cf6f47984 */ /* 0x000fe80008000800 */
[----:B------:R-:W-:Y:S04]  /*2d230*/  LDS R245, [R247+UR12+0x22180] ;  /* 0x0221800cf7f57984 */ /* 0x000fe80008000800 */
[----:B------:R-:W-:Y:S04]  /*2d240*/  LDS R246, [R246+UR12+0x22980] ;  /* 0x0229800cf6f67984 */ /* 0x000fe80008000800 */
[----:B------:R-:W4:Y:S01]  /*2d250*/  LDS R247, [R247+UR12+0x22980] ;  /* 0x0229800cf7f77984 */ /* 0x000f220008000800 */
[-C--:B-1----:R-:W-:Y:S03]  /*2d260*/  HMMA.1688.F32.TF32 R8, R248, R64.reuse, R8 ;  /* 0x00000040f808723c */ /* 0x082fe60000081008 */
[----:B------:R-:W-:Y:S04]  /*2d270*/  STL [R1+0x2098], R66 ;  /* 0x0020984201007387 */ /* 0x000fe80000100800 */
[----:B------:R-:W-:Y:S04]  /*2d280*/  STL [R1+0x2094], R67 ;  /* 0x0020944301007387 */ /* 0x000fe80000100800 */
[----:B--2---:R-:W-:Y:S04]  /*2d290*/  STL [R1+0x20a0], R62 ;  /* 0x0020a03e01007387 */ /* 0x004fe80000100800 */
[----:B------:R-:W-:Y:S04]  /*2d2a0*/  STL [R1+0x209c], R63 ;  /* 0x00209c3f01007387 */ /* 0x000fe80000100800 */
[----:B---3--:R-:W-:Y:S04]  /*2d2b0*/  STL [R1+0x20a8], R58 ;  /* 0x0020a83a01007387 */ /* 0x008fe80000100800 */
[----:B------:R-:W-:Y:S04]  /*2d2c0*/  STL [R1+0x20a4], R59 ;  /* 0x0020a43b01007387 */ /* 0x000fe80000100800 */
[----:B----4-:R-:W-:Y:S04]  /*2d2d0*/  STL [R1+0x20b0], R54 ;  /* 0x0020b03601007387 */ /* 0x010fe80000100800 */
[----:B------:R-:W-:Y:S04]  /*2d2e0*/  STL [R1+0x20ac], R55 ;  /* 0x0020ac3701007387 */ /* 0x000fe80000100800 */
[----:B------:R-:W-:Y:S04]  /*2d2f0*/  STL.64 [R1+0x2e0], R8 ;  /* 0x0002e00801007387 */ /* 0x000fe80000100a00 */
[----:B------:R1:W-:Y:S04]  /*2d300*/  STL.64 [R1+0x2e8], R10 ;  /* 0x0002e80a01007387 */ /* 0x0003e80000100a00 */
[----:B-1----:R-:W2:Y:S04]  /*2d310*/  LDL.LU.64 R10, [R1+0x2250] ;  /* 0x00225000010a7983 */ /* 0x002ea80000300a00 */
[----:B------:R-:W2:Y:S01]  /*2d320*/  LDL.LU.64 R8, [R1+0x2248] ;  /* 0x0022480001087983 */ /* 0x000ea20000300a00 */
[----:B------:R-:W-:-:S15]  /*2d330*/  HMMA.1688.F32.TF32 R12, R136, R64, R12 ;  /* 0x00000040880c723c */ /* 0x000fde000008100c */
[----:B------:R-:W-:-:S04]  /*2d340*/  NOP ;  /* 0x0000000000007918 */ /* 0x000fc80000000000 */
[----:B------:R-:W-:Y:S01]  /*2d350*/  MOV R252, R15 ;  /* 0x0000000f00fc7202 */ /* 0x000fe20000000f00 */
[----:B------:R-:W-:Y:S04]  /*2d360*/  STL.64 [R1+0x2d0], R12 ;  /* 0x0002d00c01007387 */ /* 0x000fe80000100a00 */
[----:B------:R1:W-:Y:S04]  /*2d370*/  STL [R1+0x2d8], R14 ;  /* 0x0002d80e01007387 */ /* 0x0003e80000100800 */
[----:B-1----:R-:W3:Y:S04]  /*2d380*/  LDL.LU.64 R14, [R1+0x2240] ;  /* 0x00224000010e7983 */ /* 0x002ee80000300a00 */
[----:B------:R-:W3:Y:S04]  /*2d390*/  LDL.LU.64 R12, [R1+0x2238] ;  /* 0x00223800010c7983 */ /* 0x000ee80000300a00 */
[----:B------:R-:W-:Y:S01]  /*2d3a0*/  STL [R1+0x2000], R252 ;  /* 0x002000fc01007387 */ /* 0x000fe20000100800 */
[-C--:B------:R-:W-:Y:S08]  /*2d3b0*/  HMMA.1688.F32.TF32 R212, R116, R64.reuse, R212 ;  /* 0x0000004074d4723c */ /* 0x080ff000000810d4 */
[-C--:B------:R-:W-:Y:S08]  /*2d3c0*/  HMMA.1688.F32.TF32 R128, R140, R64.reuse, R128 ;  /* 0x000000408c80723c */ /* 0x080ff00000081080 */
[-C--:B------:R-:W-:Y:S08]  /*2d3d0*/  HMMA.1688.F32.TF32 R124, R192, R64.reuse, R124 ;  /* 0x00000040c07c723c */ /* 0x080ff0000008107c */
[----:B--2---:R-:W-:-:S15]  /*2d3e0*/  HMMA.1688.F32.TF32 R8, R188, R64, R8 ;  /* 0x00000040bc08723c */ /* 0x004fde0000081008 */
[----:B------:R-:W-:-:S04]  /*2d3f0*/  NOP ;  /* 0x0000000000007918 */ /* 0x000fc80000000000 */
[----:B------:R-:W-:Y:S04]  /*2d400*/  STL.64 [R1+0x2c0], R8 ;  /* 0x0002c00801007387 */ /* 0x000fe80000100a00 */
[----:B------:R1:W-:Y:S02]  /*2d410*/  STL.64 [R1+0x2c8], R10 ;  /* 0x0002c80a01007387 */ /* 0x0003e40000100a00 */
[----:B-1----:R-:W-:Y:S02]  /*2d420*/  HMMA.1688.F32.TF32 R8, R236, R64, R48 ;  /* 0x00000040ec08723c */ /* 0x002fe40000081030 */
[----:B------:R-:W2:-:S15]  /*2d430*/  LDL.LU R48, [R1] ;  /* 0x0000000001307983 */ /* 0x000e9e0000300800 */
[----:B------:R-:W-:Y:S02]  /*2d440*/  NOP ;  /* 0x0000000000007918 */ /* 0x000fe40000000000 */
[----:B------:R1:W-:Y:S04]  /*2d450*/  STL.64 [R1+0x310], R8 ;  /* 0x0003100801007387 */ /* 0x0003e80000100a00 */
[----:B------:R4:W-:Y:S04]  /*2d460*/  STL.64 [R1+0x318], R10 ;  /* 0x0003180a01007387 */ /* 0x0009e80000100a00 */
[----:B------:R-:W2:Y:S04]  /*2d470*/  LDL.LU R49, [R1+0x4] ;  /* 0x0000040001317983 */ /* 0x000ea80000300800 */
[----:B------:R-:W2:Y:S04]  /*2d480*/  LDL.LU R50, [R1+0x8] ;  /* 0x0000080001327983 */ /* 0x000ea80000300800 */
[----:B------:R-:W2:Y:S04]  /*2d490*/  LDL.LU R51, [R1+0xc] ;  /* 0x00000c0001337983 */ /* 0x000ea80000300800 */
[----:B-1----:R-:W2:Y:S04]  /*2d4a0*/  LDL.LU R8, [R1+0x540] ;  /* 0x0005400001087983 */ /* 0x002ea80000300800 */
[----:B------:R-:W2:Y:S04]  /*2d4b0*/  LDL.LU R9, [R1+0x544] ;  /* 0x0005440001097983 */ /* 0x000ea80000300800 */
[----:B----4-:R-:W4:Y:S04]  /*2d4c0*/  LDL.LU R10, [R1+0x548] ;  /* 0x00054800010a7983 */ /* 0x010f280000300800 */
[----:B------:R-:W4:Y:S04]  /*2d4d0*/  LDL.LU R11, [R1+0x54c] ;  /* 0x00054c00010b7983 */ /* 0x000f280000300800 */
[----:B------:R1:W-:Y:S04]  /*2d4e0*/  STL.64 [R1+0x7c0], R212 ;  /* 0x0007c0d401007387 */ /* 0x0003e80000100a00 */
[----:B------:R3:W-:Y:S04]  /*2d4f0*/  STL.64 [R1+0x7c8], R214 ;  /* 0x0007c8d601007387 */ /* 0x0007e80000100a00 */
[----:B-1----:R-:W2:Y:S04]  /*2d500*/  LDL.LU R212, [R1+0xe0] ;  /* 0x0000e00001d47983 */ /* 0x002ea80000300800 */
[----:B------:R-:W2:Y:S04]  /*2d510*/  LDL.LU R213, [R1+0xe4] ;  /* 0x0000e40001d57983 */ /* 0x000ea80000300800 */
[----:B---3--:R-:W2:Y:S04]  /*2d520*/  LDL.LU R214, [R1+0xe8] ;  /* 0x0000e80001d67983 */ /* 0x008ea80000300800 */
[----:B------:R-:W2:Y:S04]  /*2d530*/  LDL.LU R215, [R1+0xec] ;  /* 0x0000ec0001d77983 */ /* 0x000ea80000300800 */
        /* <DEDUP_REMOVED lines=8> */
[----:B-1----:R-:W4:Y:S04]  /*2d5c0*/  LDL.LU R124, [R1+0x130] ;  /* 0x00013000017c7983 */ /* 0x002f280000300800 */
[----:B------:R-:W4:Y:S04]  /*2d5d0*/  LDL.LU R125, [R1+0x134] ;  /* 0x00013400017d7983 */ /* 0x000f280000300800 */
[----:B---3--:R-:W4:Y:S04]  /*2d5e0*/  LDL.LU R126, [R1+0x138] ;  /* 0x00013800017e7983 */ /* 0x008f280000300800 */
[----:B------:R-:W4:Y:S01]  /*2d5f0*/  LDL.LU R127, [R1+0x13c] ;  /* 0x00013c00017f7983 */ /* 0x000f220000300800 */
[----:B------:R-:W-:Y:S08]  /*2d600*/  HMMA.1688.F32.TF32 R36, R244, R64, R36 ;  /* 0x00000040f424723c */ /* 0x000ff00000081024 */
[-C--:B------:R-:W-:Y:S11]  /*2d610*/  HMMA.1688.F32.TF32 R16, R188, R60.reuse, R16 ;  /* 0x0000003cbc10723c */ /* 0x080ff60000081010 */
[----:B------:R-:W-:Y:S04]  /*2d620*/  STL.64 [R1+0x900], R36 ;  /* 0x0009002401007387 */ /* 0x000fe80000100a00 */
[----:B------:R2:W-:Y:S01]  /*2d630*/  STL.64 [R1+0x908], R38 ;  /* 0x0009082601007387 */ /* 0x0005e20000100a00 */
[C---:B------:R-:W-:Y:S08]  /*2d640*/  HMMA.1688.F32.TF32 R32, R244.reuse, R60, R32 ;  /* 0x0000003cf420723c */ /* 0x040ff00000081020 */
[----:B------:R-:W-:Y:S08]  /*2d650*/  HMMA.1688.F32.TF32 R4, R244, R52, R4 ;  /* 0x00000034f404723c */ /* 0x000ff00000081004 */
[-C--:B--2---:R-:W-:Y:S08]  /*2d660*/  HMMA.1688.F32.TF32 R36, R136, R60.reuse, R128 ;  /* 0x0000003c8824723c */ /* 0x084ff00000081080 */
[----:B----4-:R-:W-:Y:S11]  /*2d670*/  HMMA.1688.F32.TF32 R64, R248, R60, R124 ;  /* 0x0000003cf840723c */ /* 0x010ff6000008107c */
[----:B------:R-:W-:-:S08]  /*2d680*/  IMAD.MOV.U32 R252, RZ, RZ, R36 ;  /* 0x000000fffffc7224 */ /* 0x000fd000078e0024 */
[----:B------:R1:W-:Y:S04]  /*2d690*/  STL.64 [R1+0x230], R64 ;  /* 0x0002304001007387 */ /* 0x0003e80000100a00 */
[----:B------:R-:W-:Y:S04]  /*2d6a0*/  STL.64 [R1+0x238], R66 ;  /* 0x0002384201007387 */ /* 0x000fe80000100a00 */
[----:B------:R2:W-:Y:S01]  /*2d6b0*/  STL [R1+0x224], R37 ;  /* 0x0002242501007387 */ /* 0x0005e20000100800 */
[----:B-1----:R-:W-:Y:S02]  /*2d6c0*/  IMAD.MOV.U32 R64, RZ, RZ, R39 ;  /* 0x000000ffff407224 */ /* 0x002fe400078e0027 */
[----:B------:R-:W-:Y:S01]  /*2d6d0*/  IMAD.MOV.U32 R65, RZ, RZ, R38 ;  /* 0x000000ffff417224 */ /* 0x000fe200078e0026 */
[----:B------:R-:W-:Y:S01]  /*2d6e0*/  STL [R1+0x2010], R252 ;  /* 0x002010fc01007387 */ /* 0x000fe20000100800 */
[-C--:B--2---:R-:W-:Y:S03]  /*2d6f0*/  HMMA.1688.F32.TF32 R36, R236, R60.reuse, R40 ;  /* 0x0000003cec24723c */ /* 0x084fe60000081028 */
[----:B------:R-:W-:Y:S04]  /*2d700*/  STL [R1+0x200c], R64 ;  /* 0x00200c4001007387 */ /* 0x000fe80000100800 */
[----:B------:R-:W-:Y:S01]  /*2d710*/  STL [R1+0x2008], R65 ;  /* 0x0020084101007387 */ /* 0x000fe20000100800 */
[-C--:B------:R-:W-:Y:S03]  /*2d720*/  HMMA.1688.F32.TF32 R40, R116, R60.reuse, R216 ;  /* 0x0000003c7428723c */ /* 0x080fe600000810d8 */
[----:B------:R-:W-:Y:S04]  /*2d730*/  STL.64 [R1+0x210], R16 ;  /* 0x0002101001007387 */ /* 0x000fe80000100a00 */
[----:B------:R1:W-:Y:S02]  /*2d740*/  STL.64 [R1+0x218], R18 ;  /* 0x0002181201007387 */ /* 0x0003e40000100a00 */
[-C--:B-1----:R-:W-:Y:S02]  /*2d750*/  HMMA.1688.F32.TF32 R16, R140, R60.reuse, R156 ;  /* 0x0000003c8c10723c */ /* 0x082fe4000008109c */
[----:B------:R-:W-:Y:S04]  /*2d760*/  STL.64 [R1+0x200], R36 ;  /* 0x0002002401007387 */ /* 0x000fe80000100a00 */
[----:B------:R1:W-:Y:S04]  /*2d770*/  STL.64 [R1+0x208], R38 ;  /* 0x0002082601007387 */ /* 0x0003e80000100a00 */
[----:B------:R-:W-:Y:S04]  /*2d780*/  STL.64 [R1+0x7a0], R40 ;  /* 0x0007a02801007387 */ /* 0x000fe80000100a00 */
[----:B------:R-:W-:Y:S01]  /*2d790*/  STL.64 [R1+0x7a8], R42 ;  /* 0x0007a82a01007387 */ /* 0x000fe20000100a00 */
[----:B-1----:R-:W-:Y:S03]  /*2d7a0*/  HMMA.1688.F32.TF32 R36, R192, R60, R224 ;  /* 0x0000003cc024723c */ /* 0x002fe600000810e0 */
[----:B------:R-:W-:Y:S04]  /*2d7b0*/  LDSM.16.M88.4 R40, [R2+UR15+0x6000] ;  /* 0x0060000f0228783b */ /* 0x000fe80008000200 */
[----:B------:R-:W-:Y:S04]  /*2d7c0*/  STL.64 [R1+0x870], R16 ;  /* 0x0008701001007387 */ /* 0x000fe80000100a00 */
[----:B------:R1:W-:Y:S02]  /*2d7d0*/  STL.64 [R1+0x878], R18 ;  /* 0x0008781201007387 */ /* 0x0003e40000100a00 */
[----:B-1----:R-:W-:Y:S06]  /*2d7e0*/  HMMA.1688.F32.TF32 R16, R248, R56, R212 ;  /* 0x00000038f810723c */ /* 0x002fec00000810d4 */
[----:B------:R-:W-:-:S13]  /*2d7f0*/  STL.64 [R1+0x8b0], R36 ;  /* 0x0008b02401007387 */ /* 0x000fda0000100a00 */
[----:B------:R-:W-:Y:S01]  /*2d800*/  MOV R62, R16 ;  /* 0x00000010003e7202 */ /* 0x000fe20000000f00 */
[----:B------:R-:W-:Y:S02]  /*2d810*/  IMAD.MOV.U32 R63, RZ, RZ, R17 ;  /* 0x000000ffff3f7224 */ /* 0x000fe400078e0011 */
[----:B------:R-:W-:Y:S02]  /*2d820*/  IMAD.MOV.U32 R66, RZ, RZ, R18 ;  /* 0x000000ffff427224 */ /* 0x000fe400078e0012 */
[----:B------:R-:W-:Y:S02]  /*2d830*/  IMAD.MOV.U32 R67, RZ, RZ, R19 ;  /* 0x000000ffff437224 */ /* 0x000fe400078e0013 */
[----:B------:R-:W-:Y:S01]  /*2d840*/  HMMA.1688.F32.TF32 R16, R136, R56, R48 ;  /* 0x000000388810723c */ /* 0x000fe20000081030 */
[----:B------:R-:W-:Y:S04]  /*2d850*/  STL.64 [R1+0x8b8], R38 ;  /* 0x0008b82601007387 */ /* 0x000fe80000100a00 */
[----:B------:R-:W-:Y:S04]  /*2d860*/  STL.64 [R1+0x8f0], R32 ;  /* 0x0008f02001007387 */ /* 0x000fe80000100a00 */
[----:B------:R1:W-:Y:S01]  /*2d870*/  STL.64 [R1+0x8f8], R34 ;  /* 0x0008f82201007387 */ /* 0x0003e20000100a00 */
[----:B------:R-:W-:Y:S03]  /*2d880*/  HMMA.1688.F32.TF32 R8, R248, R52, R8 ;  /* 0x00000034f808723c */ /* 0x000fe60000081008 */
[----:B------:R-:W2:Y:S04]  /*2d890*/  LDSM.16.M88.4 R48, [R2+UR15+0x4000] ;  /* 0x0040000f0230783b */ /* 0x000ea80008000200 */
[----:B------:R-:W-:Y:S01]  /*2d8a0*/  LDSM.16.M88.4 R36, [R2+UR15+0x7000] ;  /* 0x0070000f0224783b */ /* 0x000fe20008000200 */
[-C--:B-1----:R-:W-:Y:S03]  /*2d8b0*/  HMMA.1688.F32.TF32 R32, R188, R56.reuse, R20 ;  /* 0x00000038bc20723c */ /* 0x082fe60000081014 */
[----:B------:R-:W-:Y:S04]  /*2d8c0*/  STL.64 [R1+0x1b0], R16 ;  /* 0x0001b01001007387 */ /* 0x000fe80000100a00 */
[----:B------:R1:W-:Y:S01]  /*2d8d0*/  STL.64 [R1+0x1b8], R18 ;  /* 0x0001b81201007387 */ /* 0x0003e20000100a00 */
[-C--:B------:R-:W-:Y:S03]  /*2d8e0*/  HMMA.1688.F32.TF32 R20, R236, R56.reuse, R44 ;  /* 0x00000038ec14723c */ /* 0x080fe6000008102c */
[----:B------:R-:W-:Y:S01]  /*2d8f0*/  MOV R54, R8 ;  /* 0x0000000800367202 */ /* 0x000fe20000000f00 */
[----:B------:R-:W-:Y:S01]  /*2d900*/  IMAD.MOV.U32 R55, RZ, RZ, R9 ;  /* 0x000000ffff377224 */ /* 0x000fe200078e0009 */
[----:B------:R-:W3:Y:S03]  /*2d910*/  LDSM.16.M88.4 R44, [R2+UR15+0x5000] ;  /* 0x0050000f022c783b */ /* 0x000ee60008000200 */
[-C--:B-1----:R-:W-:Y:S03]  /*2d920*/  HMMA.1688.F32.TF32 R16, R116, R56.reuse, R204 ;  /* 0x000000387410723c */ /* 0x082fe600000810cc */
[----:B------:R-:W-:Y:S04]  /*2d930*/  STL.64 [R1+0x1a0], R32 ;  /* 0x0001a02001007387 */ /* 0x000fe80000100a00 */
[----:B------:R1:W-:Y:S04]  /*2d940*/  STL.64 [R1+0x1a8], R34 ;  /* 0x0001a82201007387 */ /* 0x0003e80000100a00 */
[----:B------:R-:W-:Y:S04]  /*2d950*/  STL.64 [R1+0x190], R20 ;  /* 0x0001901401007387 */ /* 0x000fe80000100a00 */
[----:B------:R4:W-:Y:S01]  /*2d960*/  STL.64 [R1+0x198], R22 ;  /* 0x0001981601007387 */ /* 0x0009e20000100a00 */
[-C--:B-1----:R-:W-:Y:S03]  /*2d970*/  HMMA.1688.F32.TF32 R32, R140, R56.reuse, R132 ;  /* 0x000000388c20723c */ /* 0x082fe60000081084 */
[----:B------:R-:W-:Y:S04]  /*2d980*/  STL.64 [R1+0x5a0], R16 ;  /* 0x0005a01001007387 */ /* 0x000fe80000100a00 */
[----:B------:R1:W-:Y:S01]  /*2d990*/  STL.64 [R1+0x5a8], R18 ;  /* 0x0005a81201007387 */ /* 0x0003e20000100a00 */
[-C--:B----4-:R-:W-:Y:S08]  /*2d9a0*/  HMMA.1688.F32.TF32 R20, R192, R56.reuse, R220 ;  /* 0x00000038c014723c */ /* 0x090ff000000810dc */
[----:B-1----:R-:W-:Y:S01]  /*2d9b0*/  HMMA.1688.F32.TF32 R16, R244, R56, R28 ;  /* 0x00000038f410723c */ /* 0x002fe2000008101c */
[----:B------:R-:W-:-:S02]  /*2d9c0*/  IMAD.MOV.U32 R58, RZ, RZ, R10 ;  /* 0x000000ffff3a7224 */ /* 0x000fc400078e000a */
[----:B------:R-:W-:Y:S04]  /*2d9d0*/  STL.64 [R1+0x7d0], R32 ;  /* 0x0007d02001007387 */ /* 0x000fe80000100a00 */
[----:B------:R-:W-:Y:S04]  /*2d9e0*/  STL.64 [R1+0x7d8], R34 ;  /* 0x0007d82201007387 */ /* 0x000fe80000100a00 */
[----:B------:R-:W-:Y:S04]  /*2d9f0*/  STL.64 [R1+0x8a0], R20 ;  /* 0x0008a01401007387 */ /* 0x000fe80000100a00 */
[----:B------:R-:W-:Y:S01]  /*2da00*/  STL.64 [R1+0x8a8], R22 ;  /* 0x0008a81601007387 */ /* 0x000fe20000100a00 */
[----:B------:R-:W-:-:S03]  /*2da10*/  IMAD.MOV.U32 R59, RZ, RZ, R11 ;  /* 0x000000ffff3b7224 */ /* 0x000fc600078e000b */
[----:B------:R-:W1:Y:S04]  /*2da20*/  LDSM.16.M88.4 R32, [R2+UR15+0x8000] ;  /* 0x0080000f0220783b */ /* 0x000e680008000200 */
[----:B------:R-:W-:Y:S04]  /*2da30*/  STL.64 [R1+0x8e0], R16 ;  /* 0x0008e01001007387 */ /* 0x000fe80000100a00 */
[----:B------:R4:W-:Y:S01]  /*2da40*/  STL.64 [R1+0x8e8], R18 ;  /* 0x0008e81201007387 */ /* 0x0009e20000100a00 */
[-C--:B------:R-:W-:Y:S03]  /*2da50*/  HMMA.1688.F32.TF32 R8, R236, R52.reuse, R120 ;  /* 0x00000034ec08723c */ /* 0x080fe60000081078 */
[----:B------:R-:W1:Y:S04]  /*2da60*/  LDSM.16.M88.4 R28, [R2+UR15+0x9000] ;  /* 0x0090000f021c783b */ /* 0x000e680008000200 */
[----:B------:R-:W-:Y:S01]  /*2da70*/  LDSM.16.M88.4 R20, [R2+UR15+0xb000] ;  /* 0x00b0000f0214783b */ /* 0x000fe20008000200 */
[-C--:B----4-:R-:W-:Y:S08]  /*2da80*/  HMMA.1688.F32.TF32 R16, R136, R52.reuse, R12 ;  /* 0x000000348810723c */ /* 0x090ff0000008100c */
[-C--:B------:R-:W-:Y:S01]  /*2da90*/  HMMA.1688.F32.TF32 R12, R188, R52.reuse, R24 ;  /* 0x00000034bc0c723c */ /* 0x080fe20000081018 */
[----:B------:R-:W4:Y:S10]  /*2daa0*/  LDSM.16.M88.4 R24, [R2+UR15+0xa000] ;  /* 0x00a0000f0218783b */ /* 0x000f340008000200 */
[----:B------:R-:W-:Y:S04]  /*2dab0*/  STL.64 [R1+0x170], R16 ;  /* 0x0001701001007387 */ /* 0x000fe80000100a00 */
[----:B------:R1:W-:Y:S04]  /*2dac0*/  STL.64 [R1+0x178], R18 ;  /* 0x0001781201007387 */ /* 0x0003e80000100a00 */
[----:B------:R-:W-:Y:S04]  /*2dad0*/  STL.64 [R1+0x160], R12 ;  /* 0x0001600c01007387 */ /* 0x000fe80000100a00 */
[----:B------:R2:W-:Y:S01]  /*2dae0*/  STL.64 [R1+0x168], R14 ;  /* 0x0001680e01007387 */ /* 0x0005e20000100a00 */
[-C--:B-1----:R-:W-:Y:S03]  /*2daf0*/  HMMA.1688.F32.TF32 R16, R116, R52.reuse, R208 ;  /* 0x000000347410723c */ /* 0x082fe600000810d0 */
[----:B------:R-:W-:Y:S04]  /*2db00*/  STL.64 [R1+0x150], R8 ;  /* 0x0001500801007387 */ /* 0x000fe80000100a00 */
[----:B------:R1:W-:Y:S01]  /*2db10*/  STL.64 [R1+0x158], R10 ;  /* 0x0001580a01007387 */ /* 0x0003e20000100a00 */
[-C--:B--2---:R-:W-:Y:S08]  /*2db20*/  HMMA.1688.F32.TF32 R12, R140, R52.reuse, R144 ;  /* 0x000000348c0c723c */ /* 0x084ff00000081090 */
[----:B-1----:R-:W-:Y:S03]  /*2db30*/  HMMA.1688.F32.TF32 R8, R192, R52, R160 ;  /* 0x00000034c008723c */ /* 0x002fe600000810a0 */
[----:B------:R-:W-:Y:S04]  /*2db40*/  STL.64 [R1+0x140], R16 ;  /* 0x0001401001007387 */ /* 0x000fe80000100a00 */
[----:B------:R-:W-:Y:S04]  /*2db50*/  STL.64 [R1+0x148], R18 ;  /* 0x0001481201007387 */ /* 0x000fe80000100a00 */
[----:B------:R-:W-:Y:S04]  /*2db60*/  STL.64 [R1+0x7b0], R12 ;  /* 0x0007b00c01007387 */ /* 0x000fe80000100a00 */
[----:B------:R-:W-:Y:S04]  /*2db70*/  STL.64 [R1+0x7b8], R14 ;  /* 0x0007b80e01007387 */ /* 0x000fe80000100a00 */
[----:B------:R-:W2:Y:S04]  /*2db80*/  LDL.LU R128, [R1+0x5c0] ;  /* 0x0005c00001807983 */ /* 0x000ea80000300800 */
[----:B------:R-:W-:Y:S04]  /*2db90*/  STL.64 [R1+0x880], R8 ;  /* 0x0008800801007387 */ /* 0x000fe80000100a00 */
[----:B------:R-:W-:Y:S04]  /*2dba0*/  STL.64 [R1+0x888], R10 ;  /* 0x0008880a01007387 */ /* 0x000fe80000100a00 */
[----:B------:R-:W-:Y:S04]  /*2dbb0*/  STL.64 [R1+0x8c0], R4 ;  /* 0x0008c00401007387 */ /* 0x000fe80000100a00 */
[----:B------:R-:W-:Y:S04]  /*2dbc0*/  STL.64 [R1+0x8c8], R6 ;  /* 0x0008c80601007387 */ /* 0x000fe80000100a00 */
        /* <DEDUP_REMOVED lines=15> */
[----:B------:R-:W1:Y:S04]  /*2dcc0*/  LDSM.16.M88.4 R16, [R2+UR15+0xc000] ;  /* 0x00c0000f0210783b */ /* 0x000e680008000200 */
[----:B------:R-:W1:Y:S04]  /*2dcd0*/  LDSM.16.M88.4 R12, [R2+UR15+0xd000] ;  /* 0x00d0000f020c783b */ /* 0x000e680008000200 */
[----:B------:R-:W1:Y:S04]  /*2dce0*/  LDSM.16.M88.4 R8, [R2+UR15+0xe000] ;  /* 0x00e0000f0208783b */ /* 0x000e680008000200 */
[----:B------:R-:W1:Y:S04]  /*2dcf0*/  LDSM.16.M88.4 R4, [R2+UR15+0xf000] ;  /* 0x00f0000f0204783b */ /* 0x000e680008000200 */
[----:B------:R-:W-:Y:S04]  /*2dd00*/  STL [R1+0x2014], R50 ;  /* 0x0020143201007387 */ /* 0x000fe80000100800 */
[----:B------:R-:W-:Y:S04]  /*2dd10*/  STL [R1+0x2004], R51 ;  /* 0x0020043301007387 */ /* 0x000fe80000100800 */
[----:B---3--:R-:W-:Y:S04]  /*2dd20*/  STL [R1+0x201c], R46 ;  /* 0x00201c2e01007387 */ /* 0x008fe80000100800 */
        /* <DEDUP_REMOVED lines=9> */
[----:B----4-:R3:W-:Y:S04]  /*2ddc0*/  STL [R1+0x2044], R26 ;  /* 0x0020441a01007387 */ /* 0x0107e80000100800 */
[----:B------:R-:W-:Y:S04]  /*2ddd0*/  STL [R1+0x2040], R27 ;  /* 0x0020401b01007387 */ /* 0x000fe80000100800 */
[----:B------:R-:W-:Y:S04]  /*2dde0*/  STL [R1+0x204c], R22 ;  /* 0x00204c1601007387 */ /* 0x000fe80000100800 */
[----:B------:R4:W-:Y:S04]  /*2ddf0*/  STL [R1+0x2048], R23 ;  /* 0x0020481701007387 */ /* 0x0009e80000100800 */
[----:B-1----:R-:W-:Y:S04]  /*2de00*/  STL [R1+0x2054], R18 ;  /* 0x0020541201007387 */ /* 0x002fe80000100800 */
[----:B------:R1:W-:Y:S04]  /*2de10*/  STL [R1+0x2050], R19 ;  /* 0x0020501301007387 */ /* 0x0003e80000100800 */
[----:B------:R-:W-:Y:S04]  /*2de20*/  STL [R1+0x205c], R14 ;  /* 0x00205c0e01007387 */ /* 0x000fe80000100800 */
[----:B------:R-:W-:Y:S04]  /*2de30*/  STL [R1+0x2058], R15 ;  /* 0x0020580f01007387 */ /* 0x000fe80000100800 */
[----:B------:R-:W-:Y:S04]  /*2de40*/  STL [R1+0x2064], R10 ;  /* 0x0020640a01007387 */ /* 0x000fe80000100800 */
[----:B------:R1:W-:Y:S04]  /*2de50*/  STL [R1+0x2060], R11 ;  /* 0x0020600b01007387 */ /* 0x0003e80000100800 */
[----:B------:R-:W-:Y:S04]  /*2de60*/  STL [R1+0x206c], R6 ;  /* 0x00206c0601007387 */ /* 0x000fe80000100800 */
[----:B------:R-:W-:Y:S04]  /*2de70*/  STL [R1+0x2068], R7 ;  /* 0x0020680701007387 */ /* 0x000fe80000100800 */
[----:B------:R-:W-:Y:S01]  /*2de80*/  STL [R1+0x1ac8], R2 ;  /* 0x001ac80201007387 */ /* 0x000fe20000100800 */
[C---:B--2---:R-:W-:Y:S08]  /*2de90*/  HMMA.1688.F32.TF32 R120, R248.reuse, R44, R124 ;  /* 0x0000002cf878723c */ /* 0x044ff0000008107c */
[----:B------:R-:W-:Y:S11]  /*2dea0*/  HMMA.1688.F32.TF32 R132, R248, R48, R216 ;  /* 0x00000030f884723c */ /* 0x000ff600000810d8 */
[----:B---3--:R-:W-:-:S02]  /*2deb0*/  IMAD.MOV.U32 R26, RZ, RZ, R123 ;  /* 0x000000ffff1a7224 */ /* 0x008fc400078e007b */
[----:B----4-:R-:W-:Y:S01]  /*2dec0*/  IMAD.MOV.U32 R23, RZ, RZ, R122 ;  /* 0x000000ffff177224 */ /* 0x010fe200078e007a */
[----:B-1----:R-:W-:Y:S01]  /*2ded0*/  MOV R19, R120 ;  /* 0x0000007800137202 */ /* 0x002fe20000000f00 */
[----:B------:R-:W-:Y:S02]  /*2dee0*/  IMAD.MOV.U32 R22, RZ, RZ, R121 ;  /* 0x000000ffff167224 */ /* 0x000fe400078e0079 */
[----:B------:R-:W-:Y:S02]  /*2def0*/  HMMA.1688.F32.TF32 R120, R248, R40, R212 ;  /* 0x00000028f878723c */ /* 0x000fe400000810d4 */
[----:B------:R-:W-:Y:S04]  /*2df00*/  STL.64 [R1+0x130], R132 ;  /* 0x0001308401007387 */ /* 0x000fe80000100a00 */
[----:B------:R-:W-:Y:S04]  /*2df10*/  STL.64 [R1+0x138], R134 ;  /* 0x0001388601007387 */ /* 0x000fe80000100a00 */
[----:B------:R-:W-:Y:S04]  /*2df20*/  STL [R1+0x207c], R26 ;  /* 0x00207c1a01007387 */ /* 0x000fe80000100800 */
[----:B------:R-:W-:Y:S04]  /*2df30*/  STL [R1+0x2078], R23 ;  /* 0x0020781701007387 */ /* 0x000fe80000100800 */
[----:B------:R-:W-:Y:S04]  /*2df40*/  STL [R1+0x2074], R22 ;  /* 0x0020741601007387 */ /* 0x000fe80000100800 */
[----:B------:R1:W-:Y:S04]  /*2df50*/  STL [R1+0x2070], R19 ;  /* 0x0020701301007387 */ /* 0x0003e80000100800 */
[----:B------:R-:W2:Y:S04]  /*2df60*/  LDL.LU R212, [R1+0x5b0] ;  /* 0x0005b00001d47983 */ /* 0x000ea80000300800 */
[----:B------:R-:W2:Y:S04]  /*2df70*/  LDL.LU R213, [R1+0x5b4] ;  /* 0x0005b40001d57983 */ /* 0x000ea80000300800 */
[----:B------:R-:W2:Y:S04]  /*2df80*/  LDL.LU R214, [R1+0x5b8] ;  /* 0x0005b80001d67983 */ /* 0x000ea80000300800 */
[----:B------:R-:W2:Y:S01]  /*2df90*/  LDL.LU R215, [R1+0x5bc] ;  /* 0x0005bc0001d77983 */ /* 0x000ea20000300800 */
[----:B------:R-:W-:-:S02]  /*2dfa0*/  IMAD.MOV.U32 R42, RZ, RZ, R123 ;  /* 0x000000ffff2a7224 */ /* 0x000fc400078e007b */
[----:B------:R-:W-:Y:S01]  /*2dfb0*/  IMAD.MOV.U32 R39, RZ, RZ, R122 ;  /* 0x000000ffff277224 */ /* 0x000fe200078e007a */
[----:B------:R-:W-:Y:S01]  /*2dfc0*/  MOV R35, R120 ;  /* 0x0000007800237202 */ /* 0x000fe20000000f00 */
[----:B------:R-:W-:Y:S01]  /*2dfd0*/  IMAD.MOV.U32 R38, RZ, RZ, R121 ;  /* 0x000000ffff267224 */ /* 0x000fe200078e0079 */
[----:B------:R-:W-:Y:S04]  /*2dfe0*/  STL [R1+0x208c], R42 ;  /* 0x00208c2a01007387 */ /* 0x000fe80000100800 */
[----:B------:R-:W-:Y:S04]  /*2dff0*/  STL [R1+0x2088], R39 ;  /* 0x0020882701007387 */ /* 0x000fe80000100800 */
[----:B------:R-:W-:Y:S04]  /*2e000*/  STL [R1+0x2084], R38 ;  /* 0x0020842601007387 */ /* 0x000fe80000100800 */
[----:B------:R3:W-:Y:S04]  /*2e010*/  STL [R1+0x2080], R35 ;  /* 0x0020802301007387 */ /* 0x0007e80000100800 */
[----:B------:R-:W4:Y:S04]  /*2e020*/  LDL.LU R204, [R1+0x590] ;  /* 0x0005900001cc7983 */ /* 0x000f280000300800 */
[----:B------:R-:W4:Y:S04]  /*2e030*/  LDL.LU R205, [R1+0x594] ;  /* 0x0005940001cd7983 */ /* 0x000f280000300800 */
[----:B------:R-:W4:Y:S04]  /*2e040*/  LDL.LU R206, [R1+0x598] ;  /* 0x0005980001ce7983 */ /* 0x000f280000300800 */
[----:B------:R-:W4:Y:S04]  /*2e050*/  LDL.LU R207, [R1+0x59c] ;  /* 0x00059c0001cf7983 */ /* 0x000f280000300800 */
        /* <DEDUP_REMOVED lines=12> */
[----:B------:R-:W-:Y:S03]  /*2e120*/  HMMA.1688.F32.TF32 R120, R248, R36, R128 ;  /* 0x00000024f878723c */ /* 0x000fe60000081080 */
        /* <DEDUP_REMOVED lines=8> */
[----:B------:R-:W-:Y:S01]  /*2e1b0*/  MOV R43, R120 ;  /* 0x00000078002b7202 */ /* 0x000fe20000000f00 */
[----:B------:R-:W-:-:S02]  /*2e1c0*/  IMAD.MOV.U32 R46, RZ, RZ, R121 ;  /* 0x000000ffff2e7224 */ /* 0x000fc400078e0079 */
[----:B------:R-:W-:Y:S02]  /*2e1d0*/  IMAD.MOV.U32 R47, RZ, RZ, R122 ;  /* 0x000000ffff2f7224 */ /* 0x000fe400078e007a */
[----:B------:R-:W-:Y:S01]  /*2e1e0*/  IMAD.MOV.U32 R50, RZ, RZ, R123 ;  /* 0x000000ffff327224 */ /* 0x000fe200078e007b */
[----:B------:R1:W-:Y:S01]  /*2e1f0*/  STL [R1+0x2090], R43 ;  /* 0x0020902b01007387 */ /* 0x0003e20000100800 */
[----:B--2---:R-:W-:Y:S03]  /*2e200*/  HMMA.1688.F32.TF32 R120, R248, R32, R212 ;  /* 0x00000020f878723c */ /* 0x004fe600000810d4 */
[----:B------:R-:W2:Y:S04]  /*2e210*/  LDL.LU R212, [R1+0x50] ;  /* 0x0000500001d47983 */ /* 0x000ea80000300800 */
[----:B------:R-:W2:Y:S04]  /*2e220*/  LDL.LU R213, [R1+0x54] ;  /* 0x0000540001d57983 */ /* 0x000ea80000300800 */
[----:B------:R-:W2:Y:S04]  /*2e230*/  LDL.LU R214, [R1+0x58] ;  /* 0x0000580001d67983 */ /* 0x000ea80000300800 */
[----:B------:R-:W2:Y:S04]  /*2e240*/  LDL.LU R215, [R1+0x5c] ;  /* 0x00005c0001d77983 */ /* 0x000ea80000300800 */
[----:B------:R-:W-:Y:S01]  /*2e250*/  MOV R27, R120 ;  /* 0x00000078001b7202 */ /* 0x000fe20000000f00 */
[----:B------:R-:W-:-:S02]  /*2e260*/  IMAD.MOV.U32 R30, RZ, RZ, R121 ;  /* 0x000000ffff1e7224 */ /* 0x000fc400078e0079 */
[----:B------:R-:W-:Y:S02]  /*2e270*/  IMAD.MOV.U32 R31, RZ, RZ, R122 ;  /* 0x000000ffff1f7224 */ /* 0x000fe400078e007a */
[----:B------:R-:W-:Y:S02]  /*2e280*/  IMAD.MOV.U32 R34, RZ, RZ, R123 ;  /* 0x000000ffff227224 */ /* 0x000fe400078e007b */
[----:B----4-:R-:W-:-:S15]  /*2e290*/  HMMA.1688.F32.TF32 R120, R248, R28, R204 ;  /* 0x0000001cf878723c */ /* 0x010fde00000810cc */
[----:B------:R-:W-:-:S04]  /*2e2a0*/  NOP ;  /* 0x0000000000007918 */ /* 0x000fc80000000000 */
[----:B------:R-:W-:Y:S01]  /*2e2b0*/  MOV R11, R120 ;  /* 0x00000078000b7202 */ /* 0x000fe20000000f00 */
[----:B------:R-:W-:Y:S02]  /*2e2c0*/  IMAD.MOV.U32 R14, RZ, RZ, R121 ;  /* 0x000000ffff0e7224 */ /* 0x000fe400078e0079 */
[----:B------:R-:W-:Y:S02]  /*2e2d0*/  IMAD.MOV.U32 R15, RZ, RZ, R122 ;  /* 0x000000ffff0f7224 */ /* 0x000fe400078e007a */
[----:B------:R-:W-:Y:S02]  /*2e2e0*/  IMAD.MOV.U32 R18, RZ, RZ, R123 ;  /* 0x000000ffff127224 */ /* 0x000fe400078e007b */
[----:B---3--:R-:W-:-:S15]  /*2e2f0*/  HMMA.1688.F32.TF32 R120, R248, R24, R224 ;  /* 0x00000018f878723c */ /* 0x008fde00000810e0 */
[----:B------:R-:W-:-:S04]  /*2e300*/  NOP ;  /* 0x0000000000007918 */ /* 0x000fc80000000000 */
[----:B------:R-:W-:Y:S01]  /*2e310*/  MOV R252, R120 ;  /* 0x0000007800fc7202 */ /* 0x000fe20000000f00 */
[----:B------:R-:W-:Y:S02]  /*2e320*/  IMAD.MOV.U32 R64, RZ, RZ, R121 ;  /* 0x000000ffff407224 */ /* 0x000fe400078e0079 */
[----:B------:R-:W-:Y:S02]  /*2e330*/  IMAD.MOV.U32 R65, RZ, RZ, R122 ;  /* 0x000000ffff417224 */ /* 0x000fe400078e007a */
[----:B------:R-:W-:Y:S02]  /*2e340*/  IMAD.MOV.U32 R51, RZ, RZ, R123 ;  /* 0x000000ffff337224 */ /* 0x000fe400078e007b */
[----:B------:R-:W-:-:S15]  /*2e350*/  HMMA.1688.F32.TF32 R120, R248, R20, R156 ;  /* 0x00000014f878723c */ /* 0x000fde000008109c */
[----:B------:R-:W-:-:S04]  /*2e360*/  NOP ;  /* 0x0000000000007918 */ /* 0x000fc80000000000 */
[----:B-1----:R-:W-:Y:S01]  /*2e370*/  MOV R19, R120 ;  /* 0x0000007800137202 */ /* 0x002fe20000000f00 */
[----:B------:R-:W-:Y:S02]  /*2e380*/  IMAD.MOV.U32 R6, RZ, RZ, R121 ;  /* 0x000000ffff067224 */ /* 0x000fe400078e0079 */
[----:B------:R-:W-:Y:S02]  /*2e390*/  IMAD.MOV.U32 R7, RZ, RZ, R122 ;  /* 0x000000ffff077224 */ /* 0x000fe400078e007a */
[----:B------:R-:W-:Y:S02]  /*2e3a0*/  IMAD.MOV.U32 R10, RZ, RZ, R123 ;  /* 0x000000ffff0a7224 */ /* 0x000fe400078e007b */
[----:B------:R-:W-:-:S15]  /*2e3b0*/  HMMA.1688.F32.TF32 R120, R248, R16, R216 ;  /* 0x00000010f878723c */ /* 0x000fde00000810d8 */
[----:B------:R-:W-:-:S04]  /*2e3c0*/  NOP ;  /* 0x0000000000007918 */ /* 0x000fc80000000000 */
[----:B------:R-:W-:Y:S01]  /*2e3d0*/  MOV R35, R120 ;  /* 0x0000007800237202 */ /* 0x000fe20000000f00 */
[----:B------:R-:W-:Y:S02]  /*2e3e0*/  IMAD.MOV.U32 R26, RZ, RZ, R121 ;  /* 0x000000ffff1a7224 */ /* 0x000fe400078e0079 */
[----:B------:R-:W-:Y:S02]  /*2e3f0*/  IMAD.MOV.U32 R23, RZ, RZ, R122 ;  /* 0x000000ffff177224 */ /* 0x000fe400078e007a */
[----:B------:R-:W-:Y:S02]  /*2e400*/  IMAD.MOV.U32 R22, RZ, RZ, R123 ;  /* 0x000000ffff167224 */ /* 0x000fe400078e007b */
[----:B------:R-:W-:Y:S08]  /*2e410*/  HMMA.1688.F32.TF32 R120, R248, R12, R124 ;  /* 0x0000000cf878723c */ /* 0x000ff0000008107c */
[----:B------:R-:W-:Y:S11]  /*2e420*/  HMMA.1688.F32.TF32 R112, R116, R48, R112 ;  /* 0x000000307470723c */ /* 0x000ff60000081070 */
[----:B------:R-:W-:Y:S01]  /*2e430*/  MOV R43, R120 ;  /* 0x00000078002b7202 */ /* 0x000fe20000000f00 */
[----:B------:R-:W-:-:S02]  /*2e440*/  IMAD.MOV.U32 R42, RZ, RZ, R121 ;  /* 0x000000ffff2a7224 */ /* 0x000fc400078e0079 */
[----:B------:R-:W-:Y:S02]  /*2e450*/  IMAD.MOV.U32 R39, RZ, RZ, R122 ;  /* 0x000000ffff277224 */ /* 0x000fe400078e007a */
[----:B------:R-:W-:Y:S02]  /*2e460*/  IMAD.MOV.U32 R38, RZ, RZ, R123 ;  /* 0x000000ffff267224 */ /* 0x000fe400078e007b */
[----:B------:R-:W-:Y:S08]  /*2e470*/  HMMA.1688.F32.TF32 R120, R248, R8, R128 ;  /* 0x00000008f878723c */ /* 0x000ff00000081080 */
[C---:B------:R-:W-:Y:S08]  /*2e480*/  HMMA.1688.F32.TF32 R108, R116.reuse, R44, R108 ;  /* 0x0000002c746c723c */ /* 0x040ff0000008106c */
[C---:B------:R-:W-:Y:S08]  /*2e490*/  HMMA.1688.F32.TF32 R104, R116.reuse, R40, R104 ;  /* 0x000000287468723c */ /* 0x040ff00000081068 */
[C---:B------:R-:W-:Y:S08]  /*2e4a0*/  HMMA.1688.F32.TF32 R96, R116.reuse, R32, R96 ;  /* 0x000000207460723c */ /* 0x040ff00000081060 */
[----:B------:R-:W-:Y:S01]  /*2e4b0*/  HMMA.1688.F32.TF32 R100, R116, R36, R100 ;  /* 0x000000247464723c */ /* 0x000fe20000081064 */
[----:B------:R-:W-:-:S02]  /*2e4c0*/  IMAD.MOV.U32 R216, RZ, RZ, R68 ;  /* 0x000000ffffd87224 */ /* 0x000fc400078e0044 */
[----:B------:R-:W-:Y:S01]  /*2e4d0*/  IMAD.MOV.U32 R217, RZ, RZ, R69 ;  /* 0x000000ffffd97224 */ /* 0x000fe200078e0045 */
[----:B------:R-:W-:Y:S01]  /*2e4e0*/  MOV R219, R71 ;  /* 0x0000004700db7202 */ /* 0x000fe20000000f00 */
[----:B------:R-:W-:Y:S02]  /*2e4f0*/  IMAD.MOV.U32 R218, RZ, RZ, R70 ;  /* 0x000000ffffda7224 */ /* 0x000fe400078e0046 */
[----:B------:R-:W-:Y:S02]  /*2e500*/  IMAD.MOV.U32 R158, RZ, RZ, R173 ;  /* 0x000000ffff9e7224 */ /* 0x000fe400078e00ad */
[----:B------:R-:W-:Y:S01]  /*2e510*/  IMAD.MOV.U32 R159, RZ, RZ, R172 ;  /* 0x000000ffff9f7224 */ /* 0x000fe200078e00ac */
[----:B--2---:R-:W-:Y:S01]  /*2e520*/  HMMA.1688.F32.TF32 R248, R248, R4, R212 ;  /* 0x00000004f8f8723c */ /* 0x004fe200000810d4 */
[----:B------:R-:W-:Y:S02]  /*2e530*/  IMAD.MOV.U32 R212, RZ, RZ, R72 ;  /* 0x000000ffffd47224 */ /* 0x000fe400078e0048 */
[----:B------:R-:W-:Y:S01]  /*2e540*/  IMAD.MOV.U32 R213, RZ, RZ, R73 ;  /* 0x000000ffffd57224 */ /* 0x000fe200078e0049 */
[----:B------:R-:W-:Y:S01]  /*2e550*/  MOV R215, R75 ;  /* 0x0000004b00d77202 */ /* 0x000fe20000000f00 */
[----:B------:R-:W-:-:S14]  /*2e560*/  IMAD.MOV.U32 R214, RZ, RZ, R74 ;  /* 0x000000ffffd67224 */ /* 0x000fdc00078e004a */
[----:B------:R-:W-:Y:S04]  /*2e570*/  STL.64 [R1+0x1f58], R250 ;  /* 0x001f58fa01007387 */ /* 0x000fe80000100a00 */
[----:B------:R1:W-:Y:S04]  /*2e580*/  STL.64 [R1+0x1f50], R248 ;  /* 0x001f50f801007387 */ /* 0x0003e80000100a00 */
        /* <DEDUP_REMOVED lines=27> */
[----:B------:R-:W4:Y:S01]  /*2e740*/  LDL.LU R205, [R1+0xc4] ;  /* 0x0000c40001cd7983 */ /* 0x000f220000300800 */
[----:B--2---:R-:W-:Y:S01]  /*2e750*/  MOV R207, R173 ;  /* 0x000000ad00cf7202 */ /* 0x004fe20000000f00 */
[----:B---3--:R-:W-:-:S02]  /*2e760*/  IMAD.MOV.U32 R206, RZ, RZ, R172 ;  /* 0x000000ffffce7224 */ /* 0x008fc400078e00ac */
        /* <DEDUP_REMOVED lines=8> */
[----:B--2---:R-:W-:-:S02]  /*2e7f0*/  IMAD.MOV.U32 R127, RZ, RZ, R172 ;  /* 0x000000ffff7f7224 */ /* 0x004fc400078e00ac */
[----:B---3--:R-:W-:Y:S02]  /*2e800*/  IMAD.MOV.U32 R126, RZ, RZ, R173 ;  /* 0x000000ffff7e7224 */ /* 0x008fe400078e00ad */
        /* <DEDUP_REMOVED lines=11> */
[----:B------:R-:W3:Y:S01]  /*2e8c0*/  LDL.LU R173, [R1+0x21f4] ;  /* 0x0021f40001ad7983 */ /* 0x000ee20000300800 */
[----:B------:R-:W-:Y:S01]  /*2e8d0*/  MOV R61, R120 ;  /* 0x00000078003d7202 */ /* 0x000fe20000000f00 */
[----:B------:R-:W-:Y:S02]  /*2e8e0*/  IMAD.MOV.U32 R60, RZ, RZ, R121 ;  /* 0x000000ffff3c7224 */ /* 0x000fe400078e0079 */
[----:B------:R-:W4:Y:S01]  /*2e8f0*/  LDL.LU R120, [R1+0x650] ;  /* 0x0006500001787983 */ /* 0x000f220000300800 */
[----:B------:R-:W-:Y:S02]  /*2e900*/  IMAD.MOV.U32 R57, RZ, RZ, R122 ;  /* 0x000000ffff397224 */ /* 0x000fe400078e007a */
[----:B------:R-:W-:Y:S01]  /*2e910*/  IMAD.MOV.U32 R56, RZ, RZ, R123 ;  /* 0x000000ffff387224 */ /* 0x000fe200078e007b */
[----:B------:R-:W4:Y:S04]  /*2e920*/  LDL.LU R121, [R1+0x654] ;  /* 0x0006540001797983 */ /* 0x000f280000300800 */
[----:B------:R-:W4:Y:S04]  /*2e930*/  LDL.LU R122, [R1+0x658] ;  /* 0x00065800017a7983 */ /* 0x000f280000300800 */
[----:B------:R-:W4:Y:S04]  /*2e940*/  LDL.LU R123, [R1+0x65c] ;  /* 0x00065c00017b7983 */ /* 0x000f280000300800 */
[----:B------:R-:W4:Y:S01]  /*2e950*/  LDL.LU R208, [R1+0x660] ;  /* 0x0006600001d07983 */ /* 0x000f220000300800 */
[----:B--2---:R-:W-:-:S02]  /*2e960*/  IMAD.MOV.U32 R210, RZ, RZ, R172 ;  /* 0x000000ffffd27224 */ /* 0x004fc400078e00ac */
[----:B---3--:R-:W-:Y:S02]  /*2e970*/  IMAD.MOV.U32 R209, RZ, RZ, R173 ;  /* 0x000000ffffd17224 */ /* 0x008fe400078e00ad */
[----:B------:R-:W2:Y:S04]  /*2e980*/  LDL.LU R173, [R1+0x21f0] ;  /* 0x0021f00001ad7983 */ /* 0x000ea80000300800 */
[----:B------:R-:W2:Y:S04]  /*2e990*/  LDL.LU R172, [R1+0x21ec] ;  /* 0x0021ec0001ac7983 */ /* 0x000ea80000300800 */
[----:B------:R-:W3:Y:S04]  /*2e9a0*/  LDL.LU R211, [R1+0x66c] ;  /* 0x00066c0001d37983 */ /* 0x000ee80000300800 */
[----:B-1----:R-:W2:Y:S04]  /*2e9b0*/  LDL.LU R248, [R1+0x6a0] ;  /* 0x0006a00001f87983 */ /* 0x002ea80000300800 */
        /* <DEDUP_REMOVED lines=12> */
[----:B------:R-:W2:Y:S01]  /*2ea80*/  LDL.LU R147, [R1+0x67c] ;  /* 0x00067c0001937983 */ /* 0x000ea20000300800 */
[C---:B----4-:R-:W-:Y:S08]  /*2ea90*/  HMMA.1688.F32.TF32 R68, R116.reuse, R28, R68 ;  /* 0x0000001c7444723c */ /* 0x050ff00000081044 */
[C---:B------:R-:W-:Y:S08]  /*2eaa0*/  HMMA.1688.F32.TF32 R72, R116.reuse, R24, R72 ;  /* 0x000000187448723c */ /* 0x040ff00000081048 */
[----:B------:R-:W-:Y:S01]  /*2eab0*/  HMMA.1688.F32.TF32 R76, R116, R20, R76 ;  /* 0x00000014744c723c */ /* 0x000fe2000008104c */
[----:B------:R-:W-:-:S07]  /*2eac0*/  MOV R2, R99 ;  /* 0x0000006300027202 */ /* 0x000fce0000000f00 */
[C---:B------:R-:W-:Y:S08]  /*2ead0*/  HMMA.1688.F32.TF32 R80, R116.reuse, R16, R80 ;  /* 0x000000107450723c */ /* 0x040ff00000081050 */
[C---:B------:R-:W-:Y:S08]  /*2eae0*/  HMMA.1688.F32.TF32 R84, R116.reuse, R12, R84 ;  /* 0x0000000c7454723c */ /* 0x040ff00000081054 */
[C---:B------:R-:W-:Y:S01]  /*2eaf0*/  HMMA.1688.F32.TF32 R88, R116.reuse, R8, R88 ;  /* 0x000000087458723c */ /* 0x040fe20000081058 */
[----:B------:R-:W-:Y:S07]  /*2eb00*/  STL.64 [R1+0x1f28], R70 ;  /* 0x001f284601007387 */ /* 0x000fee0000100a00 */
[----:B------:R-:W-:Y:S01]  /*2eb10*/  HMMA.1688.F32.TF32 R92, R116, R4, R92 ;  /* 0x00000004745c723c */ /* 0x000fe2000008105c */
[----:B------:R-:W-:Y:S04]  /*2eb20*/  STL.64 [R1+0x1f20], R68 ;  /* 0x001f204401007387 */ /* 0x000fe80000100a00 */
[----:B------:R-:W-:Y:S04]  /*2eb30*/  STL.64 [R1+0x1f38], R74 ;  /* 0x001f384a01007387 */ /* 0x000fe80000100a00 */
[----:B------:R1:W-:Y:S01]  /*2eb40*/  STL.64 [R1+0x1f30], R72 ;  /* 0x001f304801007387 */ /* 0x0003e20000100a00 */
[----:B------:R-:W-:Y:S03]  /*2eb50*/  HMMA.1688.F32.TF32 R112, R136, R28, R120 ;  /* 0x0000001c8870723c */ /* 0x000fe60000081078 */
[----:B------:R-:W-:Y:S04]  /*2eb60*/  STL.64 [R1+0x1f48], R78 ;  /* 0x001f484e01007387 */ /* 0x000fe80000100a00 */
[----:B------:R4:W-:Y:S04]  /*2eb70*/  STL.64 [R1+0x1f40], R76 ;  /* 0x001f404c01007387 */ /* 0x0009e80000100a00 */
[----:B------:R-:W-:Y:S01]  /*2eb80*/  STL.64 [R1+0x1f68], R82 ;  /* 0x001f685201007387 */ /* 0x000fe20000100a00 */
[C---:B-1----:R-:W-:Y:S03]  /*2eb90*/  HMMA.1688.F32.TF32 R72, R140.reuse, R44, R232 ;  /* 0x0000002c8c48723c */ /* 0x042fe600000810e8 */
[----:B------:R-:W-:Y:S04]  /*2eba0*/  STL.64 [R1+0x1f60], R80 ;  /* 0x001f605001007387 */ /* 0x000fe80000100a00 */
[----:B------:R-:W-:Y:S01]  /*2ebb0*/  STL.64 [R1+0x1f78], R86 ;  /* 0x001f785601007387 */ /* 0x000fe20000100a00 */
[C---:B----4-:R-:W-:Y:S03]  /*2ebc0*/  HMMA.1688.F32.TF32 R76, R140.reuse, R48, R228 ;  /* 0x000000308c4c723c */ /* 0x050fe600000810e4 */
[----:B------:R-:W-:Y:S04]  /*2ebd0*/  STL.64 [R1+0x1f70], R84 ;  /* 0x001f705401007387 */ /* 0x000fe80000100a00 */
[----:B------:R-:W-:Y:S01]  /*2ebe0*/  STL.64 [R1+0x1f88], R90 ;  /* 0x001f885a01007387 */ /* 0x000fe20000100a00 */
[----:B------:R-:W-:Y:S03]  /*2ebf0*/  HMMA.1688.F32.TF32 R68, R140, R40, R240 ;  /* 0x000000288c44723c */ /* 0x000fe600000810f0 */
[----:B------:R-:W-:Y:S04]  /*2ec00*/  STL.64 [R1+0x1f80], R88 ;  /* 0x001f805801007387 */ /* 0x000fe80000100a00 */
[----:B------:R-:W-:Y:S04]  /*2ec10*/  STL.64 [R1+0x1f98], R94 ;  /* 0x001f985e01007387 */ /* 0x000fe80000100a00 */
[----:B------:R-:W-:Y:S01]  /*2ec20*/  STL.64 [R1+0x1f90], R92 ;  /* 0x001f905c01007387 */ /* 0x000fe20000100a00 */
[C---:B---3--:R-:W-:Y:S08]  /*2ec30*/  HMMA.1688.F32.TF32 R108, R136.reuse, R32, R208 ;  /* 0x00000020886c723c */ /* 0x048ff000000810d0 */
[C---:B--2---:R-:W-:Y:S01]  /*2ec40*/  HMMA.1688.F32.TF32 R96, R136.reuse, R48, R248 ;  /* 0x000000308860723c */ /* 0x044fe200000810f8 */
[----:B------:R-:W-:Y:S04]  /*2ec50*/  LDS R240, [R0+UR12+0x23000] ;  /* 0x0230000c00f07984 */ /* 0x000fe80008000800 */
[----:B------:R-:W-:Y:S03]  /*2ec60*/  LDS R242, [R0+UR12+0x23800] ;  /* 0x0238000c00f27984 */ /* 0x000fe60008000800 */
[C---:B------:R-:W-:Y:S01]  /*2ec70*/  HMMA.1688.F32.TF32 R172, R136.reuse, R44, R172 ;  /* 0x0000002c88ac723c */ /* 0x040fe200000810ac */
[----:B------:R-:W-:Y:S04]  /*2ec80*/  LDS R241, [R3+UR12+0x23000] ;  /* 0x0230000c03f17984 */ /* 0x000fe80008000800 */
[----:B------:R-:W1:Y:S03]  /*2ec90*/  LDS R243, [R3+UR12+0x23800] ;  /* 0x0238000c03f37984 */ /* 0x000e660008000800 */
[C---:B------:R-:W-:Y:S03]  /*2eca0*/  HMMA.1688.F32.TF32 R100, R136.reuse, R40, R160 ;  /* 0x000000288864723c */ /* 0x040fe600000810a0 */
[----:B------:R-:W-:Y:S05]  /*2ecb0*/  STL.64 [R1+0x1fa8], R98 ;  /* 0x001fa86201007387 */ /* 0x000fea0000100a00 */
[-C--:B------:R-:W-:Y:S01]  /*2ecc0*/  HMMA.1688.F32.TF32 R104, R136, R36.reuse, R144 ;  /* 0x000000248868723c */ /* 0x080fe20000081090 */
        /* <DEDUP_REMOVED lines=13> */
[----:B------:R-:W-:Y:S04]  /*2eda0*/  STL.64 [R1+0xb0], R72 ;  /* 0x0000b04801007387 */ /* 0x000fe80000100a00 */
[----:B------:R3:W-:Y:S01]  /*2edb0*/  STL.64 [R1+0xb8], R74 ;  /* 0x0000b84a01007387 */ /* 0x0007e20000100a00 */
[C---:B--2---:R-:W-:Y:S03]  /*2edc0*/  HMMA.1688.F32.TF32 R76, R140.reuse, R36, R156 ;  /* 0x000000248c4c723c */ /* 0x044fe6000008109c */
[----:B------:R-:W-:Y:S04]  /*2edd0*/  STL.64 [R1+0xc0], R68 ;  /* 0x0000c04401007387 */ /* 0x000fe80000100a00 */
[----:B------:R2:W-:Y:S01]  /*2ede0*/  STL.64 [R1+0xc8], R70 ;  /* 0x0000c84601007387 */ /* 0x0005e20000100a00 */
[C---:B---3--:R-:W-:Y:S08]  /*2edf0*/  HMMA.1688.F32.TF32 R72, R140.reuse, R32, R216 ;  /* 0x000000208c48723c */ /* 0x048ff000000810d8 */
[----:B--2---:R-:W-:Y:S03]  /*2ee00*/  HMMA.1688.F32.TF32 R68, R140, R28, R212 ;  /* 0x0000001c8c44723c */ /* 0x004fe600000810d4 */
[----:B------:R-:W-:Y:S01]  /*2ee10*/  STL.64 [R1+0xd0], R76 ;  /* 0x0000d04c01007387 */ /* 0x000fe20000100a00 */
[----:B------:R-:W-:-:S03]  /*2ee20*/  IMAD.MOV.U32 R216, RZ, RZ, R168 ;  /* 0x000000ffffd87224 */ /* 0x000fc600078e00a8 */
[----:B------:R-:W-:Y:S04]  /*2ee30*/  STL.64 [R1+0xd8], R78 ;  /* 0x0000d84e01007387 */ /* 0x000fe80000100a00 */
[----:B------:R-:W-:Y:S01]  /*2ee40*/  STL.64 [R1+0x1d0], R72 ;  /* 0x0001d04801007387 */ /* 0x000fe20000100a00 */
[----:B------:R-:W-:-:S03]  /*2ee50*/  MOV R217, R169 ;  /* 0x000000a900d97202 */ /* 0x000fc60000000f00 */
[----:B------:R-:W-:Y:S04]  /*2ee60*/  STL.64 [R1+0x1d8], R74 ;  /* 0x0001d84a01007387 */ /* 0x000fe80000100a00 */
[----:B------:R-:W2:Y:S04]  /*2ee70*/  LDL.LU R168, [R1+0x21e8] ;  /* 0x0021e80001a87983 */ /* 0x000ea80000300800 */
[----:B------:R-:W-:Y:S04]  /*2ee80*/  STL.64 [R1+0x1e0], R68 ;  /* 0x0001e04401007387 */ /* 0x000fe80000100a00 */
[----:B------:R3:W-:Y:S04]  /*2ee90*/  STL.64 [R1+0x1e8], R70 ;  /* 0x0001e84601007387 */ /* 0x0007e80000100a00 */
[----:B------:R-:W4:Y:S01]  /*2eea0*/  LDL.LU R169, [R1+0x21e4] ;  /* 0x0021e40001a97983 */ /* 0x000f220000300800 */
[----:B------:R-:W-:Y:S01]  /*2eeb0*/  HMMA.1688.F32.TF32 R120, R136, R20, R132 ;  /* 0x000000148878723c */ /* 0x000fe20000081084 */
[----:B------:R-:W-:-:S02]  /*2eec0*/  IMAD.MOV.U32 R218, RZ, RZ, R181 ;  /* 0x000000ffffda7224 */ /* 0x000fc400078e00b5 */
[----:B------:R-:W3:Y:S01]  /*2eed0*/  LDL.LU R181, [R1+0x21e0] ;  /* 0x0021e00001b57983 */ /* 0x000ee20000300800 */
[----:B------:R-:W-:-:S03]  /*2eee0*/  IMAD.MOV.U32 R219, RZ, RZ, R180 ;  /* 0x000000ffffdb7224 */ /* 0x000fc600078e00b4 */
[----:B------:R-:W3:Y:S01]  /*2eef0*/  LDL.LU R180, [R1+0x21dc] ;  /* 0x0021dc0001b47983 */ /* 0x000ee20000300800 */
[C---:B------:R-:W-:Y:S08]  /*2ef00*/  HMMA.1688.F32.TF32 R116, R136.reuse, R24, R220 ;  /* 0x000000188874723c */ /* 0x040ff000000810dc */
[C---:B------:R-:W-:Y:S08]  /*2ef10*/  HMMA.1688.F32.TF32 R124, R136.reuse, R16, R124 ;  /* 0x00000010887c723c */ /* 0x040ff0000008107c */
[C---:B------:R-:W-:Y:S08]  /*2ef20*/  HMMA.1688.F32.TF32 R128, R136.reuse, R12, R128 ;  /* 0x0000000c8880723c */ /* 0x040ff00000081080 */
[----:B------:R-:W-:Y:S01]  /*2ef30*/  HMMA.1688.F32.TF32 R132, R136, R8, R204 ;  /* 0x000000088884723c */ /* 0x000fe200000810cc */
[----:B------:R-:W-:Y:S01]  /*2ef40*/  IMAD.MOV.U32 R204, RZ, RZ, R149 ;  /* 0x000000ffffcc7224 */ /* 0x000fe200078e0095 */
[----:B------:R-:W-:-:S06]  /*2ef50*/  MOV R205, R152 ;  /* 0x0000009800cd7202 */ /* 0x000fcc0000000f00 */
[----:B------:R-:W-:Y:S01]  /*2ef60*/  HMMA.1688.F32.TF32 R136, R136, R4, R224 ;  /* 0x000000048888723c */ /* 0x000fe200000810e0 */
[----:B------:R-:W-:Y:S01]  /*2ef70*/  IMAD.MOV.U32 R224, RZ, RZ, R164 ;  /* 0x000000ffffe07224 */ /* 0x000fe200078e00a4 */
[----:B------:R-:W-:Y:S01]  /*2ef80*/  MOV R225, R165 ;  /* 0x000000a500e17202 */ /* 0x000fe20000000f00 */
[----:B------:R-:W3:Y:S01]  /*2ef90*/  LDL.LU R164, [R1+0x21d8] ;  /* 0x0021d80001a47983 */ /* 0x000ee20000300800 */
[----:B------:R-:W-:Y:S02]  /*2efa0*/  IMAD.MOV.U32 R226, RZ, RZ, R176 ;  /* 0x000000ffffe27224 */ /* 0x000fe400078e00b0 */
[----:B------:R-:W-:Y:S01]  /*2efb0*/  IMAD.MOV.U32 R227, RZ, RZ, R177 ;  /* 0x000000ffffe37224 */ /* 0x000fe200078e00b1 */
[----:B------:R-:W3:Y:S01]  /*2efc0*/  LDL.LU R165, [R1+0x21d4] ;  /* 0x0021d40001a57983 */ /* 0x000ee20000300800 */
[----:B------:R-:W-:-:S03]  /*2efd0*/  IMAD.MOV.U32 R206, RZ, RZ, R153 ;  /* 0x000000ffffce7224 */ /* 0x000fc600078e0099 */
[----:B------:R-:W3:Y:S01]  /*2efe0*/  LDL.LU R176, [R1+0x21d0] ;  /* 0x0021d00001b07983 */ /* 0x000ee20000300800 */
[----:B------:R-:W-:-:S03]  /*2eff0*/  IMAD.MOV.U32 R207, RZ, RZ, R148 ;  /* 0x000000ffffcf7224 */ /* 0x000fc600078e0094 */
[----:B------:R-:W3:Y:S04]  /*2f000*/  LDL.LU R177, [R1+0x21cc] ;  /* 0x0021cc0001b17983 */ /* 0x000ee80000300800 */
[----:B------:R-:W3:Y:S04]  /*2f010*/  LDL.LU R149, [R1+0x21c8] ;  /* 0x0021c80001957983 */ /* 0x000ee80000300800 */
[----:B------:R-:W3:Y:S04]  /*2f020*/  LDL.LU R152, [R1+0x21c4] ;  /* 0x0021c40001987983 */ /* 0x000ee80000300800 */
[----:B------:R-:W3:Y:S04]  /*2f030*/  LDL.LU R153, [R1+0x21c0] ;  /* 0x0021c00001997983 */ /* 0x000ee80000300800 */
[----:B------:R-:W3:Y:S01]  /*2f040*/  LDL.LU R148, [R1+0x21bc] ;  /* 0x0021bc0001947983 */ /* 0x000ee20000300800 */
[----:B--2---:R-:W-:Y:S01]  /*2f050*/  MOV R209, R168 ;  /* 0x000000a800d17202 */ /* 0x004fe20000000f00 */
[----:B----4-:R-:W-:-:S02]  /*2f060*/  IMAD.MOV.U32 R208, RZ, RZ, R169 ;  /* 0x000000ffffd07224 */ /* 0x010fc400078e00a9 */
[----:B------:R-:W2:Y:S04]  /*2f070*/  LDL.LU R169, [R1+0x21b8] ;  /* 0x0021b80001a97983 */ /* 0x000ea80000300800 */
[----:B------:R-:W4:Y:S01]  /*2f080*/  LDL.LU R168, [R1+0x21b4] ;  /* 0x0021b40001a87983 */ /* 0x000f220000300800 */
[----:B------:R-:W-:Y:S02]  /*2f090*/  IMAD.MOV.U32 R210, RZ, RZ, R184 ;  /* 0x000000ffffd27224 */ /* 0x000fe400078e00b8 */
[----:B------:R-:W-:Y:S01]  /*2f0a0*/  IMAD.MOV.U32 R211, RZ, RZ, R185 ;  /* 0x000000ffffd37224 */ /* 0x000fe200078e00b9 */
[----:B------:R-:W4:Y:S01]  /*2f0b0*/  LDL.LU R184, [R1+0x21b0] ;  /* 0x0021b00001b87983 */ /* 0x000f220000300800 */
[----:B---3--:R-:W-:-:S03]  /*2f0c0*/  IMAD.MOV.U32 R250, RZ, RZ, R180 ;  /* 0x000000fffffa7224 */ /* 0x008fc600078e00b4 */
[----:B------:R-:W3:Y:S01]  /*2f0d0*/  LDL.LU R185, [R1+0x21ac] ;  /* 0x0021ac0001b97983 */ /* 0x000ee20000300800 */
[----:B------:R-:W-:Y:S01]  /*2f0e0*/  IMAD.MOV.U32 R251, RZ, RZ, R181 ;  /* 0x000000fffffb7224 */ /* 0x000fe200078e00b5 */
[----:B------:R-:W-:Y:S01]  /*2f0f0*/  MOV R249, R164 ;  /* 0x000000a400f97202 */ /* 0x000fe20000000f00 */
[----:B------:R-:W-:Y:S02]  /*2f100*/  IMAD.MOV.U32 R248, RZ, RZ, R165 ;  /* 0x000000fffff87224 */ /* 0x000fe400078e00a5 */
[----:B------:R-:W3:Y:S04]  /*2f110*/  LDL.LU R165, [R1+0x21a8] ;  /* 0x0021a80001a57983 */ /* 0x000ee80000300800 */
[----:B------:R-:W3:Y:S04]  /*2f120*/  LDL.LU R164, [R1+0x21a4] ;  /* 0x0021a40001a47983 */ /* 0x000ee80000300800 */
[----:B------:R-:W3:Y:S01]  /*2f130*/  LDL.LU R180, [R1+0x21a0] ;  /* 0x0021a00001b47983 */ /* 0x000ee20000300800 */
[----:B------:R-:W-:Y:S01]  /*2f140*/  IMAD.MOV.U32 R70, RZ, RZ, R177 ;  /* 0x000000ffff467224 */ /* 0x000fe200078e00b1 */
[----:B------:R-:W-:-:S02]  /*2f150*/  MOV R69, R149 ;  /* 0x0000009500457202 */ /* 0x000fc40000000f00 */
[----:B------:R-:W3:Y:S01]  /*2f160*/  LDL.LU R181, [R1+0x219c] ;  /* 0x00219c0001b57983 */ /* 0x000ee20000300800 */
[----:B------:R-:W-:-:S03]  /*2f170*/  IMAD.MOV.U32 R68, RZ, RZ, R152 ;  /* 0x000000ffff447224 */ /* 0x000fc600078e0098 */
[----:B------:R-:W3:Y:S01]  /*2f180*/  LDL.LU R152, [R1+0x2198] ;  /* 0x0021980001987983 */ /* 0x000ee20000300800 */
[----:B------:R-:W-:-:S03]  /*2f190*/  IMAD.MOV.U32 R71, RZ, RZ, R176 ;  /* 0x000000ffff477224 */ /* 0x000fc600078e00b0 */
[----:B------:R-:W3:Y:S04]  /*2f1a0*/  LDL.LU R149, [R1+0x2194] ;  /* 0x0021940001957983 */ /* 0x000ee80000300800 */
[----:B------:R-:W3:Y:S01]  /*2f1b0*/  LDL.LU R177, [R1+0x2190] ;  /* 0x0021900001b17983 */ /* 0x000ee20000300800 */
[----:B------:R-:W-:-:S03]  /*2f1c0*/  IMAD.MOV.U32 R78, RZ, RZ, R148 ;  /* 0x000000ffff4e7224 */ /* 0x000fc600078e0094 */
[----:B------:R-:W3:Y:S01]  /*2f1d0*/  LDL.LU R176, [R1+0x218c] ;  /* 0x00218c0001b07983 */ /* 0x000ee20000300800 */
[----:B------:R-:W-:Y:S01]  /*2f1e0*/  IMAD.MOV.U32 R79, RZ, RZ, R153 ;  /* 0x000000ffff4f7224 */ /* 0x000fe200078e0099 */
[----:B--2---:R-:W-:Y:S01]  /*2f1f0*/  MOV R77, R169 ;  /* 0x000000a9004d7202 */ /* 0x004fe20000000f00 */
[----:B----4-:R-:W-:Y:S02]  /*2f200*/  IMAD.MOV.U32 R76, RZ, RZ, R168 ;  /* 0x000000ffff4c7224 */ /* 0x010fe400078e00a8 */
[----:B------:R-:W2:Y:S04]  /*2f210*/  LDL.LU R168, [R1+0x2188] ;  /* 0x0021880001a87983 */ /* 0x000ea80000300800 */
[----:B------:R-:W4:Y:S04]  /*2f220*/  LDL.LU R169, [R1+0x2184] ;  /* 0x0021840001a97983 */ /* 0x000f280000300800 */
[----:B------:R-:W2:Y:S04]  /*2f230*/  LDL.LU R148, [R1+0x2180] ;  /* 0x0021800001947983 */ /* 0x000ea80000300800 */
[----:B------:R-:W4:Y:S01]  /*2f240*/  LDL.LU R153, [R1+0x217c] ;  /* 0x00217c0001997983 */ /* 0x000f220000300800 */
[----:B---3--:R-:W-:-:S02]  /*2f250*/  IMAD.MOV.U32 R82, RZ, RZ, R185 ;  /* 0x000000ffff527224 */ /* 0x008fc400078e00b9 */
        /* <DEDUP_REMOVED lines=21> */
[----:B------:R-:W2:Y:S04]  /*2f3b0*/  LDL.LU R169, [R1+0x2150] ;  /* 0x0021500001a97983 */ /* 0x000ea80000300800 */
[----:B------:R-:W2:Y:S01]  /*2f3c0*/  LDL.LU R168, [R1+0x214c] ;  /* 0x00214c0001a87983 */ /* 0x000ea20000300800 */
[----:B---3--:R-:W-:Y:S01]  /*2f3d0*/  MOV R187, R164 ;  /* 0x000000a400bb7202 */ /* 0x008fe20000000f00 */
[----:B------:R-:W-:-:S02]  /*2f3e0*/  IMAD.MOV.U32 R186, RZ, RZ, R165 ;  /* 0x000000ffffba7224 */ /* 0x000fc400078e00a5 */
[----:B------:R-:W3:Y:S04]  /*2f3f0*/  LDL.LU R165, [R1+0x2148] ;  /* 0x0021480001a57983 */ /* 0x000ee80000300800 */
[----:B------:R-:W3:Y:S01]  /*2f400*/  LDL.LU R164, [R1+0x2144] ;  /* 0x0021440001a47983 */ /* 0x000ee20000300800 */
[----:B------:R-:W-:Y:S02]  /*2f410*/  IMAD.MOV.U32 R183, RZ, RZ, R149 ;  /* 0x000000ffffb77224 */ /* 0x000fe400078e0095 */
[----:B------:R-:W-:Y:S02]  /*2f420*/  IMAD.MOV.U32 R182, RZ, RZ, R152 ;  /* 0x000000ffffb67224 */ /* 0x000fe400078e0098 */
[----:B------:R-:W3:Y:S04]  /*2f430*/  LDL.LU R152, [R1+0x2140] ;  /* 0x0021400001987983 */ /* 0x000ee80000300800 */
[----:B------:R-:W3:Y:S01]  /*2f440*/  LDL.LU R149, [R1+0x213c] ;  /* 0x00213c0001957983 */ /* 0x000ee20000300800 */
[----:B----4-:R-:W-:-:S03]  /*2f450*/  IMAD.MOV.U32 R170, RZ, RZ, R148 ;  /* 0x000000ffffaa7224 */ /* 0x010fc600078e0094 */
[----:B------:R-:W4:Y:S01]  /*2f460*/  LDL.LU R148, [R1+0x2138] ;  /* 0x0021380001947983 */ /* 0x000f220000300800 */
[----:B--2---:R-:W-:-:S03]  /*2f470*/  MOV R171, R153 ;  /* 0x0000009900ab7202 */ /* 0x004fc60000000f00 */
[----:B------:R-:W2:Y:S01]  /*2f480*/  LDL.LU R153, [R1+0x2134] ;  /* 0x0021340001997983 */ /* 0x000ea20000300800 */
[----:B------:R-:W-:Y:S01]  /*2f490*/  MOV R102, R176 ;  /* 0x000000b000667202 */ /* 0x000fe20000000f00 */
[----:B------:R-:W-:Y:S02]  /*2f4a0*/  IMAD.MOV.U32 R103, RZ, RZ, R177 ;  /* 0x000000ffff677224 */ /* 0x000fe400078e00b1 */
[----:B---3--:R-:W-:Y:S02]  /*2f4b0*/  IMAD.MOV.U32 R166, RZ, RZ, R152 ;  /* 0x000000ffffa67224 */ /* 0x008fe400078e0098 */
[----:B------:R-:W2:Y:S01]  /*2f4c0*/  LDL.LU R152, [R1+0x2130] ;  /* 0x0021300001987983 */ /* 0x000ea20000300800 */
[----:B------:R-:W-:-:S03]  /*2f4d0*/  IMAD.MOV.U32 R160, RZ, RZ, R149 ;  /* 0x000000ffffa07224 */ /* 0x000fc600078e0095 */
[----:B------:R-:W3:Y:S04]  /*2f4e0*/  LDL.LU R167, [R1+0x70c] ;  /* 0x00070c0001a77983 */ /* 0x000ee80000300800 */
[----:B------:R-:W2:Y:S01]  /*2f4f0*/  LDL.LU R149, [R1+0x212c] ;  /* 0x00212c0001957983 */ /* 0x000ea20000300800 */
[----:B----4-:R-:W-:-:S03]  /*2f500*/  IMAD.MOV.U32 R161, RZ, RZ, R148 ;  /* 0x000000ffffa17224 */ /* 0x010fc600078e0094 */
[----:B------:R-:W2:Y:S04]  /*2f510*/  LDL.LU R148, [R1+0x2128] ;  /* 0x0021280001947983 */ /* 0x000ea80000300800 */
[----:B------:R-:W4:Y:S04]  /*2f520*/  LDL.LU R162, [R1+0x718] ;  /* 0x0007180001a27983 */ /* 0x000f280000300800 */
        /* <DEDUP_REMOVED lines=36> */
[----:B------:R-:W3:Y:S04]  /*2f770*/  LDL.LU R97, [R1+0x764] ;  /* 0x0007640001617983 */ /* 0x000ee80000300800 */
[----:B------:R-:W3:Y:S04]  /*2f780*/  LDL.LU R98, [R1+0x768] ;  /* 0x0007680001627983 */ /* 0x000ee80000300800 */
[----:B------:R-:W3:Y:S04]  /*2f790*/  LDL.LU R99, [R1+0x76c] ;  /* 0x00076c0001637983 */ /* 0x000ee80000300800 */
        /* <DEDUP_REMOVED lines=18> */
[C---:B----4-:R-:W-:Y:S03]  /*2f8c0*/  HMMA.1688.F32.TF32 R232, R140.reuse, R24, R228 ;  /* 0x000000188ce8723c */ /* 0x050fe600000810e4 */
[----:B------:R-:W4:Y:S04]  /*2f8d0*/  LDL.LU R212, [R1+0x860] ;  /* 0x0008600001d47983 */ /* 0x000f280000300800 */
[----:B------:R-:W4:Y:S01]  /*2f8e0*/  LDL.LU R213, [R1+0x864] ;  /* 0x0008640001d57983 */ /* 0x000f220000300800 */
[C---:B------:R-:W-:Y:S03]  /*2f8f0*/  HMMA.1688.F32.TF32 R228, R140.reuse, R20, R112 ;  /* 0x000000148ce4723c */ /* 0x040fe60000081070 */
[----:B------:R-:W4:Y:S04]  /*2f900*/  LDL.LU R214, [R1+0x868] ;  /* 0x0008680001d67983 */ /* 0x000f280000300800 */
[----:B------:R-:W4:Y:S01]  /*2f910*/  LDL.LU R215, [R1+0x86c] ;  /* 0x00086c0001d77983 */ /* 0x000f220000300800 */
[C---:B------:R-:W-:Y:S08]  /*2f920*/  HMMA.1688.F32.TF32 R112, R140.reuse, R16, R108 ;  /* 0x000000108c70723c */ /* 0x040ff0000008106c */
[C---:B------:R-:W-:Y:S08]  /*2f930*/  HMMA.1688.F32.TF32 R108, R140.reuse, R12, R104 ;  /* 0x0000000c8c6c723c */ /* 0x040ff00000081068 */
[C---:B------:R-:W-:Y:S08]  /*2f940*/  HMMA.1688.F32.TF32 R104, R140.reuse, R8, R100 ;  /* 0x000000088c68723c */ /* 0x040ff00000081064 */
[----:B------:R-:W-:Y:S01]  /*2f950*/  HMMA.1688.F32.TF32 R100, R140, R4, R172 ;  /* 0x000000048c64723c */ /* 0x000fe200000810ac */
[----:B------:R-:W-:Y:S07]  /*2f960*/  STL.64 [R1+0x1f0], R232 ;  /* 0x0001f0e801007387 */ /* 0x000fee0000100a00 */
[C---:B------:R-:W-:Y:S01]  /*2f970*/  HMMA.1688.F32.TF32 R84, R192.reuse, R44, R84 ;  /* 0x0000002cc054723c */ /* 0x040fe20000081054 */
[----:B------:R-:W-:Y:S07]  /*2f980*/  STL.64 [R1+0x1f8], R234 ;  /* 0x0001f8ea01007387 */ /* 0x000fee0000100a00 */
[C---:B------:R-:W-:Y:S01]  /*2f990*/  HMMA.1688.F32.TF32 R80, R192.reuse, R40, R80 ;  /* 0x00000028c050723c */ /* 0x040fe20000081050 */
[----:B------:R-:W-:Y:S07]  /*2f9a0*/  STL.64 [R1+0x240], R228 ;  /* 0x000240e401007387 */ /* 0x000fee0000100a00 */
[C---:B------:R-:W-:Y:S01]  /*2f9b0*/  HMMA.1688.F32.TF32 R76, R192.reuse, R36, R76 ;  /* 0x00000024c04c723c */ /* 0x040fe2000008104c */
[----:B------:R-:W-:Y:S04]  /*2f9c0*/  STL.64 [R1+0x248], R230 ;  /* 0x000248e601007387 */ /* 0x000fe80000100a00 */
[----:B------:R-:W-:Y:S03]  /*2f9d0*/  STL.64 [R1+0x260], R112 ;  /* 0x0002607001007387 */ /* 0x000fe60000100a00 */
[C---:B------:R-:W-:Y:S01]  /*2f9e0*/  HMMA.1688.F32.TF32 R68, R192.reuse, R28, R68 ;  /* 0x0000001cc044723c */ /* 0x040fe20000081044 */
[----:B------:R-:W-:Y:S04]  /*2f9f0*/  STL.64 [R1+0x268], R114 ;  /* 0x0002687201007387 */ /* 0x000fe80000100a00 */
[----:B------:R-:W-:Y:S04]  /*2fa00*/  STL.64 [R1+0x280], R108 ;  /* 0x0002806c01007387 */ /* 0x000fe80000100a00 */
[----:B------:R-:W-:Y:S04]  /*2fa10*/  STL.64 [R1+0x288], R110 ;  /* 0x0002886e01007387 */ /* 0x000fe80000100a00 */
[----:B------:R-:W-:Y:S04]  /*2fa20*/  STL.64 [R1+0x2a0], R104 ;  /* 0x0002a06801007387 */ /* 0x000fe80000100a00 */
[----:B------:R-:W-:Y:S04]  /*2fa30*/  STL.64 [R1+0x2a8], R106 ;  /* 0x0002a86a01007387 */ /* 0x000fe80000100a00 */
[----:B------:R-:W-:Y:S04]  /*2fa40*/  STL.64 [R1+0x290], R100 ;  /* 0x0002906401007387 */ /* 0x000fe80000100a00 */
[----:B------:R-:W-:Y:S01]  /*2fa50*/  STL.64 [R1+0x298], R102 ;  /* 0x0002986601007387 */ /* 0x000fe20000100a00 */
[C---:B--2---:R-:W-:Y:S08]  /*2fa60*/  HMMA.1688.F32.TF32 R88, R192.reuse, R48, R88 ;  /* 0x00000030c058723c */ /* 0x044ff00000081058 */
[C---:B---3--:R-:W-:Y:S11]  /*2fa70*/  HMMA.1688.F32.TF32 R72, R192.reuse, R32, R72 ;  /* 0x00000020c048723c */ /* 0x048ff60000081048 */
        /* <DEDUP_REMOVED lines=14> */
[C---:B--2---:R-:W-:Y:S03]  /*2fb60*/  HMMA.1688.F32.TF32 R68, R192.reuse, R16, R220 ;  /* 0x00000010c044723c */ /* 0x044fe600000810dc */
        /* <DEDUP_REMOVED lines=9> */
[----:B------:R2:W-:Y:S04]  /*2fc00*/  STL.64 [R1+0x420], R76 ;  /* 0x0004204c01007387 */ /* 0x0005e80000100a00 */
[----:B------:R3:W-:Y:S04]  /*2fc10*/  STL.64 [R1+0x428], R78 ;  /* 0x0004284e01007387 */ /* 0x0007e80000100a00 */
[----:B------:R1:W-:Y:S04]  /*2fc20*/  STL.64 [R1+0x440], R72 ;  /* 0x0004404801007387 */ /* 0x0003e80000100a00 */
[----:B------:R1:W-:Y:S01]  /*2fc30*/  STL.64 [R1+0x448], R74 ;  /* 0x0004484a01007387 */ /* 0x0003e20000100a00 */
[----:B--2---:R-:W-:Y:S01]  /*2fc40*/  MOV R76, R198 ;  /* 0x000000c6004c7202 */ /* 0x004fe20000000f00 */
[----:B------:R-:W-:-:S02]  /*2fc50*/  IMAD.MOV.U32 R77, RZ, RZ, R199 ;  /* 0x000000ffff4d7224 */ /* 0x000fc400078e00c7 */
[----:B------:R2:W-:Y:S01]  /*2fc60*/  STL.64 [R1+0x430], R68 ;  /* 0x0004304401007387 */ /* 0x0005e20000100a00 */
[----:B---3--:R-:W-:-:S03]  /*2fc70*/  IMAD.MOV.U32 R78, RZ, RZ, R197 ;  /* 0x000000ffff4e7224 */ /* 0x008fc600078e00c5 */
[----:B------:R3:W-:Y:S01]  /*2fc80*/  STL.64 [R1+0x438], R70 ;  /* 0x0004384601007387 */ /* 0x0007e20000100a00 */
[----:B------:R-:W-:-:S03]  /*2fc90*/  IMAD.MOV.U32 R79, RZ, RZ, R196 ;  /* 0x000000ffff4f7224 */ /* 0x000fc600078e00c4 */
[----:B------:R-:W2:Y:S01]  /*2fca0*/  LDL.LU R198, [R1+0x2114] ;  /* 0x0021140001c67983 */ /* 0x000ea20000300800 */
[----:B------:R-:W-:-:S03]  /*2fcb0*/  MOV R80, R202 ;  /* 0x000000ca00507202 */ /* 0x000fc60000000f00 */
[----:B------:R-:W2:Y:S01]  /*2fcc0*/  LDL.LU R199, [R1+0x2110] ;  /* 0x0021100001c77983 */ /* 0x000ea20000300800 */
[----:B------:R-:W-:-:S03]  /*2fcd0*/  IMAD.MOV.U32 R81, RZ, RZ, R200 ;  /* 0x000000ffff517224 */ /* 0x000fc600078e00c8 */
[----:B------:R-:W2:Y:S04]  /*2fce0*/  LDL.LU R197, [R1+0x210c] ;  /* 0x00210c0001c57983 */ /* 0x000ea80000300800 */
[----:B------:R-:W3:Y:S04]  /*2fcf0*/  LDL.LU R196, [R1+0x2108] ;  /* 0x0021080001c47983 */ /* 0x000ee80000300800 */
[----:B------:R-:W4:Y:S04]  /*2fd00*/  LDL.LU R202, [R1+0x2104] ;  /* 0x0021040001ca7983 */ /* 0x000f280000300800 */
[----:B------:R-:W4:Y:S01]  /*2fd10*/  LDL.LU R200, [R1+0x2100] ;  /* 0x0021000001c87983 */ /* 0x000f220000300800 */
[----:B------:R-:W-:Y:S01]  /*2fd20*/  HMMA.1688.F32.TF32 R140, R188, R48, R96 ;  /* 0x00000030bc8c723c */ /* 0x000fe20000081060 */
[----:B------:R-:W-:-:S02]  /*2fd30*/  IMAD.MOV.U32 R82, RZ, RZ, R203 ;  /* 0x000000ffff527224 */ /* 0x000fc400078e00cb */
[----:B------:R-:W4:Y:S01]  /*2fd40*/  LDL.LU R203, [R1+0x20fc] ;  /* 0x0020fc0001cb7983 */ /* 0x000f220000300800 */
[----:B------:R-:W-:-:S03]  /*2fd50*/  IMAD.MOV.U32 R83, RZ, RZ, R201 ;  /* 0x000000ffff537224 */ /* 0x000fc600078e00c9 */
[----:B------:R-:W4:Y:S01]  /*2fd60*/  LDL.LU R201, [R1+0x20f8] ;  /* 0x0020f80001c97983 */ /* 0x000f220000300800 */
[C---:B------:R-:W-:Y:S08]  /*2fd70*/  HMMA.1688.F32.TF32 R144, R188.reuse, R44, R144 ;  /* 0x0000002cbc90723c */ /* 0x040ff00000081090 */
        /* <DEDUP_REMOVED lines=9> */
[----:B------:R-:W-:Y:S01]  /*2fe10*/  HMMA.1688.F32.TF32 R188, R188, R4, R92 ;  /* 0x00000004bcbc723c */ /* 0x000fe2000008105c */
[----:B--2---:R-:W-:-:S02]  /*2fe20*/  MOV R92, R197 ;  /* 0x000000c5005c7202 */ /* 0x004fc40000000f00 */
[----:B------:R-:W2:Y:S01]  /*2fe30*/  LDL.LU R197, [R1+0x20f4] ;  /* 0x0020f40001c57983 */ /* 0x000ea20000300800 */
[----:B---3--:R-:W-:-:S03]  /*2fe40*/  IMAD.MOV.U32 R93, RZ, RZ, R196 ;  /* 0x000000ffff5d7224 */ /* 0x008fc600078e00c4 */
[----:B------:R-:W3:Y:S01]  /*2fe50*/  LDL.LU R196, [R1+0x20f0] ;  /* 0x0020f00001c47983 */ /* 0x000ee20000300800 */
[----:B----4-:R-:W-:-:S03]  /*2fe60*/  MOV R96, R200 ;  /* 0x000000c800607202 */ /* 0x010fc60000000f00 */
[----:B------:R-:W4:Y:S04]  /*2fe70*/  LDL.LU R200, [R1+0x20ec] ;  /* 0x0020ec0001c87983 */ /* 0x000f280000300800 */
[----:B------:R-:W4:Y:S01]  /*2fe80*/  LDL.LU R97, [R1+0x4a4] ;  /* 0x0004a40001617983 */ /* 0x000f220000300800 */
[----:B------:R-:W-:Y:S02]  /*2fe90*/  IMAD.MOV.U32 R102, RZ, RZ, R201 ;  /* 0x000000ffff667224 */ /* 0x000fe400078e00c9 */
[----:B--2---:R-:W-:Y:S02]  /*2fea0*/  IMAD.MOV.U32 R100, RZ, RZ, R197 ;  /* 0x000000ffff647224 */ /* 0x004fe400078e00c5 */
[----:B------:R-:W2:Y:S01]  /*2feb0*/  LDL.LU R197, [R1+0x20e8] ;  /* 0x0020e80001c57983 */ /* 0x000ea20000300800 */
[----:B---3--:R-:W-:-:S03]  /*2fec0*/  MOV R101, R196 ;  /* 0x000000c400657202 */ /* 0x008fc60000000f00 */
[----:B------:R-:W3:Y:S04]  /*2fed0*/  LDL.LU R196, [R1+0x20e4] ;  /* 0x0020e40001c47983 */ /* 0x000ee80000300800 */
[----:B------:R-:W2:Y:S01]  /*2fee0*/  LDL.LU R201, [R1+0x20e0] ;  /* 0x0020e00001c97983 */ /* 0x000ea20000300800 */
[----:B----4-:R-:W-:-:S03]  /*2fef0*/  IMAD.MOV.U32 R103, RZ, RZ, R200 ;  /* 0x000000ffff677224 */ /* 0x010fc600078e00c8 */
[----:B------:R-:W4:Y:S04]  /*2ff00*/  LDL.LU R200, [R1+0x20dc] ;  /* 0x0020dc0001c87983 */ /* 0x000f280000300800 */
[----:B------:R-:W3:Y:S04]  /*2ff10*/  LDL.LU R104, [R1+0x790] ;  /* 0x0007900001687983 */ /* 0x000ee80000300800 */
[----:B------:R-:W3:Y:S04]  /*2ff20*/  LDL.LU R105, [R1+0x794] ;  /* 0x0007940001697983 */ /* 0x000ee80000300800 */
[----:B------:R-:W3:Y:S04]  /*2ff30*/  LDL.LU R106, [R1+0x798] ;  /* 0x00079800016a7983 */ /* 0x000ee80000300800 */
[----:B------:R-:W3:Y:S01]  /*2ff40*/  LDL.LU R107, [R1+0x79c] ;  /* 0x00079c00016b7983 */ /* 0x000ee20000300800 */
[----:B--2---:R-:W-:-:S03]  /*2ff50*/  IMAD.MOV.U32 R224, RZ, RZ, R201 ;  /* 0x000000ffffe07224 */ /* 0x004fc600078e00c9 */
[----:B------:R-:W2:Y:S01]  /*2ff60*/  LDL.LU R201, [R1+0x20d8] ;  /* 0x0020d80001c97983 */ /* 0x000ea20000300800 */
[----:B----4-:R-:W-:-:S03]  /*2ff70*/  MOV R225, R200 ;  /* 0x000000c800e17202 */ /* 0x010fc60000000f00 */
[----:B------:R-:W4:Y:S01]  /*2ff80*/  LDL.LU R200, [R1+0x20d4] ;  /* 0x0020d40001c87983 */ /* 0x000f220000300800 */
[----:B---3--:R-:W-:Y:S02]  /*2ff90*/  IMAD.MOV.U32 R226, RZ, RZ, R196 ;  /* 0x000000ffffe27224 */ /* 0x008fe400078e00c4 */
[----:B------:R-:W-:Y:S01]  /*2ffa0*/  IMAD.MOV.U32 R227, RZ, RZ, R197 ;  /* 0x000000ffffe37224 */ /* 0x000fe200078e00c5 */
        /* <DEDUP_REMOVED lines=8> */
[----:B------:R-:W-:Y:S01]  /*30030*/  HMMA.1688.F32.TF32 R192, R236, R48, R212 ;  /* 0x00000030ecc0723c */ /* 0x000fe200000810d4 */
[----:B---3--:R-:W-:Y:S02]  /*30040*/  IMAD.MOV.U32 R214, RZ, RZ, R196 ;  /* 0x000000ffffd67224 */ /* 0x008fe400078e00c4 */
[----:B------:R-:W3:Y:S01]  /*30050*/  LDL.LU R212, [R1+0x810] ;  /* 0x0008100001d47983 */ /* 0x000ee20000300800 */
[----:B------:R-:W-:-:S03]  /*30060*/  IMAD.MOV.U32 R213, RZ, RZ, R197 ;  /* 0x000000ffffd57224 */ /* 0x000fc600078e00c5 */
[----:B------:R-:W3:Y:S04]  /*30070*/  LDL.LU R197, [R1+0x20c0] ;  /* 0x0020c00001c57983 */ /* 0x000ee80000300800 */
[----:B------:R-:W3:Y:S04]  /*30080*/  LDL.LU R196, [R1+0x20bc] ;  /* 0x0020bc0001c47983 */ /* 0x000ee80000300800 */
[----:B------:R-:W3:Y:S01]  /*30090*/  LDL.LU R215, [R1+0x81c] ;  /* 0x00081c0001d77983 */ /* 0x000ee20000300800 */
[----:B------:R-:W-:Y:S02]  /*300a0*/  IMAD.MOV.U32 R95, RZ, RZ, R198 ;  /* 0x000000ffff5f7224 */ /* 0x000fe400078e00c6 */
[----:B------:R-:W-:-:S02]  /*300b0*/  IMAD.MOV.U32 R94, RZ, RZ, R199 ;  /* 0x000000ffff5e7224 */ /* 0x000fc400078e00c7 */
[----:B------:R-:W-:Y:S02]  /*300c0*/  IMAD.MOV.U32 R99, RZ, RZ, R202 ;  /* 0x000000ffff637224 */ /* 0x000fe400078e00ca */
[----:B------:R-:W-:Y:S02]  /*300d0*/  IMAD.MOV.U32 R98, RZ, RZ, R203 ;  /* 0x000000ffff627224 */ /* 0x000fe400078e00cb */
[----:B--2---:R-:W-:Y:S02]  /*300e0*/  IMAD.MOV.U32 R208, RZ, RZ, R201 ;  /* 0x000000ffffd07224 */ /* 0x004fe400078e00c9 */
[----:B------:R-:W2:Y:S01]  /*300f0*/  LDL.LU R201, [R1+0x20b8] ;  /* 0x0020b80001c97983 */ /* 0x000ea20000300800 */
[----:B----4-:R-:W-:-:S03]  /*30100*/  MOV R209, R200 ;  /* 0x000000c800d17202 */ /* 0x010fc60000000f00 */
[----:B------:R-:W2:Y:S04]  /*30110*/  LDL.LU R200, [R1+0x20b4] ;  /* 0x0020b40001c87983 */ /* 0x000ea80000300800 */
[----:B------:R-:W4:Y:S04]  /*30120*/  LDL.LU R210, [R1+0x828] ;  /* 0x0008280001d27983 */ /* 0x000f280000300800 */
[----:B------:R-:W4:Y:S04]  /*30130*/  LDL.LU R211, [R1+0x82c] ;  /* 0x00082c0001d37983 */ /* 0x000f280000300800 */
        /* <DEDUP_REMOVED lines=20> */
[C---:B------:R-:W-:Y:S03]  /*30280*/  HMMA.1688.F32.TF32 R96, R244.reuse, R48, R96 ;  /* 0x00000030f460723c */ /* 0x040fe60000081060 */
[----:B------:R-:W3:Y:S04]  /*30290*/  LDL.LU R84, [R1+0x460] ;  /* 0x0004600001547983 */ /* 0x000ee80000300800 */
[----:B------:R-:W3:Y:S01]  /*302a0*/  LDL.LU R85, [R1+0x464] ;  /* 0x0004640001557983 */ /* 0x000ee20000300800 */
[C---:B------:R-:W-:Y:S03]  /*302b0*/  HMMA.1688.F32.TF32 R92, R244.reuse, R44, R92 ;  /* 0x0000002cf45c723c */ /* 0x040fe6000008105c */
[----:B------:R-:W3:Y:S04]  /*302c0*/  LDL.LU R86, [R1+0x468] ;  /* 0x0004680001567983 */ /* 0x000ee80000300800 */
[----:B------:R-:W3:Y:S04]  /*302d0*/  LDL.LU R87, [R1+0x46c] ;  /* 0x00046c0001577983 */ /* 0x000ee80000300800 */
[----:B------:R-:W3:Y:S04]  /*302e0*/  LDL.LU R88, [R1+0x470] ;  /* 0x0004700001587983 */ /* 0x000ee80000300800 */
[----:B------:R-:W3:Y:S04]  /*302f0*/  LDL.LU R89, [R1+0x474] ;  /* 0x0004740001597983 */ /* 0x000ee80000300800 */
[----:B------:R-:W3:Y:S04]  /*30300*/  LDL.LU R90, [R1+0x478] ;  /* 0x00047800015a7983 */ /* 0x000ee80000300800 */
[----:B------:R-:W3:Y:S04]  /*30310*/  LDL.LU R91, [R1+0x47c] ;  /* 0x00047c00015b7983 */ /* 0x000ee80000300800 */
[----:B-1----:R-:W3:Y:S04]  /*30320*/  LDL.LU R72, [R1+0x330] ;  /* 0x0003300001487983 */ /* 0x002ee80000300800 */
[----:B------:R-:W4:Y:S04]  /*30330*/  LDL.LU R73, [R1+0x334] ;  /* 0x0003340001497983 */ /* 0x000f280000300800 */
[----:B------:R-:W4:Y:S04]  /*30340*/  LDL.LU R74, [R1+0x338] ;  /* 0x00033800014a7983 */ /* 0x000f280000300800 */
[----:B------:R-:W4:Y:S04]  /*30350*/  LDL.LU R75, [R1+0x33c] ;  /* 0x00033c00014b7983 */ /* 0x000f280000300800 */
[----:B------:R-:W4:Y:S04]  /*30360*/  LDL.LU R68, [R1+0x320] ;  /* 0x0003200001447983 */ /* 0x000f280000300800 */
[----:B------:R-:W4:Y:S04]  /*30370*/  LDL.LU R69, [R1+0x324] ;  /* 0x0003240001457983 */ /* 0x000f280000300800 */
[----:B------:R-:W4:Y:S04]  /*30380*/  LDL.LU R70, [R1+0x328] ;  /* 0x0003280001467983 */ /* 0x000f280000300800 */
[----:B------:R-:W4:Y:S04]  /*30390*/  LDL.LU R71, [R1+0x32c] ;  /* 0x00032c0001477983 */ /* 0x000f280000300800 */
[----:B------:R-:W-:Y:S04]  /*303a0*/  STL.64 [R1+0x570], R96 ;  /* 0x0005706001007387 */ /* 0x000fe80000100a00 */
[----:B------:R-:W-:Y:S04]  /*303b0*/  STL.64 [R1+0x578], R98 ;  /* 0x0005786201007387 */ /* 0x000fe80000100a00 */
[----:B------:R-:W-:Y:S04]  /*303c0*/  STL.64 [R1+0x560], R92 ;  /* 0x0005605c01007387 */ /* 0x000fe80000100a00 */
[----:B------:R2:W-:Y:S02]  /*303d0*/  STL.64 [R1+0x568], R94 ;  /* 0x0005685e01007387 */ /* 0x0005e40000100a00 */
[----:B--2---:R-:W-:Y:S02]  /*303e0*/  HMMA.1688.F32.TF32 R92, R244, R40, R248 ;  /* 0x00000028f45c723c */ /* 0x004fe400000810f8 */
[----:B------:R-:W2:-:S15]  /*303f0*/  LDL.LU R248, [R1+0x300] ;  /* 0x0003000001f87983 */ /* 0x000e9e0000300800 */
[----:B------:R-:W-:Y:S02]  /*30400*/  NOP ;  /* 0x0000000000007918 */ /* 0x000fe40000000000 */
[----:B------:R-:W-:Y:S04]  /*30410*/  STL.64 [R1+0x550], R92 ;  /* 0x0005505c01007387 */ /* 0x000fe80000100a00 */
[----:B------:R-:W-:Y:S04]  /*30420*/  STL.64 [R1+0x558], R94 ;  /* 0x0005585e01007387 */ /* 0x000fe80000100a00 */
[----:B------:R-:W2:Y:S04]  /*30430*/  LDL.LU R249, [R1+0x304] ;  /* 0x0003040001f97983 */ /* 0x000ea80000300800 */
[----:B------:R-:W2:Y:S04]  /*30440*/  LDL.LU R250, [R1+0x308] ;  /* 0x0003080001fa7983 */ /* 0x000ea80000300800 */
[----:B------:R-:W2:Y:S01]  /*30450*/  LDL.LU R251, [R1+0x30c] ;  /* 0x00030c0001fb7983 */ /* 0x000ea20000300800 */
[C---:B---3--:R-:W-:Y:S08]  /*30460*/  HMMA.1688.F32.TF32 R88, R244.reuse, R36, R88 ;  /* 0x00000024f458723c */ /* 0x048ff00000081058 */
[C---:B------:R-:W-:Y:S08]  /*30470*/  HMMA.1688.F32.TF32 R84, R244.reuse, R32, R84 ;  /* 0x00000020f454723c */ /* 0x040ff00000081054 */
[C---:B------:R-:W-:Y:S08]  /*30480*/  HMMA.1688.F32.TF32 R80, R244.reuse, R28, R80 ;  /* 0x0000001cf450723c */ /* 0x040ff00000081050 */
[C---:B----4-:R-:W-:Y:S08]  /*30490*/  HMMA.1688.F32.TF32 R72, R244.reuse, R20, R72 ;  /* 0x00000014f448723c */ /* 0x050ff00000081048 */
[C---:B------:R-:W-:Y:S01]  /*304a0*/  HMMA.1688.F32.TF32 R76, R244.reuse, R24, R76 ;  /* 0x00000018f44c723c */ /* 0x040fe2000008104c */
[----:B------:R-:W-:Y:S04]  /*304b0*/  STL.64 [R1+0x540], R88 ;  /* 0x0005405801007387 */ /* 0x000fe80000100a00 */
[----:B------:R-:W-:Y:S03]  /*304c0*/  STL.64 [R1+0x548], R90 ;  /* 0x0005485a01007387 */ /* 0x000fe60000100a00 */
[----:B------:R-:W-:Y:S01]  /*304d0*/  HMMA.1688.F32.TF32 R68, R244, R16, R68 ;  /* 0x00000010f444723c */ /* 0x000fe20000081044 */
[----:B------:R1:W-:Y:S04]  /*304e0*/  STL.64 [R1+0x530], R84 ;  /* 0x0005305401007387 */ /* 0x0003e80000100a00 */
[----:B------:R3:W-:Y:S03]  /*304f0*/  STL.64 [R1+0x538], R86 ;  /* 0x0005385601007387 */ /* 0x0007e60000100a00 */
[----:B------:R-:W-:Y:S01]  /*30500*/  HMMA.1688.F32.TF32 R216, R236, R24, R216 ;  /* 0x00000018ecd8723c */ /* 0x000fe200000810d8 */
[----:B------:R4:W-:Y:S01]  /*30510*/  STL.64 [R1+0x520], R80 ;  /* 0x0005205001007387 */ /* 0x0009e20000100a00 */
[----:B------:R-:W-:-:S02]  /*30520*/  IMAD.MOV.U32 R24, RZ, RZ, R75 ;  /* 0x000000ffff187224 */ /* 0x000fc400078e004b */
[----:B------:R-:W-:Y:S01]  /*30530*/  IMAD.MOV.U32 R25, RZ, RZ, R74 ;  /* 0x000000ffff197224 */ /* 0x000fe200078e004a */
[----:B------:R1:W-:Y:S04]  /*30540*/  STL.64 [R1+0x528], R82 ;  /* 0x0005285201007387 */ /* 0x0003e80000100a00 */
[----:B------:R1:W-:Y:S04]  /*30550*/  STL.64 [R1+0x510], R76 ;  /* 0x0005104c01007387 */ /* 0x0003e80000100a00 */
[----:B------:R1:W-:Y:S04]  /*30560*/  STL.64 [R1+0x518], R78 ;  /* 0x0005184e01007387 */ /* 0x0003e80000100a00 */
[----:B------:R1:W-:Y:S04]  /*30570*/  STL.64 [R1+0x500], R72 ;  /* 0x0005004801007387 */ /* 0x0003e80000100a00 */
[----:B------:R2:W-:Y:S04]  /*30580*/  STL [R1+0x1f04], R24 ;  /* 0x001f041801007387 */ /* 0x0005e80000100800 */
[----:B------:R2:W-:Y:S04]  /*30590*/  STL [R1+0x1f00], R25 ;  /* 0x001f001901007387 */ /* 0x0005e80000100800 */
[----:B-1----:R-:W2:Y:S04]  /*305a0*/  LDL.LU R84, [R1+0x2f0] ;  /* 0x0002f00001547983 */ /* 0x002ea80000300800 */
[----:B------:R-:W2:Y:S04]  /*305b0*/  LDL.LU R85, [R1+0x2f4] ;  /* 0x0002f40001557983 */ /* 0x000ea80000300800 */
[----:B---3--:R-:W3:Y:S01]  /*305c0*/  LDL.LU R86, [R1+0x2f8] ;  /* 0x0002f80001567983 */ /* 0x008ee20000300800 */
[----:B------:R-:W-:Y:S03]  /*305d0*/  HMMA.1688.F32.TF32 R224, R236, R16, R224 ;  /* 0x00000010ece0723c */ /* 0x000fe600000810e0 */
[----:B------:R-:W3:Y:S01]  /*305e0*/  LDL.LU R87, [R1+0x2fc] ;  /* 0x0002fc0001577983 */ /* 0x000ee20000300800 */
[----:B------:R-:W-:-:S03]  /*305f0*/  IMAD.MOV.U32 R16, RZ, RZ, R71 ;  /* 0x000000ffff107224 */ /* 0x000fc600078e0047 */
[----:B----4-:R-:W4:Y:S01]  /*30600*/  LDL.LU R80, [R1+0x2b0] ;  /* 0x0002b00001507983 */ /* 0x010f220000300800 */
[----:B------:R-:W-:Y:S03]  /*30610*/  HMMA.1688.F32.TF32 R220, R236, R20, R220 ;  /* 0x00000014ecdc723c */ /* 0x000fe600000810dc */
[----:B------:R-:W4:Y:S01]  /*30620*/  LDL.LU R81, [R1+0x2b4] ;  /* 0x0002b40001517983 */ /* 0x000f220000300800 */
[----:B------:R-:W-:-:S03]  /*30630*/  IMAD.MOV.U32 R17, RZ, RZ, R70 ;  /* 0x000000ffff117224 */ /* 0x000fc600078e0046 */
[----:B------:R-:W4:Y:S01]  /*30640*/  LDL.LU R82, [R1+0x2b8] ;  /* 0x0002b80001527983 */ /* 0x000f220000300800 */
[----:B------:R-:W-:Y:S01]  /*30650*/  IMAD.MOV.U32 R21, RZ, RZ, R68 ;  /* 0x000000ffff157224 */ /* 0x000fe200078e0044 */
[----:B------:R-:W-:Y:S02]  /*30660*/  MOV R20, R69 ;  /* 0x0000004500147202 */ /* 0x000fe40000000f00 */
        /* <DEDUP_REMOVED lines=8> */
[----:B------:R1:W-:Y:S04]  /*306f0*/  STL [R1+0x1f08], R21 ;  /* 0x001f081501007387 */ /* 0x0003e80000100800 */
[----:B------:R-:W4:Y:S04]  /*30700*/  LDL.LU R72, [R1+0x230] ;  /* 0x0002300001487983 */ /* 0x000f280000300800 */
[----:B------:R-:W4:Y:S04]  /*30710*/  LDL.LU R73, [R1+0x234] ;  /* 0x0002340001497983 */ /* 0x000f280000300800 */
[----:B------:R-:W4:Y:S04]  /*30720*/  LDL.LU R74, [R1+0x238] ;  /* 0x00023800014a7983 */ /* 0x000f280000300800 */
[----:B------:R-:W4:Y:S01]  /*30730*/  LDL.LU R75, [R1+0x23c] ;  /* 0x00023c00014b7983 */ /* 0x000f220000300800 */
[-C--:B------:R-:W-:Y:S08]  /*30740*/  HMMA.1688.F32.TF32 R228, R236, R12.reuse, R104 ;  /* 0x0000000cece4723c */ /* 0x080ff00000081068 */
[----:B--2---:R-:W-:Y:S01]  /*30750*/  HMMA.1688.F32.TF32 R68, R244, R12, R248 ;  /* 0x0000000cf444723c */ /* 0x004fe200000810f8 */
[----:B------:R-:W-:Y:S01]  /*30760*/  IMAD.MOV.U32 R248, RZ, RZ, R54 ;  /* 0x000000fffff87224 */ /* 0x000fe200078e0036 */
[----:B------:R-:W-:Y:S01]  /*30770*/  MOV R249, R55 ;  /* 0x0000003700f97202 */ /* 0x000fe20000000f00 */
[----:B------:R-:W2:Y:S01]  /*30780*/  LDL.LU R54, [R1+0x20b0] ;  /* 0x0020b00001367983 */ /* 0x000ea20000300800 */
[----:B------:R-:W-:-:S02]  /*30790*/  IMAD.MOV.U32 R250, RZ, RZ, R58 ;  /* 0x000000fffffa7224 */ /* 0x000fc400078e003a */
[----:B------:R-:W-:Y:S01]  /*307a0*/  IMAD.MOV.U32 R251, RZ, RZ, R59 ;  /* 0x000000fffffb7224 */ /* 0x000fe200078e003b */
[----:B------:R-:W2:Y:S04]  /*307b0*/  LDL.LU R55, [R1+0x20ac] ;  /* 0x0020ac0001377983 */ /* 0x000ea80000300800 */
[----:B------:R-:W2:Y:S04]  /*307c0*/  LDL.LU R58, [R1+0x20a8] ;  /* 0x0020a800013a7983 */ /* 0x000ea80000300800 */
[----:B------:R-:W2:Y:S04]  /*307d0*/  LDL.LU R59, [R1+0x20a4] ;  /* 0x0020a400013b7983 */ /* 0x000ea80000300800 */
[----:B------:R-:W-:Y:S01]  /*307e0*/  IMAD.MOV.U32 R24, RZ, RZ, R68 ;  /* 0x000000ffff187224 */ /* 0x000fe200078e0044 */
[----:B------:R-:W-:Y:S01]  /*307f0*/  MOV R25, R69 ;  /* 0x0000004500197202 */ /* 0x000fe20000000f00 */
[----:B------:R-:W-:Y:S01]  /*30800*/  IMAD.MOV.U32 R68, RZ, RZ, R62 ;  /* 0x000000ffff447224 */ /* 0x000fe200078e003e */
[----:B------:R-:W-:Y:S01]  /*30810*/  MOV R69, R63 ;  /* 0x0000003f00457202 */ /* 0x000fe20000000f00 */
[----:B------:R-:W-:Y:S01]  /*30820*/  IMAD.MOV.U32 R13, RZ, RZ, R70 ;  /* 0x000000ffff0d7224 */ /* 0x000fe200078e0046 */
[----:B------:R-:W2:Y:S01]  /*30830*/  LDL.LU R62, [R1+0x20a0] ;  /* 0x0020a000013e7983 */ /* 0x000ea20000300800 */
[----:B------:R-:W-:-:S02]  /*30840*/  IMAD.MOV.U32 R12, RZ, RZ, R71 ;  /* 0x000000ffff0c7224 */ /* 0x000fc400078e0047 */
[----:B------:R-:W-:Y:S01]  /*30850*/  IMAD.MOV.U32 R70, RZ, RZ, R66 ;  /* 0x000000ffff467224 */ /* 0x000fe200078e0042 */
[----:B------:R-:W2:Y:S01]  /*30860*/  LDL.LU R63, [R1+0x209c] ;  /* 0x00209c00013f7983 */ /* 0x000ea20000300800 */
[----:B------:R-:W-:-:S03]  /*30870*/  IMAD.MOV.U32 R71, RZ, RZ, R67 ;  /* 0x000000ffff477224 */ /* 0x000fc600078e0043 */
[----:B------:R-:W2:Y:S04]  /*30880*/  LDL.LU R66, [R1+0x2098] ;  /* 0x0020980001427983 */ /* 0x000ea80000300800 */
[----:B------:R-:W2:Y:S01]  /*30890*/  LDL.LU R67, [R1+0x2094] ;  /* 0x0020940001437983 */ /* 0x000ea20000300800 */
[C---:B------:R-:W-:Y:S08]  /*308a0*/  HMMA.1688.F32.TF32 R196, R236.reuse, R44, R196 ;  /* 0x0000002cecc4723c */ /* 0x040ff000000810c4 */
[C---:B------:R-:W-:Y:S01]  /*308b0*/  HMMA.1688.F32.TF32 R200, R236.reuse, R40, R200 ;  /* 0x00000028ecc8723c */ /* 0x040fe200000810c8 */
[----:B------:R1:W-:Y:S07]  /*308c0*/  STL [R1+0x1f1c], R25 ;  /* 0x001f1c1901007387 */ /* 0x0003ee0000100800 */
[C---:B------:R-:W-:Y:S01]  /*308d0*/  HMMA.1688.F32.TF32 R204, R236.reuse, R36, R204 ;  /* 0x00000024eccc723c */ /* 0x040fe200000810cc */
[----:B------:R1:W-:Y:S07]  /*308e0*/  STL [R1+0x1f18], R24 ;  /* 0x001f181801007387 */ /* 0x0003ee0000100800 */
[C---:B------:R-:W-:Y:S08]  /*308f0*/  HMMA.1688.F32.TF32 R208, R236.reuse, R32, R208 ;  /* 0x00000020ecd0723c */ /* 0x040ff000000810d0 */
[C---:B------:R-:W-:Y:S08]  /*30900*/  HMMA.1688.F32.TF32 R212, R236.reuse, R28, R212 ;  /* 0x0000001cecd4723c */ /* 0x040ff000000810d4 */
[C---:B------:R-:W-:Y:S08]  /*30910*/  HMMA.1688.F32.TF32 R232, R236.reuse, R8, R100 ;  /* 0x00000008ece8723c */ /* 0x040ff00000081064 */
[----:B------:R-:W-:Y:S08]  /*30920*/  HMMA.1688.F32.TF32 R236, R236, R4, R172 ;  /* 0x00000004ecec723c */ /* 0x000ff000000810ac */
[C---:B---3--:R-:W-:Y:S08]  /*30930*/  HMMA.1688.F32.TF32 R84, R244.reuse, R8, R84 ;  /* 0x00000008f454723c */ /* 0x048ff00000081054 */
[----:B----4-:R-:W-:Y:S01]  /*30940*/  HMMA.1688.F32.TF32 R80, R244, R4, R80 ;  /* 0x00000004f450723c */ /* 0x010fe20000081050 */
[----:B------:R-:W-:-:S07]  /*30950*/  IMAD.MOV.U32 R88, RZ, RZ, R19 ;  /* 0x000000ffff587224 */ /* 0x000fce00078e0013 */
[C---:B--2---:R-:W-:Y:S08]  /*30960*/  HMMA.1688.F32.TF32 R68, R240.reuse, R58, R68 ;  /* 0x0000003af044723c */ /* 0x044ff00000081044 */
[C---:B------:R-:W-:Y:S08]  /*30970*/  HMMA.1688.F32.TF32 R72, R240.reuse, R62, R72 ;  /* 0x0000003ef048723c */ /* 0x040ff00000081048 */
[C---:B------:R-:W-:Y:S03]  /*30980*/  HMMA.1688.F32.TF32 R76, R240.reuse, R66, R76 ;  /* 0x00000042f04c723c */ /* 0x040fe6000008104c */
[----:B------:R-:W-:Y:S01]  /*30990*/  IMAD.MOV.U32 R45, RZ, RZ, R68 ;  /* 0x000000ffff2d7224 */ /* 0x000fe200078e0044 */
[----:B------:R-:W-:Y:S01]  /*309a0*/  MOV R44, R69 ;  /* 0x00000045002c7202 */ /* 0x000fe20000000f00 */
[----:B------:R-:W-:Y:S01]  /*309b0*/  IMAD.MOV.U32 R41, RZ, RZ, R70 ;  /* 0x000000ffff297224 */ /* 0x000fe200078e0046 */
[----:B-1----:R-:W-:Y:S01]  /*309c0*/  MOV R21, R85 ;  /* 0x0000005500157202 */ /* 0x002fe20000000f00 */
[----:B------:R-:W-:Y:S01]  /*309d0*/  IMAD.MOV.U32 R40, RZ, RZ, R71 ;  /* 0x000000ffff287224 */ /* 0x000fe200078e0047 */
[----:B------:R-:W-:Y:S01]  /*309e0*/  MOV R89, R6 ;  /* 0x0000000600597202 */ /* 0x000fe20000000f00 */
[----:B------:R-:W-:Y:S01]  /*309f0*/  IMAD.MOV.U32 R20, RZ, RZ, R84 ;  /* 0x000000ffff147224 */ /* 0x000fe200078e0054 */
[----:B------:R-:W-:Y:S01]  /*30a00*/  HMMA.1688.F32.TF32 R68, R240, R54, R248 ;  /* 0x00000036f044723c */ /* 0x000fe200000810f8 */
[----:B------:R-:W-:-:S02]  /*30a10*/  IMAD.MOV.U32 R9, RZ, RZ, R86 ;  /* 0x000000ffff097224 */ /* 0x000fc400078e0056 */
[----:B------:R-:W-:Y:S02]  /*30a20*/  IMAD.MOV.U32 R90, RZ, RZ, R7 ;  /* 0x000000ffff5a7224 */ /* 0x000fe400078e0007 */
[----:B------:R-:W-:Y:S01]  /*30a30*/  IMAD.MOV.U32 R91, RZ, RZ, R10 ;  /* 0x000000ffff5b7224 */ /* 0x000fe200078e000a */
[----:B------:R-:W-:Y:S01]  /*30a40*/  MOV R97, R14 ;  /* 0x0000000e00617202 */ /* 0x000fe20000000f00 */
[----:B------:R-:W-:Y:S02]  /*30a50*/  IMAD.MOV.U32 R37, RZ, RZ, R72 ;  /* 0x000000ffff257224 */ /* 0x000fe400078e0048 */
[----:B------:R-:W-:Y:S02]  /*30a60*/  IMAD.MOV.U32 R96, RZ, RZ, R11 ;  /* 0x000000ffff607224 */ /* 0x000fe400078e000b */
[----:B------:R-:W-:Y:S02]  /*30a70*/  IMAD.MOV.U32 R98, RZ, RZ, R15 ;  /* 0x000000ffff627224 */ /* 0x000fe400078e000f */
[----:B------:R-:W-:Y:S01]  /*30a80*/  IMAD.MOV.U32 R99, RZ, RZ, R18 ;  /* 0x000000ffff637224 */ /* 0x000fe200078e0012 */
[----:B------:R-:W-:Y:S01]  /*30a90*/  MOV R173, R30 ;  /* 0x0000001e00ad7202 */ /* 0x000fe20000000f00 */
[----:B------:R-:W-:Y:S01]  /*30aa0*/  IMAD.MOV.U32 R4, RZ, RZ, R79 ;  /* 0x000000ffff047224 */ /* 0x000fe200078e004f */
[----:B------:R-:W-:Y:S01]  /*30ab0*/  MOV R28, R77 ;  /* 0x0000004d001c7202 */ /* 0x000fe20000000f00 */
[----:B------:R-:W-:Y:S01]  /*30ac0*/  IMAD.MOV.U32 R5, RZ, RZ, R78 ;  /* 0x000000ffff057224 */ /* 0x000fe200078e004e */
[----:B------:R-:W-:Y:S01]  /*30ad0*/  MOV R101, R46 ;  /* 0x0000002e00657202 */ /* 0x000fe20000000f00 */
[----:B------:R-:W-:Y:S01]  /*30ae0*/  IMAD.MOV.U32 R29, RZ, RZ, R76 ;  /* 0x000000ffff1d7224 */ /* 0x000fe200078e004c */
[----:B------:R-:W-:Y:S01]  /*30af0*/  STL [R1+0x1ef8], R4 ;  /* 0x001ef80401007387 */ /* 0x000fe20000100800 */
[----:B------:R-:W-:-:S03]  /*30b00*/  IMAD.MOV.U32 R53, RZ, RZ, R68 ;  /* 0x000000ffff357224 */ /* 0x000fc600078e0044 */
[----:B------:R-:W-:Y:S01]  /*30b10*/  STL [R1+0x1ef4], R5 ;  /* 0x001ef40501007387 */ /* 0x000fe20000100800 */
[----:B------:R-:W-:-:S03]  /*30b20*/  MOV R52, R69 ;  /* 0x0000004500347202 */ /* 0x000fc60000000f00 */
[----:B------:R-:W-:Y:S01]  /*30b30*/  STL [R1+0x1ef0], R28 ;  /* 0x001ef01c01007387 */ /* 0x000fe20000100800 */
[----:B------:R-:W-:-:S03]  /*30b40*/  IMAD.MOV.U32 R49, RZ, RZ, R70 ;  /* 0x000000ffff317224 */ /* 0x000fc600078e0046 */
[----:B------:R1:W-:Y:S01]  /*30b50*/  STL [R1+0x1eec], R29 ;  /* 0x001eec1d01007387 */ /* 0x0003e20000100800 */
[----:B------:R-:W-:-:S03]  /*30b60*/  IMAD.MOV.U32 R25, RZ, RZ, R80 ;  /* 0x000000ffff197224 */ /* 0x000fc600078e0050 */
[----:B------:R2:W-:Y:S01]  /*30b70*/  STL [R1+0x1efc], R37 ;  /* 0x001efc2501007387 */ /* 0x0005e20000100800 */
[----:B------:R-:W-:-:S03]  /*30b80*/  IMAD.MOV.U32 R48, RZ, RZ, R71 ;  /* 0x000000ffff307224 */ /* 0x000fc600078e0047 */
[----:B------:R-:W3:Y:S01]  /*30b90*/  LDL.LU R68, [R1+0x1b0] ;  /* 0x0001b00001447983 */ /* 0x000ee20000300800 */
[----:B------:R-:W-:Y:S01]  /*30ba0*/  MOV R24, R81 ;  /* 0x0000005100187202 */ /* 0x000fe20000000f00 */
[----:B------:R-:W-:Y:S02]  /*30bb0*/  IMAD.MOV.U32 R80, RZ, RZ, R43 ;  /* 0x000000ffff507224 */ /* 0x000fe400078e002b */
[----:B------:R-:W3:Y:S01]  /*30bc0*/  LDL.LU R69, [R1+0x1b4] ;  /* 0x0001b40001457983 */ /* 0x000ee20000300800 */
[----:B------:R-:W-:Y:S01]  /*30bd0*/  IMAD.MOV.U32 R16, RZ, RZ, R82 ;  /* 0x000000ffff107224 */ /* 0x000fe200078e0052 */
[----:B------:R-:W-:Y:S02]  /*30be0*/  MOV R81, R42 ;  /* 0x0000002a00517202 */ /* 0x000fe40000000f00 */
[----:B------:R-:W3:Y:S01]  /*30bf0*/  LDL.LU R70, [R1+0x1b8] ;  /* 0x0001b80001467983 */ /* 0x000ee20000300800 */
[----:B------:R-:W-:-:S03]  /*30c00*/  IMAD.MOV.U32 R17, RZ, RZ, R83 ;  /* 0x000000ffff117224 */ /* 0x000fc600078e0053 */
[----:B------:R-:W3:Y:S01]  /*30c10*/  LDL.LU R71, [R1+0x1bc] ;  /* 0x0001bc0001477983 */ /* 0x000ee20000300800 */
[----:B------:R-:W-:-:S03]  /*30c20*/  IMAD.MOV.U32 R82, RZ, RZ, R39 ;  /* 0x000000ffff527224 */ /* 0x000fc600078e0027 */
[----:B------:R-:W4:Y:S01]  /*30c30*/  LDL.LU R43, [R1+0x2090] ;  /* 0x00209000012b7983 */ /* 0x000f220000300800 */
[----:B------:R-:W-:-:S03]  /*30c40*/  IMAD.MOV.U32 R83, RZ, RZ, R38 ;  /* 0x000000ffff537224 */ /* 0x000fc600078e0026 */
[----:B------:R-:W2:Y:S01]  /*30c50*/  LDL.LU R42, [R1+0x208c] ;  /* 0x00208c00012a7983 */ /* 0x000ea20000300800 */
[----:B------:R-:W-:Y:S01]  /*30c60*/  IMAD.MOV.U32 R84, RZ, RZ, R35 ;  /* 0x000000ffff547224 */ /* 0x000fe200078e0023 */
[----:B------:R-:W-:Y:S02]  /*30c70*/  MOV R85, R26 ;  /* 0x0000001a00557202 */ /* 0x000fe40000000f00 */
[----:B------:R-:W3:Y:S01]  /*30c80*/  LDL.LU R39, [R1+0x2088] ;  /* 0x0020880001277983 */ /* 0x000ee20000300800 */
[----:B------:R-:W-:-:S03]  /*30c90*/  IMAD.MOV.U32 R8, RZ, RZ, R87 ;  /* 0x000000ffff087224 */ /* 0x000fc600078e0057 */
        /* <DEDUP_REMOVED lines=19> */
[----:B------:R-:W-:-:S02]  /*30dd0*/  IMAD.MOV.U32 R172, RZ, RZ, R27 ;  /* 0x000000ffffac7224 */ /* 0x000fc400078e001b */
[----:B------:R-:W-:Y:S02]  /*30de0*/  IMAD.MOV.U32 R174, RZ, RZ, R31 ;  /* 0x000000ffffae7224 */ /* 0x000fe400078e001f */
[----:B------:R-:W-:Y:S01]  /*30df0*/  IMAD.MOV.U32 R92, RZ, RZ, R252 ;  /* 0x000000ffff5c7224 */ /* 0x000fe200078e00fc */
[----:B------:R-:W-:Y:S01]  /*30e00*/  MOV R93, R64 ;  /* 0x00000040005d7202 */ /* 0x000fe20000000f00 */
[----:B------:R-:W-:Y:S01]  /*30e10*/  IMAD.MOV.U32 R175, RZ, RZ, R34 ;  /* 0x000000ffffaf7224 */ /* 0x000fe200078e0022 */
[----:B------:R-:W-:Y:S01]  /*30e20*/  LDS R244, [R0+UR12+0x23080] ;  /* 0x0230800c00f47984 */ /* 0x000fe20008000800 */
[----:B------:R-:W-:Y:S02]  /*30e30*/  IMAD.MOV.U32 R102, RZ, RZ, R47 ;  /* 0x000000ffff667224 */ /* 0x000fe400078e002f */
[----:B------:R-:W-:Y:S01]  /*30e40*/  IMAD.MOV.U32 R103, RZ, RZ, R50 ;  /* 0x000000ffff677224 */ /* 0x000fe200078e0032 */
[----:B------:R-:W-:Y:S01]  /*30e50*/  LDS R246, [R0+UR12+0x23880] ;  /* 0x0238800c00f67984 */ /* 0x000fe20008000800 */
[----:B------:R-:W-:-:S02]  /*30e60*/  IMAD.MOV.U32 R94, RZ, RZ, R65 ;  /* 0x000000ffff5e7224 */ /* 0x000fc400078e0041 */
[----:B------:R-:W-:Y:S01]  /*30e70*/  IMAD.MOV.U32 R95, RZ, RZ, R51 ;  /* 0x000000ffff5f7224 */ /* 0x000fe200078e0033 */
[----:B------:R-:W-:Y:S04]  /*30e80*/  LDS R245, [R3+UR12+0x23080] ;  /* 0x0230800c03f57984 */ /* 0x000fe80008000800 */
[----:B------:R-:W1:Y:S01]  /*30e90*/  LDS R247, [R3+UR12+0x23880] ;  /* 0x0238800c03f77984 */ /* 0x000e620008000800 */
[----:B----4-:R-:W-:Y:S02]  /*30ea0*/  IMAD.MOV.U32 R100, RZ, RZ, R43 ;  /* 0x000000ffff647224 */ /* 0x010fe400078e002b */
[----:B--2---:R-:W-:Y:S02]  /*30eb0*/  IMAD.MOV.U32 R107, RZ, RZ, R42 ;  /* 0x000000ffff6b7224 */ /* 0x004fe400078e002a */
[----:B---3--:R-:W-:Y:S01]  /*30ec0*/  IMAD.MOV.U32 R106, RZ, RZ, R39 ;  /* 0x000000ffff6a7224 */ /* 0x008fe200078e0027 */
[----:B------:R-:W-:Y:S01]  /*30ed0*/  MOV R105, R38 ;  /* 0x0000002600697202 */ /* 0x000fe20000000f00 */
[----:B------:R-:W-:-:S02]  /*30ee0*/  IMAD.MOV.U32 R111, RZ, RZ, R26 ;  /* 0x000000ffff6f7224 */ /* 0x000fc400078e001a */
[----:B------:R-:W-:Y:S01]  /*30ef0*/  IMAD.MOV.U32 R110, RZ, RZ, R23 ;  /* 0x000000ffff6e7224 */ /* 0x000fe200078e0017 */
[----:B------:R-:W-:Y:S01]  /*30f00*/  MOV R109, R22 ;  /* 0x00000016006d7202 */ /* 0x000fe20000000f00 */
[----:B------:R-:W-:Y:S02]  /*30f10*/  IMAD.MOV.U32 R108, RZ, RZ, R19 ;  /* 0x000000ffff6c7224 */ /* 0x000fe400078e0013 */
[----:B------:R-:W2:Y:S04]  /*30f20*/  LDL.LU R19, [R1+0x2050] ;  /* 0x0020500001137983 */ /* 0x000ea80000300800 */
[----:B------:R-:W3:Y:S04]  /*30f30*/  LDL.LU R22, [R1+0x204c] ;  /* 0x00204c0001167983 */ /* 0x000ee80000300800 */
[----:B------:R-:W3:Y:S04]  /*30f40*/  LDL.LU R23, [R1+0x2048] ;  /* 0x0020480001177983 */ /* 0x000ee80000300800 */
        /* <DEDUP_REMOVED lines=17> */
[----:B------:R-:W3:Y:S01]  /*31060*/  LDL.LU R51, [R1+0x2004] ;  /* 0x0020040001337983 */ /* 0x000ee20000300800 */
[----:B--2---:R-:W-:-:S03]  /*31070*/  IMAD.MOV.U32 R72, RZ, RZ, R252 ;  /* 0x000000ffff487224 */ /* 0x004fc600078e00fc */
[----:B------:R-:W2:Y:S01]  /*31080*/  LDL.LU R252, [R1+0x2000] ;  /* 0x0020000001fc7983 */ /* 0x000ea20000300800 */
[C---:B------:R-:W-:Y:S08]  /*31090*/  HMMA.1688.F32.TF32 R108, R240.reuse, R46, R108 ;  /* 0x0000002ef06c723c */ /* 0x040ff0000008106c */
[C---:B---3--:R-:W-:Y:S08]  /*310a0*/  HMMA.1688.F32.TF32 R112, R240.reuse, R50, R112 ;  /* 0x00000032f070723c */ /* 0x048ff00000081070 */
[C---:B------:R-:W-:Y:S08]  /*310b0*/  HMMA.1688.F32.TF32 R104, R240.reuse, R42, R104 ;  /* 0x0000002af068723c */ /* 0x040ff00000081068 */
[----:B------:R-:W-:Y:S01]  /*310c0*/  HMMA.1688.F32.TF32 R100, R240, R38, R100 ;  /* 0x00000026f064723c */ /* 0x000fe20000081064 */
[----:B------:R-:W-:-:S02]  /*310d0*/  MOV R36, R73 ;  /* 0x0000004900247202 */ /* 0x000fc40000000f00 */
[----:B------:R-:W3:Y:S01]  /*310e0*/  LDL.LU R73, [R1+0x224] ;  /* 0x0002240001497983 */ /* 0x000ee20000300800 */
[----:B------:R-:W-:Y:S01]  /*310f0*/  IMAD.MOV.U32 R250, RZ, RZ, R57 ;  /* 0x000000fffffa7224 */ /* 0x000fe200078e0039 */
[----:B------:R-:W-:Y:S01]  /*31100*/  MOV R249, R60 ;  /* 0x0000003c00f97202 */ /* 0x000fe20000000f00 */
[----:B------:R-:W-:Y:S01]  /*31110*/  IMAD.MOV.U32 R251, RZ, RZ, R56 ;  /* 0x000000fffffb7224 */ /* 0x000fe200078e0038 */
[----:B------:R-:W3:Y:S01]  /*31120*/  LDL.LU R76, [R1+0x2d0] ;  /* 0x0002d000014c7983 */ /* 0x000ee20000300800 */
[----:B------:R-:W-:Y:S01]  /*31130*/  HMMA.1688.F32.TF32 R172, R240, R34, R172 ;  /* 0x00000022f0ac723c */ /* 0x000fe200000810ac */
[----:B------:R-:W-:Y:S02]  /*31140*/  IMAD.MOV.U32 R33, RZ, RZ, R74 ;  /* 0x000000ffff217224 */ /* 0x000fe400078e004a */
[----:B------:R-:W3:Y:S01]  /*31150*/  LDL.LU R77, [R1+0x2d4] ;  /* 0x0002d400014d7983 */ /* 0x000ee20000300800 */
[----:B------:R-:W-:-:S04]  /*31160*/  IMAD.MOV.U32 R32, RZ, RZ, R75 ;  /* 0x000000ffff207224 */ /* 0x000fc800078e004b */
[C---:B------:R-:W-:Y:S01]  /*31170*/  HMMA.1688.F32.TF32 R96, R240.reuse, R30, R96 ;  /* 0x0000001ef060723c */ /* 0x040fe20000081060 */
[----:B------:R-:W-:Y:S01]  /*31180*/  IMAD.MOV.U32 R248, RZ, RZ, R61 ;  /* 0x000000fffff87224 */ /* 0x000fe200078e003d */
[----:B------:R-:W3:Y:S01]  /*31190*/  LDL.LU R78, [R1+0x2d8] ;  /* 0x0002d800014e7983 */ /* 0x000ee20000300800 */
[----:B------:R-:W-:Y:S01]  /*311a0*/  IMAD.MOV.U32 R57, RZ, RZ, R114 ;  /* 0x000000ffff397224 */ /* 0x000fe200078e0072 */
[----:B------:R-:W-:Y:S01]  /*311b0*/  MOV R74, R65 ;  /* 0x00000041004a7202 */ /* 0x000fe20000000f00 */
[----:B------:R-:W-:Y:S01]  /*311c0*/  IMAD.MOV.U32 R56, RZ, RZ, R115 ;  /* 0x000000ffff387224 */ /* 0x000fe200078e0073 */
[----:B------:R-:W-:Y:S01]  /*311d0*/  MOV R60, R113 ;  /* 0x00000071003c7202 */ /* 0x000fe20000000f00 */
[----:B------:R-:W-:Y:S01]  /*311e0*/  IMAD.MOV.U32 R75, RZ, RZ, R64 ;  /* 0x000000ffff4b7224 */ /* 0x000fe200078e0040 */
[----:B----4-:R-:W-:Y:S01]  /*311f0*/  HMMA.1688.F32.TF32 R92, R240, R26, R92 ;  /* 0x0000001af05c723c */ /* 0x010fe2000008105c */
[----:B------:R-:W-:Y:S01]  /*31200*/  IMAD.MOV.U32 R61, RZ, RZ, R112 ;  /* 0x000000ffff3d7224 */ /* 0x000fe200078e0070 */
[----:B------:R-:W4:Y:S01]  /*31210*/  LDL.LU.64 R114, [R1+0x1ff8] ;  /* 0x001ff80001727983 */ /* 0x000f220000300a00 */
[----:B------:R-:W-:Y:S01]  /*31220*/  IMAD.MOV.U32 R65, RZ, RZ, R110 ;  /* 0x000000ffff417224 */ /* 0x000fe200078e006e */
[----:B------:R-:W-:-:S02]  /*31230*/  MOV R64, R111 ;  /* 0x0000006f00407202 */ /* 0x000fc40000000f00 */
[----:B------:R-:W4:Y:S01]  /*31240*/  LDL.LU.64 R112, [R1+0x1ff0] ;  /* 0x001ff00001707983 */ /* 0x000f220000300a00 */
[----:B-1----:R-:W-:Y:S01]  /*31250*/  MOV R29, R108 ;  /* 0x0000006c001d7202 */ /* 0x002fe20000000f00 */
[----:B------:R-:W-:Y:S01]  /*31260*/  IMAD.MOV.U32 R28, RZ, RZ, R107 ;  /* 0x000000ffff1c7224 */ /* 0x000fe200078e006b */
[----:B------:R-:W-:Y:S01]  /*31270*/  MOV R5, R106 ;  /* 0x0000006a00057202 */ /* 0x000fe20000000f00 */
[----:B------:R-:W3:Y:S01]  /*31280*/  LDL.LU.64 R110, [R1+0x1fe8] ;  /* 0x001fe800016e7983 */ /* 0x000ee20000300a00 */
[----:B------:R-:W-:Y:S01]  /*31290*/  HMMA.1688.F32.TF32 R88, R240, R22, R88 ;  /* 0x00000016f058723c */ /* 0x000fe20000081058 */
[----:B------:R-:W-:Y:S02]  /*312a0*/  IMAD.MOV.U32 R37, RZ, RZ, R104 ;  /* 0x000000ffff257224 */ /* 0x000fe400078e0068 */
[----:B------:R-:W-:-:S05]  /*312b0*/  IMAD.MOV.U32 R4, RZ, RZ, R105 ;  /* 0x000000ffff047224 */ /* 0x000fca00078e0069 */
[C---:B------:R-:W-:Y:S08]  /*312c0*/  HMMA.1688.F32.TF32 R84, R240.reuse, R18, R84 ;  /* 0x00000012f054723c */ /* 0x040ff00000081054 */
[C---:B------:R-:W-:Y:S08]  /*312d0*/  HMMA.1688.F32.TF32 R80, R240.reuse, R14, R80 ;  /* 0x0000000ef050723c */ /* 0x040ff00000081050 */
[----:B------:R-:W-:Y:S01]  /*312e0*/  HMMA.1688.F32.TF32 R248, R240, R10, R248 ;  /* 0x0000000af0f8723c */ /* 0x000fe200000810f8 */
[----:B--2---:R-:W-:-:S02]  /*312f0*/  IMAD.MOV.U32 R79, RZ, RZ, R252 ;  /* 0x000000ffff4f7224 */ /* 0x004fc400078e00fc */
[----:B------:R-:W-:Y:S02]  /*31300*/  IMAD.MOV.U32 R252, RZ, RZ, R109 ;  /* 0x000000fffffc7224 */ /* 0x000fe400078e006d */
[----:B------:R-:W2:Y:S04]  /*31310*/  LDL.LU.64 R108, [R1+0x1fe0] ;  /* 0x001fe000016c7983 */ /* 0x000ea80000300a00 */
[----:B------:R-:W2:Y:S04]  /*31320*/  LDL.LU.64 R106, [R1+0x1fd8] ;  /* 0x001fd800016a7983 */ /* 0x000ea80000300a00 */
        /* <DEDUP_REMOVED lines=32> */
[----:B------:R-:W2:Y:S02]  /*31530*/  LDL.LU.64 R248, [R1+0x1f50] ;  /* 0x001f500001f87983 */ /* 0x000ea40000300a00 */
        /* <DEDUP_REMOVED lines=8> */
[C---:B---3--:R-:W-:Y:S03]  /*315c0*/  HMMA.1688.F32.TF32 R76, R244.reuse, R66, R76 ;  /* 0x00000042f44c723c */ /* 0x048fe6000008104c */
[----:B------:R-:W-:Y:S04]  /*315d0*/  LDS R240, [R0+UR12+0x23100] ;  /* 0x0231000c00f07984 */ /* 0x000fe80008000800 */
[----:B------:R-:W-:Y:S01]  /*315e0*/  LDS R242, [R0+UR12+0x23900] ;  /* 0x0239000c00f27984 */ /* 0x000fe20008000800 */
[C---:B------:R-:W-:Y:S03]  /*315f0*/  HMMA.1688.F32.TF32 R72, R244.reuse, R62, R72 ;  /* 0x0000003ef448723c */ /* 0x040fe60000081048 */
[----:B------:R-:W-:Y:S04]  /*31600*/  LDS R241, [R3+UR12+0x23100] ;  /* 0x0231000c03f17984 */ /* 0x000fe80008000800 */
[----:B------:R-:W1:Y:S01]  /*31610*/  LDS R243, [R3+UR12+0x23900] ;  /* 0x0239000c03f37984 */ /* 0x000e620008000800 */
[C---:B------:R-:W-:Y:S03]  /*31620*/  HMMA.1688.F32.TF32 R68, R244.reuse, R58, R68 ;  /* 0x0000003af444723c */ /* 0x040fe60000081044 */
[----:B------:R-:W-:Y:S04]  /*31630*/  STL.64 [R1+0x6a0], R76 ;  /* 0x0006a04c01007387 */ /* 0x000fe80000100a00 */
[----:B------:R3:W-:Y:S04]  /*31640*/  STL.64 [R1+0x6a8], R78 ;  /* 0x0006a84e01007387 */ /* 0x0007e80000100a00 */
[----:B---3--:R-:W3:Y:S04]  /*31650*/  LDL.LU.64 R78, [R1+0x1f48] ;  /* 0x001f4800014e7983 */ /* 0x008ee80000300a00 */
[----:B------:R-:W3:Y:S04]  /*31660*/  LDL.LU.64 R76, [R1+0x1f40] ;  /* 0x001f4000014c7983 */ /* 0x000ee80000300a00 */
[----:B------:R-:W-:Y:S04]  /*31670*/  STL.64 [R1+0x690], R72 ;  /* 0x0006904801007387 */ /* 0x000fe80000100a00 */
[----:B------:R1:W-:Y:S01]  /*31680*/  STL.64 [R1+0x698], R74 ;  /* 0x0006984a01007387 */ /* 0x0003e20000100a00 */
[C---:B------:R-:W-:Y:S03]  /*31690*/  HMMA.1688.F32.TF32 R172, R244.reuse, R46, R172 ;  /* 0x0000002ef4ac723c */ /* 0x040fe600000810ac */
[----:B-1----:R-:W3:Y:S04]  /*316a0*/  LDL.LU.64 R74, [R1+0x1f38] ;  /* 0x001f3800014a7983 */ /* 0x002ee80000300a00 */
[----:B------:R-:W3:Y:S04]  /*316b0*/  LDL.LU.64 R72, [R1+0x1f30] ;  /* 0x001f300001487983 */ /* 0x000ee80000300a00 */
[----:B------:R-:W-:Y:S04]  /*316c0*/  STL.64 [R1+0x680], R68 ;  /* 0x0006804401007387 */ /* 0x000fe80000100a00 */
[----:B------:R1:W-:Y:S04]  /*316d0*/  STL.64 [R1+0x688], R70 ;  /* 0x0006884601007387 */ /* 0x0003e80000100a00 */
[----:B-1----:R-:W3:Y:S04]  /*316e0*/  LDL.LU.64 R70, [R1+0x1f28] ;  /* 0x001f280001467983 */ /* 0x002ee80000300a00 */
[----:B------:R-:W3:Y:S01]  /*316f0*/  LDL.LU.64 R68, [R1+0x1f20] ;  /* 0x001f200001447983 */ /* 0x000ee20000300a00 */
[C---:B------:R-:W-:Y:S08]  /*31700*/  HMMA.1688.F32.TF32 R104, R244.reuse, R38, R104 ;  /* 0x00000026f468723c */ /* 0x040ff00000081068 */
[C---:B------:R-:W-:Y:S08]  /*31710*/  HMMA.1688.F32.TF32 R120, R244.reuse, R22, R120 ;  /* 0x00000016f478723c */ /* 0x040ff00000081078 */
[----:B--2---:R-:W-:-:S15]  /*31720*/  HMMA.1688.F32.TF32 R248, R244, R54, R248 ;  /* 0x00000036f4f8723c */ /* 0x004fde00000810f8 */
[----:B------:R-:W-:-:S04]  /*31730*/  NOP ;  /* 0x0000000000007918 */ /* 0x000fc80000000000 */
[----:B------:R-:W-:Y:S04]  /*31740*/  STL.64 [R1+0x660], R248 ;  /* 0x000660f801007387 */ /* 0x000fe80000100a00 */
[----:B------:R1:W-:Y:S02]  /*31750*/  STL.64 [R1+0x668], R250 ;  /* 0x000668fa01007387 */ /* 0x0003e40000100a00 */
[C---:B-1----:R-:W-:Y:S08]  /*31760*/  HMMA.1688.F32.TF32 R248, R244.reuse, R50, R96 ;  /* 0x00000032f4f8723c */ /* 0x042ff00000081060 */
[C---:B------:R-:W-:Y:S11]  /*31770*/  HMMA.1688.F32.TF32 R96, R244.reuse, R42, R100 ;  /* 0x0000002af460723c */ /* 0x040ff60000081064 */
[----:B------:R-:W-:Y:S04]  /*31780*/  STL.64 [R1+0x650], R248 ;  /* 0x000650f801007387 */ /* 0x000fe80000100a00 */
[----:B------:R-:W-:Y:S04]  /*31790*/  STL.64 [R1+0x658], R250 ;  /* 0x000658fa01007387 */ /* 0x000fe80000100a00 */
[----:B------:R-:W2:Y:S04]  /*317a0*/  LDL.LU R100, [R1+0x160] ;  /* 0x0001600001647983 */ /* 0x000ea80000300800 */
[----:B------:R-:W-:Y:S04]  /*317b0*/  STL.64 [R1+0x640], R172 ;  /* 0x000640ac01007387 */ /* 0x000fe80000100a00 */
[----:B------:R-:W-:Y:S04]  /*317c0*/  STL.64 [R1+0x648], R174 ;  /* 0x000648ae01007387 */ /* 0x000fe80000100a00 */
[----:B------:R-:W-:Y:S04]  /*317d0*/  STL.64 [R1+0x630], R96 ;  /* 0x0006306001007387 */ /* 0x000fe80000100a00 */
[----:B------:R1:W-:Y:S04]  /*317e0*/  STL.64 [R1+0x638], R98 ;  /* 0x0006386201007387 */ /* 0x0003e80000100a00 */
[----:B------:R-:W2:Y:S04]  /*317f0*/  LDL.LU R101, [R1+0x164] ;  /* 0x0001640001657983 */ /* 0x000ea80000300800 */
[----:B------:R-:W2:Y:S01]  /*31800*/  LDL.LU R102, [R1+0x168] ;  /* 0x0001680001667983 */ /* 0x000ea20000300800 */
[C---:B-1----:R-:W-:Y:S03]  /*31810*/  HMMA.1688.F32.TF32 R96, R244.reuse, R34, R108 ;  /* 0x00000022f460723c */ /* 0x042fe6000008106c */
[----:B------:R-:W2:Y:S04]  /*31820*/  LDL.LU R103, [R1+0x16c] ;  /* 0x00016c0001677983 */ /* 0x000ea80000300800 */
[----:B------:R-:W3:Y:S04]  /*31830*/  LDL.LU R108, [R1+0x1a0] ;  /* 0x0001a000016c7983 */ /* 0x000ee80000300800 */
[----:B------:R-:W-:Y:S04]  /*31840*/  STL.64 [R1+0x620], R104 ;  /* 0x0006206801007387 */ /* 0x000fe80000100a00 */
[----:B------:R-:W-:Y:S04]  /*31850*/  STL.64 [R1+0x628], R106 ;  /* 0x0006286a01007387 */ /* 0x000fe80000100a00 */
[----:B------:R-:W-:Y:S04]  /*31860*/  STL.64 [R1+0x610], R96 ;  /* 0x0006106001007387 */ /* 0x000fe80000100a00 */
[----:B------:R4:W-:Y:S04]  /*31870*/  STL.64 [R1+0x618], R98 ;  /* 0x0006186201007387 */ /* 0x0009e80000100a00 */
[----:B------:R-:W3:Y:S04]  /*31880*/  LDL.LU R109, [R1+0x1a4] ;  /* 0x0001a400016d7983 */ /* 0x000ee80000300800 */
[----:B------:R-:W3:Y:S01]  /*31890*/  LDL.LU R110, [R1+0x1a8] ;  /* 0x0001a800016e7983 */ /* 0x000ee20000300800 */
[----:B----4-:R-:W-:Y:S03]  /*318a0*/  HMMA.1688.F32.TF32 R96, R244, R30, R112 ;  /* 0x0000001ef460723c */ /* 0x010fe60000081070 */
[----:B------:R-:W3:Y:S04]  /*318b0*/  LDL.LU R111, [R1+0x1ac] ;  /* 0x0001ac00016f7983 */ /* 0x000ee80000300800 */
[----:B------:R-:W4:-:S12]  /*318c0*/  LDL.LU R112, [R1+0x210] ;  /* 0x0002100001707983 */ /* 0x000f180000300800 */
[----:B------:R-:W-:Y:S04]  /*318d0*/  STL.64 [R1+0x600], R96 ;  /* 0x0006006001007387 */ /* 0x000fe80000100a00 */
[----:B------:R1:W-:Y:S04]  /*318e0*/  STL.64 [R1+0x608], R98 ;  /* 0x0006086201007387 */ /* 0x0003e80000100a00 */
[----:B------:R-:W4:Y:S04]  /*318f0*/  LDL.LU R113, [R1+0x214] ;  /* 0x0002140001717983 */ /* 0x000f280000300800 */
[----:B------:R-:W4:Y:S01]  /*31900*/  LDL.LU R114, [R1+0x218] ;  /* 0x0002180001727983 */ /* 0x000f220000300800 */
[----:B-1----:R-:W-:Y:S03]  /*31910*/  HMMA.1688.F32.TF32 R96, R244, R26, R116 ;  /* 0x0000001af460723c */ /* 0x002fe60000081074 */
[----:B------:R-:W4:Y:S04]  /*31920*/  LDL.LU R115, [R1+0x21c] ;  /* 0x00021c0001737983 */ /* 0x000f280000300800 */
[----:B------:R-:W3:-:S12]  /*31930*/  LDL.LU R116, [R1+0x2c0] ;  /* 0x0002c00001747983 */ /* 0x000ed80000300800 */
[----:B------:R-:W-:Y:S04]  /*31940*/  STL.64 [R1+0x5f0], R96 ;  /* 0x0005f06001007387 */ /* 0x000fe80000100a00 */
[----:B------:R1:W-:Y:S04]  /*31950*/  STL.64 [R1+0x5f8], R98 ;  /* 0x0005f86201007387 */ /* 0x0003e80000100a00 */
[----:B------:R-:W3:Y:S04]  /*31960*/  LDL.LU R117, [R1+0x2c4] ;  /* 0x0002c40001757983 */ /* 0x000ee80000300800 */
[----:B------:R-:W3:Y:S04]  /*31970*/  LDL.LU R118, [R1+0x2c8] ;  /* 0x0002c80001767983 */ /* 0x000ee80000300800 */
[----:B------:R-:W3:Y:S01]  /*31980*/  LDL.LU R119, [R1+0x2cc] ;  /* 0x0002cc0001777983 */ /* 0x000ee20000300800 */
[C---:B------:R-:W-:Y:S08]  /*31990*/  HMMA.1688.F32.TF32 R104, R244.reuse, R18, R124 ;  /* 0x00000012f468723c */ /* 0x040ff0000008107c */
[C---:B-1----:R-:W-:Y:S01]  /*319a0*/  HMMA.1688.F32.TF32 R96, R244.reuse, R14, R128 ;  /* 0x0000000ef460723c */ /* 0x042fe20000081080 */
[----:B------:R-:W-:Y:S04]  /*319b0*/  STL.64 [R1+0x5e0], R120 ;  /* 0x0005e07801007387 */ /* 0x000fe80000100a00 */
[----:B------:R-:W-:Y:S04]  /*319c0*/  STL.64 [R1+0x5e8], R122 ;  /* 0x0005e87a01007387 */ /* 0x000fe80000100a00 */
[----:B------:R-:W4:Y:S04]  /*319d0*/  LDL.LU R172, [R1+0x200] ;  /* 0x0002000001ac7983 */ /* 0x000f280000300800 */
[----:B------:R1:W-:Y:S04]  /*319e0*/  STL.64 [R1+0x5d0], R104 ;  /* 0x0005d06801007387 */ /* 0x0003e80000100a00 */
[----:B------:R1:W-:Y:S04]  /*319f0*/  STL.64 [R1+0x5d8], R106 ;  /* 0x0005d86a01007387 */ /* 0x0003e80000100a00 */
[----:B------:R-:W-:Y:S04]  /*31a00*/  STL.64 [R1+0x5c0], R96 ;  /* 0x0005c06001007387 */ /* 0x000fe80000100a00 */
[----:B------:R-:W-:Y:S04]  /*31a10*/  STL.64 [R1+0x5c8], R98 ;  /* 0x0005c86201007387 */ /* 0x000fe80000100a00 */
[----:B------:R-:W4:Y:S04]  /*31a20*/  LDL.LU R173, [R1+0x204] ;  /* 0x0002040001ad7983 */ /* 0x000f280000300800 */
[----:B------:R-:W4:Y:S04]  /*31a30*/  LDL.LU R174, [R1+0x208] ;  /* 0x0002080001ae7983 */ /* 0x000f280000300800 */
[----:B------:R-:W4:Y:S04]  /*31a40*/  LDL.LU R175, [R1+0x20c] ;  /* 0x00020c0001af7983 */ /* 0x000f280000300800 */
        /* <DEDUP_REMOVED lines=9> */
[----:B------:R-:W-:Y:S04]  /*31ae0*/  LDS R96, [R0+UR12+0x23180] ;  /* 0x0231800c00607984 */ /* 0x000fe80008000800 */
[----:B------:R-:W-:Y:S01]  /*31af0*/  LDS R98, [R0+UR12+0x23980] ;  /* 0x0239800c00627984 */ /* 0x000fe20008000800 */
[----:B------:R-:W-:Y:S03]  /*31b00*/  HMMA.1688.F32.TF32 R120, R244, R6, R136 ;  /* 0x00000006f478723c */ /* 0x000fe60000081088 */
[----:B------:R-:W-:Y:S04]  /*31b10*/  LDS R97, [R3+UR12+0x23180] ;  /* 0x0231800c03617984 */ /* 0x000fe80008000800 */
[----:B------:R-:W1:Y:S04]  /*31b20*/  LDS R99, [R3+UR12+0x23980] ;  /* 0x0239800c03637984 */ /* 0x000e680008000800 */
[----:B------:R-:W-:Y:S04]  /*31b30*/  STL.64 [R1+0x5b0], R124 ;  /* 0x0005b07c01007387 */ /* 0x000fe80000100a00 */
[----:B------:R-:W-:Y:S04]  /*31b40*/  STL.64 [R1+0x5b8], R126 ;  /* 0x0005b87e01007387 */ /* 0x000fe80000100a00 */
[----:B------:R-:W-:Y:S04]  /*31b50*/  STL.64 [R1+0x590], R120 ;  /* 0x0005907801007387 */ /* 0x000fe80000100a00 */
[----:B------:R3:W-:Y:S01]  /*31b60*/  STL.64 [R1+0x598], R122 ;  /* 0x0005987a01007387 */ /* 0x0007e20000100a00 */
[C---:B--2---:R-:W-:Y:S08]  /*31b70*/  HMMA.1688.F32.TF32 R100, R240.reuse, R54, R100 ;  /* 0x00000036f064723c */ /* 0x044ff00000081064 */
[C---:B---3--:R-:W-:Y:S08]  /*31b80*/  HMMA.1688.F32.TF32 R120, R240.reuse, R66, R116 ;  /* 0x00000042f078723c */ /* 0x048ff00000081074 */
[C---:B----4-:R-:W-:Y:S08]  /*31b90*/  HMMA.1688.F32.TF32 R116, R240.reuse, R62, R112 ;  /* 0x0000003ef074723c */ /* 0x050ff00000081070 */
[C---:B------:R-:W-:Y:S08]  /*31ba0*/  HMMA.1688.F32.TF32 R112, R240.reuse, R58, R108 ;  /* 0x0000003af070723c */ /* 0x040ff0000008106c */
[C---:B------:R-:W-:Y:S01]  /*31bb0*/  HMMA.1688.F32.TF32 R108, R240.reuse, R50, R140 ;  /* 0x00000032f06c723c */ /* 0x040fe2000008108c */
        /* <DEDUP_REMOVED lines=32> */
[----:B------:R-:W-:Y:S04]  /*31dc0*/  STL.64 [R1+0x368], R114 ;  /* 0x0003687201007387 */ /* 0x000fe80000100a00 */
[----:B------:R-:W-:Y:S04]  /*31dd0*/  STL.64 [R1+0x340], R100 ;  /* 0x0003406401007387 */ /* 0x000fe80000100a00 */
[----:B------:R2:W-:Y:S04]  /*31de0*/  STL.64 [R1+0x348], R102 ;  /* 0x0003486601007387 */ /* 0x0005e80000100a00 */
[----:B------:R-:W-:Y:S04]  /*31df0*/  STL.64 [R1+0x330], R108 ;  /* 0x0003306c01007387 */ /* 0x000fe80000100a00 */
[----:B------:R3:W-:Y:S01]  /*31e00*/  STL.64 [R1+0x338], R110 ;  /* 0x0003386e01007387 */ /* 0x0007e20000100a00 */
[C---:B--2---:R-:W-:Y:S08]  /*31e10*/  HMMA.1688.F32.TF32 R100, R240.reuse, R10, R184 ;  /* 0x0000000af064723c */ /* 0x044ff000000810b8 */
[----:B---3--:R-:W-:Y:S08]  /*31e20*/  HMMA.1688.F32.TF32 R108, R240, R6, R188 ;  /* 0x00000006f06c723c */ /* 0x008ff000000810bc */
[C---:B-1----:R-:W-:Y:S03]  /*31e30*/  HMMA.1688.F32.TF32 R112, R96.reuse, R66, R104 ;  /* 0x000000426070723c */ /* 0x042fe60000081068 */
[----:B------:R-:W-:Y:S04]  /*31e40*/  STL.64 [R1+0x320], R100 ;  /* 0x0003206401007387 */ /* 0x000fe80000100a00 */
[----:B------:R-:W-:Y:S04]  /*31e50*/  STL.64 [R1+0x328], R102 ;  /* 0x0003286601007387 */ /* 0x000fe80000100a00 */
[----:B------:R-:W-:Y:S01]  /*31e60*/  STL.64 [R1+0x300], R108 ;  /* 0x0003006c01007387 */ /* 0x000fe20000100a00 */
[C---:B------:R-:W-:Y:S03]  /*31e70*/  HMMA.1688.F32.TF32 R104, R96.reuse, R58, R248 ;  /* 0x0000003a6068723c */ /* 0x040fe600000810f8 */
[----:B------:R1:W-:Y:S05]  /*31e80*/  STL.64 [R1+0x308], R110 ;  /* 0x0003086e01007387 */ /* 0x0003ea0000100a00 */
[C---:B-1----:R-:W-:Y:S01]  /*31e90*/  HMMA.1688.F32.TF32 R108, R96.reuse, R62, R172 ;  /* 0x0000003e606c723c */ /* 0x042fe200000810ac */
[----:B------:R-:W-:Y:S04]  /*31ea0*/  STL.64 [R1+0x310], R112 ;  /* 0x0003107001007387 */ /* 0x000fe80000100a00 */
[----:B------:R-:W-:Y:S04]  /*31eb0*/  STL.64 [R1+0x318], R114 ;  /* 0x0003187201007387 */ /* 0x000fe80000100a00 */
[----:B------:R-:W2:Y:S10]  /*31ec0*/  LDL.LU R172, [R1+0x60] ;  /* 0x0000600001ac7983 */ /* 0x000eb40000300800 */
[----:B------:R-:W-:Y:S04]  /*31ed0*/  STL.64 [R1+0x2f0], R108 ;  /* 0x0002f06c01007387 */ /* 0x000fe80000100a00 */
[----:B------:R-:W-:Y:S04]  /*31ee0*/  STL.64 [R1+0x2f8], R110 ;  /* 0x0002f86e01007387 */ /* 0x000fe80000100a00 */
[----:B------:R1:W-:Y:S04]  /*31ef0*/  STL.64 [R1+0x2e0], R104 ;  /* 0x0002e06801007387 */ /* 0x0003e80000100a00 */
[----:B------:R3:W-:Y:S04]  /*31f00*/  STL.64 [R1+0x2e8], R106 ;  /* 0x0002e86a01007387 */ /* 0x0007e80000100a00 */
[----:B------:R-:W2:Y:S04]  /*31f10*/  LDL.LU R173, [R1+0x64] ;  /* 0x0000640001ad7983 */ /* 0x000ea80000300800 */
[----:B------:R-:W2:Y:S04]  /*31f20*/  LDL.LU R174, [R1+0x68] ;  /* 0x0000680001ae7983 */ /* 0x000ea80000300800 */
[----:B------:R-:W2:Y:S04]  /*31f30*/  LDL.LU R175, [R1+0x6c] ;  /* 0x00006c0001af7983 */ /* 0x000ea80000300800 */
[----:B------:R-:W4:Y:S04]  /*31f40*/  LDL.LU R136, [R1+0x150] ;  /* 0x0001500001887983 */ /* 0x000f280000300800 */
[----:B------:R-:W4:Y:S04]  /*31f50*/  LDL.LU R137, [R1+0x154] ;  /* 0x0001540001897983 */ /* 0x000f280000300800 */
[----:B------:R-:W4:Y:S04]  /*31f60*/  LDL.LU R138, [R1+0x158] ;  /* 0x00015800018a7983 */ /* 0x000f280000300800 */
[----:B------:R-:W4:Y:S04]  /*31f70*/  LDL.LU R139, [R1+0x15c] ;  /* 0x00015c00018b7983 */ /* 0x000f280000300800 */
[----:B-1----:R-:W2:Y:S04]  /*31f80*/  LDL.LU R104, [R1+0x80] ;  /* 0x0000800001687983 */ /* 0x002ea80000300800 */
[----:B------:R-:W2:Y:S04]  /*31f90*/  LDL.LU R105, [R1+0x84] ;  /* 0x0000840001697983 */ /* 0x000ea80000300800 */
[----:B---3--:R-:W2:Y:S04]  /*31fa0*/  LDL.LU R106, [R1+0x88] ;  /* 0x00008800016a7983 */ /* 0x008ea80000300800 */
        /* <DEDUP_REMOVED lines=28> */
[C---:B------:R-:W-:Y:S08]  /*32170*/  HMMA.1688.F32.TF32 R144, R96.reuse, R50, R192 ;  /* 0x000000326090723c */ /* 0x040ff000000810c0 */
[----:B------:R-:W-:Y:S01]  /*32180*/  HMMA.1688.F32.TF32 R140, R96, R46, R196 ;  /* 0x0000002e608c723c */ /* 0x000fe200000810c4 */
[----:B------:R-:W-:-:S02]  /*32190*/  LOP3.LUT R134, R0, 0x40, RZ, 0x3c, !PT ;  /* 0x0000004000867812 */ /* 0x000fc400078e3cff */
[----:B------:R-:W-:-:S03]  /*321a0*/  LOP3.LUT R135, R0, 0x60, RZ, 0x3c, !PT ;  /* 0x0000006000877812 */ /* 0x000fc600078e3cff */
[----:B------:R-:W-:Y:S04]  /*321b0*/  LDS R100, [R134+UR12+0x23000] ;  /* 0x0230000c86647984 */ /* 0x000fe80008000800 */
[----:B------:R-:W-:Y:S04]  /*321c0*/  LDS R102, [R134+UR12+0x23800] ;  /* 0x0238000c86667984 */ /* 0x000fe80008000800 */
[----:B------:R-:W-:Y:S04]  /*321d0*/  LDS R101, [R135+UR12+0x23000] ;  /* 0x0230000c87657984 */ /* 0x000fe80008000800 */
[----:B------:R-:W2:Y:S01]  /*321e0*/  LDS R103, [R135+UR12+0x23800] ;  /* 0x0238000c87677984 */ /* 0x000ea20008000800 */
[----:B------:R-:W-:-:S03]  /*321f0*/  IMAD.MOV.U32 R251, RZ, RZ, R2 ;  /* 0x000000fffffb7224 */ /* 0x000fc600078e0002 */
[----:B------:R-:W-:Y:S04]  /*32200*/  LDS R132, [R134+UR12+0x23080] ;  /* 0x0230800c86847984 */ /* 0x000fe80008000800 */
[----:B------:R-:W-:Y:S04]  /*32210*/  LDS R133, [R135+UR12+0x23080] ;  /* 0x0230800c87857984 */ /* 0x000fe80008000800 */
[----:B------:R-:W-:Y:S04]  /*32220*/  LDS R134, [R134+UR12+0x23880] ;  /* 0x0238800c86867984 */ /* 0x000fe80008000800 */
[----:B------:R-:W1:Y:S01]  /*32230*/  LDS R135, [R135+UR12+0x23880] ;  /* 0x0238800c87877984 */ /* 0x000e620008000800 */
[----:B----4-:R-:W-:-:S15]  /*32240*/  HMMA.1688.F32.TF32 R136, R96, R54, R136 ;  /* 0x000000366088723c */ /* 0x010fde0000081088 */
[----:B------:R-:W-:-:S04]  /*32250*/  NOP ;  /* 0x0000000000007918 */ /* 0x000fc80000000000 */
[----:B------:R-:W-:Y:S04]  /*32260*/  STL.64 [R1+0x2d0], R136 ;  /* 0x0002d08801007387 */ /* 0x000fe80000100a00 */
[----:B------:R4:W-:Y:S02]  /*32270*/  STL.64 [R1+0x2d8], R138 ;  /* 0x0002d88a01007387 */ /* 0x0009e40000100a00 */
[C---:B----4-:R-:W-:Y:S02]  /*32280*/  HMMA.1688.F32.TF32 R136, R96.reuse, R42, R200 ;  /* 0x0000002a6088723c */ /* 0x050fe400000810c8 */
[----:B------:R-:W-:Y:S04]  /*32290*/  STL.64 [R1+0x2c0], R144 ;  /* 0x0002c09001007387 */ /* 0x000fe80000100a00 */
[----:B------:R4:W-:Y:S04]  /*322a0*/  STL.64 [R1+0x2c8], R146 ;  /* 0x0002c89201007387 */ /* 0x0009e80000100a00 */
[----:B------:R-:W-:Y:S04]  /*322b0*/  STL.64 [R1+0x2b0], R140 ;  /* 0x0002b08c01007387 */ /* 0x000fe80000100a00 */
[----:B------:R1:W-:Y:S01]  /*322c0*/  STL.64 [R1+0x2b8], R142 ;  /* 0x0002b88e01007387 */ /* 0x0003e20000100a00 */
[C---:B----4-:R-:W-:Y:S04]  /*322d0*/  HMMA.1688.F32.TF32 R144, R96.reuse, R38, R204 ;  /* 0x000000266090723c */ /* 0x050fe800000810cc */
[----:B------:R-:W-:Y:S04]  /*322e0*/  STL.64 [R1+0x270], R136 ;  /* 0x0002708801007387 */ /* 0x000fe80000100a00 */
[----:B------:R4:W-:Y:S01]  /*322f0*/  STL.64 [R1+0x278], R138 ;  /* 0x0002788a01007387 */ /* 0x0009e20000100a00 */
[C---:B-1----:R-:W-:Y:S08]  /*32300*/  HMMA.1688.F32.TF32 R140, R96.reuse, R34, R208 ;  /* 0x00000022608c723c */ /* 0x042ff000000810d0 */
[C---:B----4-:R-:W-:Y:S02]  /*32310*/  HMMA.1688.F32.TF32 R136, R96.reuse, R30, R212 ;  /* 0x0000001e6088723c */ /* 0x050fe400000810d4 */
[----:B------:R-:W-:Y:S04]  /*32320*/  STL.64 [R1+0x250], R144 ;  /* 0x0002509001007387 */ /* 0x000fe80000100a00 */
[----:B------:R1:W-:Y:S05]  /*32330*/  STL.64 [R1+0x258], R146 ;  /* 0x0002589201007387 */ /* 0x0003ea0000100a00 */
[----:B------:R-:W-:Y:S04]  /*32340*/  STL.64 [R1+0x230], R140 ;  /* 0x0002308c01007387 */ /* 0x000fe80000100a00 */
[----:B------:R4:W-:Y:S01]  /*32350*/  STL.64 [R1+0x238], R142 ;  /* 0x0002388e01007387 */ /* 0x0009e20000100a00 */
[C---:B-1----:R-:W-:Y:S03]  /*32360*/  HMMA.1688.F32.TF32 R144, R96.reuse, R26, R216 ;  /* 0x0000001a6090723c */ /* 0x042fe600000810d8 */
[----:B------:R-:W-:Y:S04]  /*32370*/  STL.64 [R1+0x220], R136 ;  /* 0x0002208801007387 */ /* 0x000fe80000100a00 */
[----:B------:R1:W-:Y:S01]  /*32380*/  STL.64 [R1+0x228], R138 ;  /* 0x0002288a01007387 */ /* 0x0003e20000100a00 */
[C---:B----4-:R-:W-:Y:S08]  /*32390*/  HMMA.1688.F32.TF32 R140, R96.reuse, R22, R220 ;  /* 0x00000016608c723c */ /* 0x050ff000000810dc */
[C---:B-1----:R-:W-:Y:S03]  /*323a0*/  HMMA.1688.F32.TF32 R136, R96.reuse, R18, R224 ;  /* 0x000000126088723c */ /* 0x042fe600000810e0 */
[----:B------:R-:W-:Y:S04]  /*323b0*/  STL.64 [R1+0x210], R144 ;  /* 0x0002109001007387 */ /* 0x000fe80000100a00 */
[----:B------:R1:W-:Y:S04]  /*323c0*/  STL.64 [R1+0x218], R146 ;  /* 0x0002189201007387 */ /* 0x0003e80000100a00 */
[----:B------:R-:W-:Y:S04]  /*323d0*/  STL.64 [R1+0x200], R140 ;  /* 0x0002008c01007387 */ /* 0x000fe80000100a00 */
[----:B------:R4:W-:Y:S01]  /*323e0*/  STL.64 [R1+0x208], R142 ;  /* 0x0002088e01007387 */ /* 0x0009e20000100a00 */
[C---:B-1----:R-:W-:Y:S03]  /*323f0*/  HMMA.1688.F32.TF32 R144, R96.reuse, R14, R228 ;  /* 0x0000000e6090723c */ /* 0x042fe600000810e4 */
[----:B------:R-:W-:Y:S04]  /*32400*/  STL.64 [R1+0x1c0], R136 ;  /* 0x0001c08801007387 */ /* 0x000fe80000100a00 */
[----:B------:R1:W-:Y:S01]  /*32410*/  STL.64 [R1+0x1c8], R138 ;  /* 0x0001c88a01007387 */ /* 0x0003e20000100a00 */
[C---:B----4-:R-:W-:Y:S08]  /*32420*/  HMMA.1688.F32.TF32 R140, R96.reuse, R10, R232 ;  /* 0x0000000a608c723c */ /* 0x050ff000000810e8 */
[----:B-1----:R-:W-:Y:S08]  /*32430*/  HMMA.1688.F32.TF32 R136, R96, R6, R236 ;  /* 0x000000066088723c */ /* 0x002ff000000810ec */
[C---:B--2---:R-:W-:Y:S08]  /*32440*/  HMMA.1688.F32.TF32 R128, R100.reuse, R66, R128 ;  /* 0x000000426480723c */ /* 0x044ff00000081080 */
[C---:B------:R-:W-:Y:S08]  /*32450*/  HMMA.1688.F32.TF32 R124, R100.reuse, R62, R124 ;  /* 0x0000003e647c723c */ /* 0x040ff0000008107c */
[C---:B------:R-:W-:Y:S01]  /*32460*/  HMMA.1688.F32.TF32 R96, R100.reuse, R58, R120 ;  /* 0x0000003a6460723c */ /* 0x040fe20000081078 */
[----:B------:R-:W-:Y:S04]  /*32470*/  STL.64 [R1+0x1b0], R144 ;  /* 0x0001b09001007387 */ /* 0x000fe80000100a00 */
[----:B------:R-:W-:Y:S04]  /*32480*/  STL.64 [R1+0x1b8], R146 ;  /* 0x0001b89201007387 */ /* 0x000fe80000100a00 */
[----:B------:R-:W-:Y:S01]  /*32490*/  STL.64 [R1+0x150], R136 ;  /* 0x0001508801007387 */ /* 0x000fe20000100a00 */
[C---:B---3--:R-:W-:Y:S03]  /*324a0*/  HMMA.1688.F32.TF32 R116, R100.reuse, R54, R116 ;  /* 0x000000366474723c */ /* 0x048fe60000081074 */
[----:B------:R-:W-:Y:S04]  /*324b0*/  STL.64 [R1+0x1a0], R140 ;  /* 0x0001a08c01007387 */ /* 0x000fe80000100a00 */
[----:B------:R-:W-:Y:S01]  /*324c0*/  STL.64 [R1+0x1a8], R142 ;  /* 0x0001a88e01007387 */ /* 0x000fe20000100a00 */
[C---:B------:R-:W-:Y:S03]  /*324d0*/  HMMA.1688.F32.TF32 R112, R100.reuse, R50, R112 ;  /* 0x000000326470723c */ /* 0x040fe60000081070 */
[----:B------:R-:W-:Y:S04]  /*324e0*/  STL [R1+0x158], R138 ;  /* 0x0001588a01007387 */ /* 0x000fe80000100800 */
[----:B------:R-:W-:Y:S04]  /*324f0*/  STL.64 [R1+0x190], R128 ;  /* 0x0001908001007387 */ /* 0x000fe80000100a00 */
[----:B------:R-:W-:Y:S04]  /*32500*/  STL.64 [R1+0x198], R130 ;  /* 0x0001988201007387 */ /* 0x000fe80000100a00 */
[----:B------:R-:W-:Y:S04]  /*32510*/  STL.64 [R1+0x180], R124 ;  /* 0x0001807c01007387 */ /* 0x000fe80000100a00 */
[----:B------:R-:W-:Y:S04]  /*32520*/  STL.64 [R1+0x188], R126 ;  /* 0x0001887e01007387 */ /* 0x000fe80000100a00 */
[----:B------:R-:W-:Y:S04]  /*32530*/  STL.64 [R1+0x170], R96 ;  /* 0x0001706001007387 */ /* 0x000fe80000100a00 */
[----:B------:R1:W-:Y:S02]  /*32540*/  STL.64 [R1+0x178], R98 ;  /* 0x0001786201007387 */ /* 0x0003e40000100a00 */
[C---:B-1----:R-:W-:Y:S02]  /*32550*/  HMMA.1688.F32.TF32 R96, R100.reuse, R46, R104 ;  /* 0x0000002e6460723c */ /* 0x042fe40000081068 */
[----:B------:R-:W-:Y:S04]  /*32560*/  STL.64 [R1+0x160], R116 ;  /* 0x0001607401007387 */ /* 0x000fe80000100a00 */
[----:B------:R-:W-:Y:S04]  /*32570*/  STL.64 [R1+0x168], R118 ;  /* 0x0001687601007387 */ /* 0x000fe80000100a00 */
[----:B------:R-:W2:Y:S04]  /*32580*/  LDL.LU R104, [R1+0x890] ;  /* 0x0008900001687983 */ /* 0x000ea80000300800 */
[----:B------:R-:W-:Y:S04]  /*32590*/  STL.64 [R1+0x140], R112 ;  /* 0x0001407001007387 */ /* 0x000fe80000100a00 */
[----:B------:R1:W-:Y:S04]  /*325a0*/  STL.64 [R1+0x148], R114 ;  /* 0x0001487201007387 */ /* 0x0003e80000100a00 */
[----:B------:R-:W-:Y:S04]  /*325b0*/  STL.64 [R1+0x130], R96 ;  /* 0x0001306001007387 */ /* 0x000fe80000100a00 */
[----:B------:R3:W-:Y:S01]  /*325c0*/  STL.64 [R1+0x138], R98 ;  /* 0x0001386201007387 */ /* 0x0007e20000100a00 */
[C---:B-1----:R-:W-:Y:S03]  /*325d0*/  HMMA.1688.F32.TF32 R112, R100.reuse, R42, R108 ;  /* 0x0000002a6470723c */ /* 0x042fe6000008106c */
[----:B------:R-:W2:Y:S04]  /*325e0*/  LDL.LU R105, [R1+0x894] ;  /* 0x0008940001697983 */ /* 0x000ea80000300800 */
[----:B------:R-:W2:Y:S01]  /*325f0*/  LDL.LU R106, [R1+0x898] ;  /* 0x00089800016a7983 */ /* 0x000ea20000300800 */
[C---:B------:R-:W-:Y:S03]  /*32600*/  HMMA.1688.F32.TF32 R108, R100.reuse, R38, R172 ;  /* 0x00000026646c723c */ /* 0x040fe600000810ac */
[----:B------:R-:W2:Y:S05]  /*32610*/  LDL.LU R107, [R1+0x89c] ;  /* 0x00089c00016b7983 */ /* 0x000eaa0000300800 */
[C---:B---3--:R-:W-:Y:S03]  /*32620*/  HMMA.1688.F32.TF32 R96, R100.reuse, R34, R248 ;  /* 0x000000226460723c */ /* 0x048fe600000810f8 */
[----:B------:R-:W-:Y:S04]  /*32630*/  STL.64 [R1+0x120], R112 ;  /* 0x0001207001007387 */ /* 0x000fe80000100a00 */
[----:B------:R-:W-:Y:S04]  /*32640*/  STL.64 [R1+0x128], R114 ;  /* 0x0001287201007387 */ /* 0x000fe80000100a00 */
[----:B------:R-:W3:Y:S04]  /*32650*/  LDL.LU R172, [R1+0x870] ;  /* 0x0008700001ac7983 */ /* 0x000ee80000300800 */
[----:B------:R-:W-:Y:S04]  /*32660*/  STL.64 [R1+0x110], R108 ;  /* 0x0001106c01007387 */ /* 0x000fe80000100a00 */
[----:B------:R-:W-:Y:S04]  /*32670*/  STL.64 [R1+0x118], R110 ;  /* 0x0001186e01007387 */ /* 0x000fe80000100a00 */
[----:B------:R-:W-:Y:S04]  /*32680*/  STL.64 [R1+0x100], R96 ;  /* 0x0001006001007387 */ /* 0x000fe80000100a00 */
[----:B------:R1:W-:Y:S04]  /*32690*/  STL.64 [R1+0x108], R98 ;  /* 0x0001086201007387 */ /* 0x0003e80000100a00 */
[----:B------:R-:W3:Y:S04]  /*326a0*/  LDL.LU R173, [R1+0x874] ;  /* 0x0008740001ad7983 */ /* 0x000ee80000300800 */
[----:B------:R-:W3:Y:S04]  /*326b0*/  LDL.LU R174, [R1+0x878] ;  /* 0x0008780001ae7983 */ /* 0x000ee80000300800 */
[----:B------:R-:W3:Y:S01]  /*326c0*/  LDL.LU R175, [R1+0x87c] ;  /* 0x00087c0001af7983 */ /* 0x000ee20000300800 */
[C---:B------:R-:W-:Y:S03]  /*326d0*/  HMMA.1688.F32.TF32 R68, R100.reuse, R30, R68 ;  /* 0x0000001e6444723c */ /* 0x040fe60000081044 */
[----:B------:R-:W4:Y:S04]  /*326e0*/  LDL.LU R248, [R1+0x7d0] ;  /* 0x0007d00001f87983 */ /* 0x000f280000300800 */
[----:B------:R-:W4:Y:S01]  /*326f0*/  LDL.LU R249, [R1+0x7d4] ;  /* 0x0007d40001f97983 */ /* 0x000f220000300800 */
[C---:B-1----:R-:W-:Y:S03]  /*32700*/  HMMA.1688.F32.TF32 R96, R100.reuse, R26, R72 ;  /* 0x0000001a6460723c */ /* 0x042fe60000081048 */
[----:B------:R-:W4:Y:S04]  /*32710*/  LDL.LU R250, [R1+0x7d8] ;  /* 0x0007d80001fa7983 */ /* 0x000f280000300800 */
[----:B------:R-:W4:Y:S01]  /*32720*/  LDL.LU R251, [R1+0x7dc] ;  /* 0x0007dc0001fb7983 */ /* 0x000f220000300800 */
[C---:B------:R-:W-:Y:S03]  /*32730*/  HMMA.1688.F32.TF32 R72, R100.reuse, R22, R76 ;  /* 0x000000166448723c */ /* 0x040fe6000008104c */
[----:B------:R-:W-:Y:S04]  /*32740*/  STL.64 [R1+0xf0], R68 ;  /* 0x0000f04401007387 */ /* 0x000fe80000100a00 */
[----:B------:R1:W-:Y:S01]  /*32750*/  STL.64 [R1+0xf8], R70 ;  /* 0x0000f84601007387 */ /* 0x0003e20000100a00 */
[C---:B------:R-:W-:Y:S08]  /*32760*/  HMMA.1688.F32.TF32 R84, R100.reuse, R14, R84 ;  /* 0x0000000e6454723c */ /* 0x040ff00000081054 */
[C---:B-1----:R-:W-:Y:S01]  /*32770*/  HMMA.1688.F32.TF32 R68, R100.reuse, R18, R80 ;  /* 0x000000126444723c */ /* 0x042fe20000081050 */
[----:B------:R-:W-:Y:S04]  /*32780*/  STL.64 [R1+0xe0], R96 ;  /* 0x0000e06001007387 */ /* 0x000fe80000100a00 */
[----:B------:R-:W-:Y:S03]  /*32790*/  STL.64 [R1+0xe8], R98 ;  /* 0x0000e86201007387 */ /* 0x000fe60000100a00 */
[C---:B------:R-:W-:Y:S01]  /*327a0*/  HMMA.1688.F32.TF32 R88, R100.reuse, R10, R88 ;  /* 0x0000000a6458723c */ /* 0x040fe20000081058 */
[----:B------:R-:W-:Y:S04]  /*327b0*/  STL.64 [R1+0x90], R72 ;  /* 0x0000904801007387 */ /* 0x000fe80000100a00 */
[----:B------:R-:W-:Y:S03]  /*327c0*/  STL.64 [R1+0x98], R74 ;  /* 0x0000984a01007387 */ /* 0x000fe60000100a00 */
[----:B------:R-:W-:Y:S01]  /*327d0*/  HMMA.1688.F32.TF32 R92, R100, R6, R92 ;  /* 0x00000006645c723c */ /* 0x000fe2000008105c */
[----:B------:R-:W-:Y:S04]  /*327e0*/  STL.64 [R1+0x1d78], R86 ;  /* 0x001d785601007387 */ /* 0x000fe80000100a00 */
[----:B------:R-:W-:Y:S04]  /*327f0*/  STL.64 [R1+0x70], R68 ;  /* 0x0000704401007387 */ /* 0x000fe80000100a00 */
[----:B------:R-:W-:Y:S04]  /*32800*/  STL.64 [R1+0x78], R70 ;  /* 0x0000784601007387 */ /* 0x000fe80000100a00 */
[----:B------:R-:W-:Y:S04]  /*32810*/  STL.64 [R1+0x1d70], R84 ;  /* 0x001d705401007387 */ /* 0x000fe80000100a00 */
[----:B------:R1:W-:Y:S04]  /*32820*/  STL.64 [R1+0x1d88], R90 ;  /* 0x001d885a01007387 */ /* 0x0003e80000100a00 */
[----:B------:R-:W-:Y:S04]  /*32830*/  STL.64 [R1+0x1d80], R88 ;  /* 0x001d805801007387 */ /* 0x000fe80000100a00 */
[----:B------:R-:W-:Y:S01]  /*32840*/  STL.64 [R1+0x1d98], R94 ;  /* 0x001d985e01007387 */ /* 0x000fe20000100a00 */
[----:B-1----:R-:W-:-:S02]  /*32850*/  LOP3.LUT R90, R0, 0x40, RZ, 0x3c, !PT ;  /* 0x00000040005a7812 */ /* 0x002fc400078e3cff */
[----:B------:R-:W-:Y:S01]  /*32860*/  LOP3.LUT R91, R0, 0x60, RZ, 0x3c, !PT ;  /* 0x00000060005b7812 */ /* 0x000fe200078e3cff */
[----:B------:R-:W-:Y:S01]  /*32870*/  STL.64 [R1+0x1d90], R92 ;  /* 0x001d905c01007387 */ /* 0x000fe20000100a00 */
[----:B------:R-:W-:-:S03]  /*32880*/  MOV R2, R139 ;  /* 0x0000008b00027202 */ /* 0x000fc60000000f00 */
[----:B------:R-:W-:Y:S04]  /*32890*/  LDS R240, [R90+UR12+0x23100] ;  /* 0x0231000c5af07984 */ /* 0x000fe80008000800 */
[----:B------:R-:W-:Y:S04]  /*328a0*/  LDS R242, [R90+UR12+0x23900] ;  /* 0x0239000c5af27984 */ /* 0x000fe80008000800 */
[----:B------:R-:W-:Y:S04]  /*328b0*/  LDS R241, [R91+UR12+0x23100] ;  /* 0x0231000c5bf17984 */ /* 0x000fe80008000800 */
[----:B------:R-:W1:Y:S04]  /*328c0*/  LDS R243, [R91+UR12+0x23900] ;  /* 0x0239000c5bf37984 */ /* 0x000e680008000800 */
[----:B------:R-:W-:Y:S04]  /*328d0*/  LDS R224, [R90+UR12+0x23180] ;  /* 0x0231800c5ae07984 */ /* 0x000fe80008000800 */
[----:B------:R-:W-:Y:S04]  /*328e0*/  LDS R226, [R90+UR12+0x23980] ;  /* 0x0239800c5ae27984 */ /* 0x000fe80008000800 */
[----:B------:R-:W-:Y:S04]  /*328f0*/  LDS R225, [R91+UR12+0x23180] ;  /* 0x0231800c5be17984 */ /* 0x000fe80008000800 */
[----:B------:R-:W1:Y:S01]  /*32900*/  LDS R227, [R91+UR12+0x23980] ;  /* 0x0239800c5be37984 */ /* 0x000e620008000800 */
[----:B--2---:R-:W-:-:S15]  /*32910*/  HMMA.1688.F32.TF32 R68, R132, R66, R104 ;  /* 0x000000428444723c */ /* 0x004fde0000081068 */
[----:B------:R-:W-:-:S04]  /*32920*/  NOP ;  /* 0x0000000000007918 */ /* 0x000fc80000000000 */
[----:B------:R-:W-:Y:S04]  /*32930*/  STL.64 [R1+0x1da8], R70 ;  /* 0x001da84601007387 */ /* 0x000fe80000100a00 */
[----:B------:R-:W-:Y:S04]  /*32940*/  STL.64 [R1+0x1da0], R68 ;  /* 0x001da04401007387 */ /* 0x000fe80000100a00 */
[----:B------:R-:W-:Y:S01]  /*32950*/  STL.64 [R1+0x1e60], R90 ;  /* 0x001e605a01007387 */ /* 0x000fe20000100a00 */
[----:B---3--:R-:W-:-:S15]  /*32960*/  HMMA.1688.F32.TF32 R200, R132, R62, R172 ;  /* 0x0000003e84c8723c */ /* 0x008fde00000810ac */
[----:B------:R-:W-:-:S04]  /*32970*/  NOP ;  /* 0x0000000000007918 */ /* 0x000fc80000000000 */
[----:B------:R-:W-:Y:S04]  /*32980*/  STL.64 [R1+0x1db8], R202 ;  /* 0x001db8ca01007387 */ /* 0x000fe80000100a00 */
[----:B------:R-:W-:Y:S04]  /*32990*/  STL.64 [R1+0x1db0], R200 ;  /* 0x001db0c801007387 */ /* 0x000fe80000100a00 */
        /* <DEDUP_REMOVED lines=40> */
[C---:B----4-:R-:W-:Y:S03]  /*32c20*/  HMMA.1688.F32.TF32 R140, R132.reuse, R58, R248 ;  /* 0x0000003a848c723c */ /* 0x050fe600000810f8 */
[----:B------:R-:W4:Y:S04]  /*32c30*/  LDL.LU R248, [R1+0x280] ;  /* 0x0002800001f87983 */ /* 0x000f280000300800 */
[----:B------:R-:W4:Y:S04]  /*32c40*/  LDL.LU R249, [R1+0x284] ;  /* 0x0002840001f97983 */ /* 0x000f280000300800 */
[----:B------:R-:W4:Y:S04]  /*32c50*/  LDL.LU R250, [R1+0x288] ;  /* 0x0002880001fa7983 */ /* 0x000f280000300800 */
[----:B------:R-:W4:Y:S04]  /*32c60*/  LDL.LU R251, [R1+0x28c] ;  /* 0x00028c0001fb7983 */ /* 0x000f280000300800 */
[----:B------:R-:W-:Y:S04]  /*32c70*/  STL.64 [R1+0x1dc8], R142 ;  /* 0x001dc88e01007387 */ /* 0x000fe80000100a00 */
[----:B------:R-:W-:Y:S01]  /*32c80*/  STL.64 [R1+0x1dc0], R140 ;  /* 0x001dc08c01007387 */ /* 0x000fe20000100a00 */
[C---:B---3--:R-:W-:Y:S08]  /*32c90*/  HMMA.1688.F32.TF32 R104, R132.reuse, R34, R104 ;  /* 0x000000228468723c */ /* 0x048ff00000081068 */
[C---:B--2---:R-:W-:Y:S08]  /*32ca0*/  HMMA.1688.F32.TF32 R76, R132.reuse, R50, R136 ;  /* 0x00000032844c723c */ /* 0x044ff00000081088 */
[C---:B------:R-:W-:Y:S08]  /*32cb0*/  HMMA.1688.F32.TF32 R72, R132.reuse, R54, R244 ;  /* 0x000000368448723c */ /* 0x040ff000000810f4 */
[C---:B------:R-:W-:Y:S11]  /*32cc0*/  HMMA.1688.F32.TF32 R80, R132.reuse, R46, R128 ;  /* 0x0000002e8450723c */ /* 0x040ff60000081080 */
[----:B------:R-:W-:Y:S01]  /*32cd0*/  STL.64 [R1+0x1dd8], R74 ;  /* 0x001dd84a01007387 */ /* 0x000fe20000100a00 */
[C---:B------:R-:W-:Y:S03]  /*32ce0*/  HMMA.1688.F32.TF32 R96, R132.reuse, R42, R124 ;  /* 0x0000002a8460723c */ /* 0x040fe6000008107c */
[----:B------:R2:W-:Y:S05]  /*32cf0*/  STL.64 [R1+0x1dd0], R72 ;  /* 0x001dd04801007387 */ /* 0x0005ea0000100a00 */
[C---:B------:R-:W-:Y:S01]  /*32d00*/  HMMA.1688.F32.TF32 R100, R132.reuse, R38, R120 ;  /* 0x000000268464723c */ /* 0x040fe20000081078 */
[----:B------:R-:W-:Y:S07]  /*32d10*/  STL.64 [R1+0x1de8], R78 ;  /* 0x001de84e01007387 */ /* 0x000fee0000100a00 */
[C---:B------:R-:W-:Y:S08]  /*32d20*/  HMMA.1688.F32.TF32 R120, R132.reuse, R18, R172 ;  /* 0x000000128478723c */ /* 0x040ff000000810ac */
[C---:B------:R-:W-:Y:S01]  /*32d30*/  HMMA.1688.F32.TF32 R108, R132.reuse, R30, R108 ;  /* 0x0000001e846c723c */ /* 0x040fe2000008106c */
[----:B------:R-:W-:Y:S04]  /*32d40*/  STL.64 [R1+0x1de0], R76 ;  /* 0x001de04c01007387 */ /* 0x000fe80000100a00 */
[----:B------:R-:W-:Y:S03]  /*32d50*/  STL.64 [R1+0x1df8], R82 ;  /* 0x001df85201007387 */ /* 0x000fe60000100a00 */
        /* <DEDUP_REMOVED lines=37> */
[----:B------:R-:W1:Y:S04]  /*32fb0*/  LDL.LU R176, [R1+0x880] ;  /* 0x0008800001b07983 */ /* 0x000e680000300800 */
[----:B------:R-:W1:Y:S04]  /*32fc0*/  LDL.LU R177, [R1+0x884] ;  /* 0x0008840001b17983 */ /* 0x000e680000300800 */
[----:B------:R-:W1:Y:S04]  /*32fd0*/  LDL.LU R178, [R1+0x888] ;  /* 0x0008880001b27983 */ /* 0x000e680000300800 */
[----:B------:R-:W1:Y:S04]  /*32fe0*/  LDL.LU R179, [R1+0x88c] ;  /* 0x00088c0001b37983 */ /* 0x000e680000300800 */
        /* <DEDUP_REMOVED lines=20> */
[----:B----4-:R-:W-:Y:S03]  /*33130*/  HMMA.1688.F32.TF32 R124, R132, R14, R248 ;  /* 0x0000000e847c723c */ /* 0x010fe600000810f8 */
        /* <DEDUP_REMOVED lines=17> */
[----:B------:R-:W-:Y:S01]  /*33250*/  STL.64 [R1+0x1e78], R124 ;  /* 0x001e787c01007387 */ /* 0x000fe20000100a00 */
[C---:B-1----:R-:W-:Y:S08]  /*33260*/  HMMA.1688.F32.TF32 R192, R240.reuse, R54, R176 ;  /* 0x00000036f0c0723c */ /* 0x042ff000000810b0 */
[----:B---3--:R-:W-:Y:S08]  /*33270*/  HMMA.1688.F32.TF32 R176, R240, R22, R244 ;  /* 0x00000016f0b0723c */ /* 0x008ff000000810f4 */
[C---:B--2---:R-:W-:Y:S08]  /*33280*/  HMMA.1688.F32.TF32 R128, R132.reuse, R10, R128 ;  /* 0x0000000a8480723c */ /* 0x044ff00000081080 */
[----:B------:R-:W-:Y:S08]  /*33290*/  HMMA.1688.F32.TF32 R132, R132, R6, R184 ;  /* 0x000000068484723c */ /* 0x000ff000000810b8 */
[C---:B------:R-:W-:Y:S03]  /*332a0*/  HMMA.1688.F32.TF32 R136, R240.reuse, R66, R136 ;  /* 0x00000042f088723c */ /* 0x040fe60000081088 */
[----:B------:R-:W-:Y:S05]  /*332b0*/  STL.64 [R1+0x1e90], R130 ;  /* 0x001e908201007387 */ /* 0x000fea0000100a00 */
[C---:B------:R-:W-:Y:S01]  /*332c0*/  HMMA.1688.F32.TF32 R144, R240.reuse, R62, R144 ;  /* 0x0000003ef090723c */ /* 0x040fe20000081090 */
[----:B------:R-:W-:Y:S07]  /*332d0*/  STL.64 [R1+0x1e88], R128 ;  /* 0x001e888001007387 */ /* 0x000fee0000100a00 */
        /* <DEDUP_REMOVED lines=12> */
[----:B------:R1:W-:Y:S04]  /*333a0*/  STL [R1+0x1d2c], R177 ;  /* 0x001d2cb101007387 */ /* 0x0003e80000100800 */
[----:B------:R-:W-:Y:S04]  /*333b0*/  STL [R1+0x1d28], R178 ;  /* 0x001d28b201007387 */ /* 0x000fe80000100800 */
[----:B------:R2:W-:Y:S04]  /*333c0*/  STL [R1+0x1d24], R179 ;  /* 0x001d24b301007387 */ /* 0x0005e80000100800 */
        /* <DEDUP_REMOVED lines=37> */
[C---:B------:R-:W-:Y:S08]  /*33620*/  HMMA.1688.F32.TF32 R164, R240.reuse, R34, R164 ;  /* 0x00000022f0a4723c */ /* 0x040ff000000810a4 */
[C---:B------:R-:W-:Y:S08]  /*33630*/  HMMA.1688.F32.TF32 R168, R240.reuse, R30, R168 ;  /* 0x0000001ef0a8723c */ /* 0x040ff000000810a8 */
[C---:B------:R-:W-:Y:S01]  /*33640*/  HMMA.1688.F32.TF32 R172, R240.reuse, R26, R172 ;  /* 0x0000001af0ac723c */ /* 0x040fe200000810ac */
[----:B------:R-:W-:Y:S04]  /*33650*/  STL [R1+0x1d3c], R180 ;  /* 0x001d3cb401007387 */ /* 0x000fe80000100800 */
[----:B------:R-:W-:Y:S04]  /*33660*/  STL [R1+0x1d38], R181 ;  /* 0x001d38b501007387 */ /* 0x000fe80000100800 */
[----:B------:R-:W-:Y:S04]  /*33670*/  STL [R1+0x1d34], R182 ;  /* 0x001d34b601007387 */ /* 0x000fe80000100800 */
[----:B------:R1:W-:Y:S01]  /*33680*/  STL [R1+0x1d20], R183 ;  /* 0x001d20b701007387 */ /* 0x0003e20000100800 */
[C---:B---3--:R-:W-:Y:S08]  /*33690*/  HMMA.1688.F32.TF32 R184, R240.reuse, R14, R184 ;  /* 0x0000000ef0b8723c */ /* 0x048ff000000810b8 */
[----:B--2---:R-:W-:Y:S11]  /*336a0*/  HMMA.1688.F32.TF32 R188, R240, R10, R188 ;  /* 0x0000000af0bc723c */ /* 0x004ff600000810bc */
[----:B------:R-:W-:Y:S04]  /*336b0*/  STL [R1+0x1d44], R184 ;  /* 0x001d44b801007387 */ /* 0x000fe80000100800 */
[----:B------:R-:W-:Y:S04]  /*336c0*/  STL [R1+0x1d40], R185 ;  /* 0x001d40b901007387 */ /* 0x000fe80000100800 */
[----:B------:R2:W-:Y:S01]  /*336d0*/  STL [R1+0x1d1c], R186 ;  /* 0x001d1cba01007387 */ /* 0x0005e20000100800 */
[----:B------:R-:W-:Y:S03]  /*336e0*/  HMMA.1688.F32.TF32 R72, R224, R58, R204 ;  /* 0x0000003ae048723c */ /* 0x000fe600000810cc */
[----:B------:R3:W-:Y:S05]  /*336f0*/  STL [R1+0x1d18], R187 ;  /* 0x001d18bb01007387 */ /* 0x0007ea0000100800 */
[----:B------:R-:W-:Y:S01]  /*33700*/  HMMA.1688.F32.TF32 R240, R240, R6, R216 ;  /* 0x00000006f0f0723c */ /* 0x000fe200000810d8 */
[----:B------:R-:W-:Y:S07]  /*33710*/  STL [R1+0x1d50], R188 ;  /* 0x001d50bc01007387 */ /* 0x000fee0000100800 */
[C---:B------:R-:W-:Y:S01]  /*33720*/  HMMA.1688.F32.TF32 R232, R224.reuse, R66, R212 ;  /* 0x00000042e0e8723c */ /* 0x040fe200000810d4 */
[----:B------:R-:W-:Y:S04]  /*33730*/  STL [R1+0x1d4c], R189 ;  /* 0x001d4cbd01007387 */ /* 0x000fe80000100800 */
[----:B------:R-:W-:Y:S04]  /*33740*/  STL [R1+0x1d48], R190 ;  /* 0x001d48be01007387 */ /* 0x000fe80000100800 */
[----:B------:R1:W-:Y:S04]  /*33750*/  STL [R1+0x1d14], R191 ;  /* 0x001d14bf01007387 */ /* 0x0003e80000100800 */
[----:B------:R-:W-:Y:S04]  /*33760*/  STL [R1+0x1d5c], R240 ;  /* 0x001d5cf001007387 */ /* 0x000fe80000100800 */
[----:B------:R-:W-:Y:S04]  /*33770*/  STL [R1+0x1d58], R241 ;  /* 0x001d58f101007387 */ /* 0x000fe80000100800 */
[----:B------:R-:W-:Y:S04]  /*33780*/  STL [R1+0x1d54], R242 ;  /* 0x001d54f201007387 */ /* 0x000fe80000100800 */
[----:B------:R1:W-:Y:S04]  /*33790*/  STL [R1+0x1d10], R243 ;  /* 0x001d10f301007387 */ /* 0x0003e80000100800 */
[----:B------:R-:W-:Y:S04]  /*337a0*/  STL [R1+0x1d6c], R232 ;  /* 0x001d6ce801007387 */ /* 0x000fe80000100800 */
[----:B------:R-:W-:Y:S01]  /*337b0*/  STL [R1+0x1d68], R233 ;  /* 0x001d68e901007387 */ /* 0x000fe20000100800 */
[----:B------:R-:W-:Y:S03]  /*337c0*/  HMMA.1688.F32.TF32 R68, R224, R54, R244 ;  /* 0x00000036e044723c */ /* 0x000fe600000810f4 */
[----:B------:R-:W-:Y:S01]  /*337d0*/  STL [R1+0x1d64], R234 ;  /* 0x001d64ea01007387 */ /* 0x000fe20000100800 */
[----:B------:R-:W-:-:S03]  /*337e0*/  MOV R244, R25 ;  /* 0x0000001900f47202 */ /* 0x000fc60000000f00 */
[----:B------:R-:W-:Y:S01]  /*337f0*/  STL [R1+0x1d60], R235 ;  /* 0x001d60eb01007387 */ /* 0x000fe20000100800 */
[----:B------:R-:W-:-:S03]  /*33800*/  IMAD.MOV.U32 R245, RZ, RZ, R24 ;  /* 0x000000fffff57224 */ /* 0x000fc600078e0018 */
[----:B------:R1:W-:Y:S04]  /*33810*/  STL.64 [R1+0x60], R72 ;  /* 0x0000604801007387 */ /* 0x0003e80000100a00 */
[----:B------:R2:W-:Y:S04]  /*33820*/  STL.64 [R1+0x68], R74 ;  /* 0x0000684a01007387 */ /* 0x0005e80000100a00 */
[----:B------:R-:W3:Y:S04]  /*33830*/  LDL.LU R25, [R1+0x1f1c] ;  /* 0x001f1c0001197983 */ /* 0x000ee80000300800 */
[----:B------:R-:W3:Y:S01]  /*33840*/  LDL.LU R24, [R1+0x1f18] ;  /* 0x001f180001187983 */ /* 0x000ee20000300800 */
[----:B-1----:R-:W-:Y:S01]  /*33850*/  IMAD.MOV.U32 R177, RZ, RZ, R68 ;  /* 0x000000ffffb17224 */ /* 0x002fe200078e0044 */
[----:B------:R-:W-:Y:S01]  /*33860*/  MOV R179, R70 ;  /* 0x0000004600b37202 */ /* 0x000fe20000000f00 */
[----:B------:R-:W-:-:S02]  /*33870*/  IMAD.MOV.U32 R178, RZ, RZ, R69 ;  /* 0x000000ffffb27224 */ /* 0x000fc400078e0045 */
[----:B------:R-:W-:Y:S02]  /*33880*/  IMAD.MOV.U32 R183, RZ, RZ, R71 ;  /* 0x000000ffffb77224 */ /* 0x000fe400078e0047 */
[----:B----4-:R-:W-:Y:S01]  /*33890*/  HMMA.1688.F32.TF32 R68, R224, R50, R248 ;  /* 0x00000032e044723c */ /* 0x010fe200000810f8 */
[----:B------:R-:W-:Y:S01]  /*338a0*/  IMAD.MOV.U32 R246, RZ, RZ, R16 ;  /* 0x000000fffff67224 */ /* 0x000fe200078e0010 */
[----:B------:R-:W-:Y:S01]  /*338b0*/  MOV R247, R17 ;  /* 0x0000001100f77202 */ /* 0x000fe20000000f00 */
[----:B------:R-:W4:Y:S01]  /*338c0*/  LDL.LU R16, [R1+0x1f14] ;  /* 0x001f140001107983 */ /* 0x000f220000300800 */
[----:B------:R-:W-:Y:S02]  /*338d0*/  IMAD.MOV.U32 R204, RZ, RZ, R20 ;  /* 0x000000ffffcc7224 */ /* 0x000fe400078e0014 */
[----:B------:R-:W-:Y:S01]  /*338e0*/  IMAD.MOV.U32 R205, RZ, RZ, R21 ;  /* 0x000000ffffcd7224 */ /* 0x000fe200078e0015 */
[----:B------:R-:W4:Y:S04]  /*338f0*/  LDL.LU R17, [R1+0x1f10] ;  /* 0x001f100001117983 */ /* 0x000f280000300800 */
[----:B------:R-:W4:Y:S04]  /*33900*/  LDL.LU R20, [R1+0x1f0c] ;  /* 0x001f0c0001147983 */ /* 0x000f280000300800 */
[----:B------:R-:W4:Y:S04]  /*33910*/  LDL.LU R21, [R1+0x1f08] ;  /* 0x001f080001157983 */ /* 0x000f280000300800 */
[----:B--2---:R-:W-:Y:S01]  /*33920*/  IMAD.MOV.U32 R186, RZ, RZ, R68 ;  /* 0x000000ffffba7224 */ /* 0x004fe200078e0044 */
[----:B---3--:R-:W-:Y:S01]  /*33930*/  MOV R187, R69 ;  /* 0x0000004500bb7202 */ /* 0x008fe20000000f00 */
[----:B------:R-:W2:Y:S01]  /*33940*/  LDL.LU R68, [R1+0x560] ;  /* 0x0005600001447983 */ /* 0x000ea20000300800 */
[----:B------:R-:W-:-:S02]  /*33950*/  IMAD.MOV.U32 R191, RZ, RZ, R70 ;  /* 0x000000ffffbf7224 */ /* 0x000fc400078e0046 */
[----:B------:R-:W-:Y:S01]  /*33960*/  IMAD.MOV.U32 R243, RZ, RZ, R71 ;  /* 0x000000fffff37224 */ /* 0x000fe200078e0047 */
[----:B------:R-:W2:Y:S04]  /*33970*/  LDL.LU R69, [R1+0x564] ;  /* 0x0005640001457983 */ /* 0x000ea80000300800 */
[----:B------:R-:W2:Y:S01]  /*33980*/  LDL.LU R70, [R1+0x568] ;  /* 0x0005680001467983 */ /* 0x000ea20000300800 */
[----:B------:R-:W-:Y:S03]  /*33990*/  HMMA.1688.F32.TF32 R228, R224, R62, R208 ;  /* 0x0000003ee0e4723c */ /* 0x000fe600000810d0 */
[----:B------:R-:W2:Y:S04]  /*339a0*/  LDL.LU R71, [R1+0x56c] ;  /* 0x00056c0001477983 */ /* 0x000ea80000300800 */
[----:B------:R-:W3:Y:S04]  /*339b0*/  LDL.LU R92, [R1+0x550] ;  /* 0x00055000015c7983 */ /* 0x000ee80000300800 */
[----:B------:R-:W3:Y:S04]  /*339c0*/  LDL.LU R93, [R1+0x554] ;  /* 0x00055400015d7983 */ /* 0x000ee80000300800 */
[----:B------:R-:W3:Y:S04]  /*339d0*/  LDL.LU R94, [R1+0x558] ;  /* 0x00055800015e7983 */ /* 0x000ee80000300800 */
[----:B------:R-:W3:Y:S01]  /*339e0*/  LDL.LU R95, [R1+0x55c] ;  /* 0x00055c00015f7983 */ /* 0x000ee20000300800 */
[----:B------:R-:W-:Y:S01]  /*339f0*/  MOV R209, R25 ;  /* 0x0000001900d17202 */ /* 0x000fe20000000f00 */
[----:B------:R-:W-:-:S02]  /*33a00*/  IMAD.MOV.U32 R208, RZ, RZ, R24 ;  /* 0x000000ffffd07224 */ /* 0x000fc400078e0018 */
        /* <DEDUP_REMOVED lines=20> */
[----:B--2---:R-:W-:Y:S01]  /*33b50*/  HMMA.1688.F32.TF32 R68, R224, R46, R68 ;  /* 0x0000002ee044723c */ /* 0x004fe20000081044 */
[----:B----4-:R-:W-:Y:S01]  /*33b60*/  IMAD.MOV.U32 R212, RZ, RZ, R21 ;  /* 0x000000ffffd47224 */ /* 0x010fe200078e0015 */
[----:B------:R-:W-:Y:S01]  /*33b70*/  MOV R213, R20 ;  /* 0x0000001400d57202 */ /* 0x000fe20000000f00 */
[----:B------:R-:W-:-:S02]  /*33b80*/  IMAD.MOV.U32 R214, RZ, RZ, R17 ;  /* 0x000000ffffd67224 */ /* 0x000fc400078e0011 */
[----:B------:R-:W-:-:S07]  /*33b90*/  IMAD.MOV.U32 R215, RZ, RZ, R16 ;  /* 0x000000ffffd77224 */ /* 0x000fce00078e0010 */
[----:B------:R-:W-:Y:S07]  /*33ba0*/  HMMA.1688.F32.TF32 R16, R224, R18, R212 ;  /* 0x00000012e010723c */ /* 0x000fee00000810d4 */
[----:B------:R-:W-:Y:S01]  /*33bb0*/  MOV R180, R68 ;  /* 0x0000004400b47202 */ /* 0x000fe20000000f00 */
[----:B------:R-:W-:Y:S01]  /*33bc0*/  IMAD.MOV.U32 R181, RZ, RZ, R69 ;  /* 0x000000ffffb57224 */ /* 0x000fe200078e0045 */
[----:B------:R-:W-:Y:S01]  /*33bd0*/  MOV R176, R71 ;  /* 0x0000004700b07202 */ /* 0x000fe20000000f00 */
[----:B------:R-:W-:-:S02]  /*33be0*/  IMAD.MOV.U32 R182, RZ, RZ, R70 ;  /* 0x000000ffffb67224 */ /* 0x000fc400078e0046 */
[----:B---3--:R-:W-:Y:S01]  /*33bf0*/  HMMA.1688.F32.TF32 R68, R224, R42, R92 ;  /* 0x0000002ae044723c */ /* 0x008fe2000008105c */
[----:B------:R-:W-:Y:S01]  /*33c00*/  IMAD.MOV.U32 R88, RZ, RZ, R29 ;  /* 0x000000ffff587224 */ /* 0x000fe200078e001d */
[----:B------:R-:W-:-:S15]  /*33c10*/  MOV R89, R252 ;  /* 0x000000fc00597202 */ /* 0x000fde0000000f00 */
[----:B------:R-:W-:Y:S02]  /*33c20*/  NOP ;  /* 0x0000000000007918 */ /* 0x000fe40000000000 */
[----:B------:R-:W-:Y:S01]  /*33c30*/  IMAD.MOV.U32 R189, RZ, RZ, R68 ;  /* 0x000000ffffbd7224 */ /* 0x000fe200078e0044 */
[----:B------:R-:W-:Y:S01]  /*33c40*/  MOV R184, R70 ;  /* 0x0000004600b87202 */ /* 0x000fe20000000f00 */
[----:B------:R-:W-:Y:S02]  /*33c50*/  IMAD.MOV.U32 R190, RZ, RZ, R69 ;  /* 0x000000ffffbe7224 */ /* 0x000fe400078e0045 */
[----:B------:R-:W-:Y:S02]  /*33c60*/  IMAD.MOV.U32 R185, RZ, RZ, R71 ;  /* 0x000000ffffb97224 */ /* 0x000fe400078e0047 */
[----:B------:R-:W-:Y:S01]  /*33c70*/  IMAD.MOV.U32 R219, RZ, RZ, R24 ;  /* 0x000000ffffdb7224 */ /* 0x000fe200078e0018 */
[----:B------:R-:W-:Y:S01]  /*33c80*/  MOV R218, R25 ;  /* 0x0000001900da7202 */ /* 0x000fe20000000f00 */
[----:B------:R-:W-:Y:S01]  /*33c90*/  HMMA.1688.F32.TF32 R68, R224, R38, R84 ;  /* 0x00000026e044723c */ /* 0x000fe20000081054 */
[----:B------:R-:W-:Y:S01]  /*33ca0*/  IMAD.MOV.U32 R84, RZ, RZ, R37 ;  /* 0x000000ffff547224 */ /* 0x000fe200078e0025 */
[----:B------:R-:W-:Y:S01]  /*33cb0*/  MOV R86, R5 ;  /* 0x0000000500567202 */ /* 0x000fe20000000f00 */
[----:B------:R-:W-:-:S05]  /*33cc0*/  IMAD.MOV.U32 R85, RZ, RZ, R4 ;  /* 0x000000ffff557224 */ /* 0x000fca00078e0004 */
[C---:B------:R-:W-:Y:S08]  /*33cd0*/  HMMA.1688.F32.TF32 R248, R224.reuse, R30, R248 ;  /* 0x0000001ee0f8723c */ /* 0x040ff000000810f8 */
[C---:B------:R-:W-:Y:S08]  /*33ce0*/  HMMA.1688.F32.TF32 R24, R224.reuse, R26, R220 ;  /* 0x0000001ae018723c */ /* 0x040ff000000810dc */
[----:B------:R-:W-:Y:S03]  /*33cf0*/  HMMA.1688.F32.TF32 R20, R224, R22, R216 ;  /* 0x00000016e014723c */ /* 0x000fe600000810d8 */
        /* <DEDUP_REMOVED lines=8> */
[----:B------:R-:W-:Y:S04]  /*33d80*/  STL [R1+0x1cf0], R19 ;  /* 0x001cf01301007387 */ /* 0x000fe80000100800 */
[----:B------:R-:W2:Y:S04]  /*33d90*/  LDL.LU R37, [R1+0x1efc] ;  /* 0x001efc0001257983 */ /* 0x000ea80000300800 */
[----:B------:R-:W3:Y:S04]  /*33da0*/  LDL.LU R4, [R1+0x1ef8] ;  /* 0x001ef80001047983 */ /* 0x000ee80000300800 */
[----:B------:R-:W4:Y:S04]  /*33db0*/  LDL.LU R5, [R1+0x1ef4] ;  /* 0x001ef40001057983 */ /* 0x000f280000300800 */
[----:B------:R-:W3:Y:S04]  /*33dc0*/  LDL.LU R28, [R1+0x1ef0] ;  /* 0x001ef000011c7983 */ /* 0x000ee80000300800 */
[----:B------:R-:W3:Y:S04]  /*33dd0*/  LDL.LU R29, [R1+0x1eec] ;  /* 0x001eec00011d7983 */ /* 0x000ee80000300800 */
[----:B------:R-:W3:Y:S01]  /*33de0*/  LDL.LU R252, [R1+0x1ee8] ;  /* 0x001ee80001fc7983 */ /* 0x000ee20000300800 */
[----:B------:R-:W-:-:S02]  /*33df0*/  IMAD.MOV.U32 R210, RZ, RZ, R13 ;  /* 0x000000ffffd27224 */ /* 0x000fc400078e000d */
[----:B------:R-:W-:Y:S01]  /*33e00*/  IMAD.MOV.U32 R211, RZ, RZ, R12 ;  /* 0x000000ffffd37224 */ /* 0x000fe200078e000c */
[----:B------:R-:W-:Y:S01]  /*33e10*/  MOV R206, R9 ;  /* 0x0000000900ce7202 */ /* 0x000fe20000000f00 */
[----:B------:R-:W-:Y:S01]  /*33e20*/  IMAD.MOV.U32 R207, RZ, RZ, R8 ;  /* 0x000000ffffcf7224 */ /* 0x000fe200078e0008 */
[----:B------:R-:W-:Y:S01]  /*33e30*/  MOV R241, R69 ;  /* 0x0000004500f17202 */ /* 0x000fe20000000f00 */
[----:B------:R-:W-:Y:S02]  /*33e40*/  IMAD.MOV.U32 R240, RZ, RZ, R68 ;  /* 0x000000fffff07224 */ /* 0x000fe400078e0044 */
[----:B------:R-:W-:Y:S01]  /*33e50*/  IMAD.MOV.U32 R242, RZ, RZ, R70 ;  /* 0x000000fffff27224 */ /* 0x000fe200078e0046 */
[----:B------:R-:W-:Y:S01]  /*33e60*/  HMMA.1688.F32.TF32 R12, R224, R14, R208 ;  /* 0x0000000ee00c723c */ /* 0x000fe200000810d0 */
[----:B------:R-:W-:Y:S02]  /*33e70*/  IMAD.MOV.U32 R188, RZ, RZ, R71 ;  /* 0x000000ffffbc7224 */ /* 0x000fe400078e0047 */
[----:B------:R-:W-:-:S02]  /*33e80*/  IMAD.MOV.U32 R90, RZ, RZ, R65 ;  /* 0x000000ffff5a7224 */ /* 0x000fc400078e0041 */
[----:B------:R-:W-:-:S03]  /*33e90*/  IMAD.MOV.U32 R91, RZ, RZ, R64 ;  /* 0x000000ffff5b7224 */ /* 0x000fc600078e0040 */
[C---:B------:R-:W-:Y:S01]  /*33ea0*/  HMMA.1688.F32.TF32 R68, R224.reuse, R34, R236 ;  /* 0x00000022e044723c */ /* 0x040fe200000810ec */
[----:B------:R-:W-:Y:S01]  /*33eb0*/  MOV R200, R61 ;  /* 0x0000003d00c87202 */ /* 0x000fe20000000f00 */
[----:B------:R-:W-:Y:S01]  /*33ec0*/  IMAD.MOV.U32 R201, RZ, RZ, R60 ;  /* 0x000000ffffc97224 */ /* 0x000fe200078e003c */
[----:B------:R-:W-:Y:S01]  /*33ed0*/  MOV R203, R56 ;  /* 0x0000003800cb7202 */ /* 0x000fe20000000f00 */
[----:B------:R-:W-:Y:S02]  /*33ee0*/  IMAD.MOV.U32 R202, RZ, RZ, R57 ;  /* 0x000000ffffca7224 */ /* 0x000fe400078e0039 */
[----:B------:R-:W-:Y:S02]  /*33ef0*/  IMAD.MOV.U32 R140, RZ, RZ, R53 ;  /* 0x000000ffff8c7224 */ /* 0x000fe400078e0035 */
[----:B------:R-:W-:Y:S01]  /*33f00*/  IMAD.MOV.U32 R141, RZ, RZ, R52 ;  /* 0x000000ffff8d7224 */ /* 0x000fe200078e0034 */
[----:B------:R-:W-:Y:S01]  /*33f10*/  HMMA.1688.F32.TF32 R8, R224, R10, R204 ;  /* 0x0000000ae008723c */ /* 0x000fe200000810cc */
[----:B------:R-:W-:Y:S01]  /*33f20*/  MOV R142, R49 ;  /* 0x00000031008e7202 */ /* 0x000fe20000000f00 */
[----:B------:R-:W-:Y:S01]  /*33f30*/  IMAD.MOV.U32 R143, RZ, RZ, R48 ;  /* 0x000000ffff8f7224 */ /* 0x000fe200078e0030 */
[----:B------:R-:W-:Y:S01]  /*33f40*/  MOV R73, R44 ;  /* 0x0000002c00497202 */ /* 0x000fe20000000f00 */
[----:B------:R-:W-:-:S02]  /*33f50*/  IMAD.MOV.U32 R72, RZ, RZ, R45 ;  /* 0x000000ffff487224 */ /* 0x000fc400078e002d */
[----:B------:R-:W-:Y:S02]  /*33f60*/  IMAD.MOV.U32 R74, RZ, RZ, R41 ;  /* 0x000000ffff4a7224 */ /* 0x000fe400078e0029 */
[----:B------:R-:W-:Y:S01]  /*33f70*/  IMAD.MOV.U32 R75, RZ, RZ, R40 ;  /* 0x000000ffff4b7224 */ /* 0x000fe200078e0028 */
[----:B------:R-:W-:Y:S01]  /*33f80*/  HMMA.1688.F32.TF32 R224, R224, R6, R244 ;  /* 0x00000006e0e0723c */ /* 0x000fe200000810f4 */
[----:B------:R-:W-:Y:S04]  /*33f90*/  LDS R244, [R0+UR12+0x24000] ;  /* 0x0240000c00f47984 */ /* 0x000fe80008000800 */
[----:B------:R-:W-:Y:S04]  /*33fa0*/  LDS R246, [R0+UR12+0x24800] ;  /* 0x0248000c00f67984 */ /* 0x000fe80008000800 */
[----:B------:R-:W-:Y:S04]  /*33fb0*/  LDS R245, [R3+UR12+0x24000] ;  /* 0x0240000c03f57984 */ /* 0x000fe80008000800 */
[----:B------:R-:W-:Y:S01]  /*33fc0*/  LDS R247, [R3+UR12+0x24800] ;  /* 0x0248000c03f77984 */ /* 0x000fe20008000800 */
[----:B------:R-:W-:Y:S01]  /*33fd0*/  IMAD.MOV.U32 R93, RZ, RZ, R36 ;  /* 0x000000ffff5d7224 */ /* 0x000fe200078e0024 */
[----:B------:R-:W-:Y:S01]  /*33fe0*/  MOV R95, R32 ;  /* 0x00000020005f7202 */ /* 0x000fe20000000f00 */
[----:B------:R-:W-:Y:S01]  /*33ff0*/  IMAD.MOV.U32 R94, RZ, RZ, R33 ;  /* 0x000000ffff5e7224 */ /* 0x000fe200078e0021 */
[----:B------:R-:W-:Y:S01]  /*34000*/  MOV R232, R68 ;  /* 0x0000004400e87202 */ /* 0x000fe20000000f00 */
[----:B------:R-:W-:Y:S01]  /*34010*/  IMAD.MOV.U32 R233, RZ, RZ, R69 ;  /* 0x000000ffffe97224 */ /* 0x000fe200078e0045 */
[----:B------:R-:W-:Y:S01]  /*34020*/  MOV R235, R71 ;  /* 0x0000004700eb7202 */ /* 0x000fe20000000f00 */
[----:B------:R-:W-:Y:S01]  /*34030*/  IMAD.MOV.U32 R234, RZ, RZ, R70 ;  /* 0x000000ffffea7224 */ /* 0x000fe200078e0046 */
[----:B------:R-:W-:Y:S04]  /*34040*/  LDS R236, [R0+UR12+0x24080] ;  /* 0x0240800c00ec7984 */ /* 0x000fe80008000800 */
[----:B------:R-:W-:Y:S04]  /*34050*/  LDS R238, [R0+UR12+0x24880] ;  /* 0x0248800c00ee7984 */ /* 0x000fe80008000800 */
[----:B------:R-:W-:Y:S04]  /*34060*/  LDS R237, [R3+UR12+0x24080] ;  /* 0x0240800c03ed7984 */ /* 0x000fe80008000800 */
[----:B------:R-:W-:Y:S01]  /*34070*/  LDS R239, [R3+UR12+0x24880] ;  /* 0x0248800c03ef7984 */ /* 0x000fe20008000800 */
[----:B--2---:R-:W-:-:S03]  /*34080*/  MOV R92, R37 ;  /* 0x00000025005c7202 */ /* 0x004fc60000000f00 */
[----:B---3--:R-:W1:Y:S04]  /*34090*/  LDSM.16.M88.4 R208, [R252+UR15+0x3080] ;  /* 0x0030800ffcd0783b */ /* 0x008e680008000200 */
[----:B------:R-:W2:Y:S04]  /*340a0*/  LDSM.16.M88.4 R204, [R252+UR15+0x4080] ;  /* 0x0040800ffccc783b */ /* 0x000ea80008000200 */
[----:B------:R-:W3:Y:S04]  /*340b0*/  LDSM.16.M88.4 R64, [R252+UR15+0x5080] ;  /* 0x0050800ffc40783b */ /* 0x000ee80008000200 */
[----:B------:R-:W-:Y:S04]  /*340c0*/  LDSM.16.M88.4 R60, [R252+UR15+0x6080] ;  /* 0x0060800ffc3c783b */ /* 0x000fe80008000200 */
[----:B------:R-:W-:Y:S04]  /*340d0*/  LDSM.16.M88.4 R56, [R252+UR15+0x7080] ;  /* 0x0070800ffc38783b */ /* 0x000fe80008000200 */
[----:B------:R-:W2:Y:S04]  /*340e0*/  LDSM.16.M88.4 R220, [R252+UR15+0x80] ;  /* 0x0000800ffcdc783b */ /* 0x000ea80008000200 */
[----:B------:R-:W2:Y:S04]  /*340f0*/  LDSM.16.M88.4 R52, [R252+UR15+0x8080] ;  /* 0x0080800ffc34783b */ /* 0x000ea80008000200 */
[----:B------:R-:W3:Y:S04]  /*34100*/  LDSM.16.M88.4 R48, [R252+UR15+0x9080] ;  /* 0x0090800ffc30783b */ /* 0x000ee80008000200 */
[----:B------:R-:W3:Y:S04]  /*34110*/  LDSM.16.M88.4 R44, [R252+UR15+0xa080] ;  /* 0x00a0800ffc2c783b */ /* 0x000ee80008000200 */
[----:B------:R-:W3:Y:S01]  /*34120*/  LDSM.16.M88.4 R40, [R252+UR15+0xb080] ;  /* 0x00b0800ffc28783b */ /* 0x000ee20008000200 */
[----:B------:R-:W-:-:S03]  /*34130*/  IMAD.MOV.U32 R68, RZ, RZ, R29 ;  /* 0x000000ffff447224 */ /* 0x000fc600078e001d */
[----:B------:R-:W3:Y:S01]  /*34140*/  LDSM.16.M88.4 R36, [R252+UR15+0xc080] ;  /* 0x00c0800ffc24783b */ /* 0x000ee20008000200 */
[----:B------:R-:W-:-:S03]  /*34150*/  IMAD.MOV.U32 R69, RZ, RZ, R28 ;  /* 0x000000ffff457224 */ /* 0x000fc600078e001c */
[----:B------:R-:W3:Y:S01]  /*34160*/  LDSM.16.M88.4 R32, [R252+UR15+0xd080] ;  /* 0x00d0800ffc20783b */ /* 0x000ee20008000200 */
[----:B----4-:R-:W-:Y:S01]  /*34170*/  MOV R70, R5 ;  /* 0x0000000500467202 */ /* 0x010fe20000000f00 */
[----:B------:R-:W-:Y:S02]  /*34180*/  IMAD.MOV.U32 R71, RZ, RZ, R4 ;  /* 0x000000ffff477224 */ /* 0x000fe400078e0004 */
[----:B------:R-:W4:Y:S04]  /*34190*/  LDSM.16.M88.4 R28, [R252+UR15+0xe080] ;  /* 0x00e0800ffc1c783b */ /* 0x000f280008000200 */
[----:B------:R-:W4:Y:S04]  /*341a0*/  LDSM.16.M88.4 R4, [R252+UR15+0xf080] ;  /* 0x00f0800ffc04783b */ /* 0x000f280008000200 */
[----:B-1----:R-:W-:Y:S04]  /*341b0*/  STL [R1+0x1c04], R210 ;  /* 0x001c04d201007387 */ /* 0x002fe80000100800 */
[----:B------:R-:W-:Y:S04]  /*341c0*/  STL [R1+0x1c00], R211 ;  /* 0x001c00d301007387 */ /* 0x000fe80000100800 */
[----:B--2---:R-:W-:Y:S04]  /*341d0*/  STL [R1+0x1c08], R206 ;  /* 0x001c08ce01007387 */ /* 0x004fe80000100800 */
[----:B------:R-:W-:Y:S04]  /*341e0*/  STL [R1+0x1bfc], R207 ;  /* 0x001bfccf01007387 */ /* 0x000fe80000100800 */
[----:B---3--:R-:W-:Y:S04]  /*341f0*/  STL [R1+0x1bf8], R66 ;  /* 0x001bf84201007387 */ /* 0x008fe80000100800 */
[----:B------:R-:W-:Y:S01]  /*34200*/  STL [R1+0x1bf4], R67 ;  /* 0x001bf44301007387 */ /* 0x000fe20000100800 */
[C---:B------:R-:W-:Y:S03]  /*34210*/  HMMA.1688.F32.TF32 R76, R244.reuse, R220, R68 ;  /* 0x000000dcf44c723c */ /* 0x040fe60000081044 */
[----:B------:R-:W-:Y:S04]  /*34220*/  STL [R1+0x1c0c], R62 ;  /* 0x001c0c3e01007387 */ /* 0x000fe80000100800 */
[----:B------:R-:W-:Y:S04]  /*34230*/  STL [R1+0x1bf0], R63 ;  /* 0x001bf03f01007387 */ /* 0x000fe80000100800 */
[----:B------:R-:W1:Y:S04]  /*34240*/  LDSM.16.M88.4 R216, [R252+UR15+0x1080] ;  /* 0x0010800ffcd8783b */ /* 0x000e680008000200 */
        /* <DEDUP_REMOVED lines=19> */
[----:B------:R-:W2:Y:S04]  /*34380*/  LDL.LU R68, [R1+0x720] ;  /* 0x0007200001447983 */ /* 0x000ea80000300800 */
[----:B------:R-:W-:Y:S04]  /*34390*/  STL.64 [R1+0x80], R76 ;  /* 0x0000804c01007387 */ /* 0x000fe80000100a00 */
[----:B------:R-:W3:Y:S04]  /*343a0*/  LDSM.16.M88.4 R212, [R252+UR15+0x2080] ;  /* 0x0020800ffcd4783b */ /* 0x000ee80008000200 */
[----:B------:R1:W-:Y:S04]  /*343b0*/  STL.64 [R1+0x88], R78 ;  /* 0x0000884e01007387 */ /* 0x0003e80000100a00 */
[----:B------:R-:W2:Y:S04]  /*343c0*/  LDL.LU R69, [R1+0x724] ;  /* 0x0007240001457983 */ /* 0x000ea80000300800 */
[----:B------:R-:W2:Y:S04]  /*343d0*/  LDL.LU R70, [R1+0x728] ;  /* 0x0007280001467983 */ /* 0x000ea80000300800 */
[----:B------:R-:W2:Y:S01]  /*343e0*/  LDL.LU R71, [R1+0x72c] ;  /* 0x00072c0001477983 */ /* 0x000ea20000300800 */
[C---:B-1----:R-:W-:Y:S03]  /*343f0*/  HMMA.1688.F32.TF32 R76, R244.reuse, R216, R92 ;  /* 0x000000d8f44c723c */ /* 0x042fe6000008105c */
[----:B------:R-:W4:Y:S04]  /*34400*/  LDL.LU R92, [R1+0x710] ;  /* 0x00071000015c7983 */ /* 0x000f280000300800 */
[----:B------:R-:W4:Y:S04]  /*34410*/  LDL.LU R93, [R1+0x714] ;  /* 0x00071400015d7983 */ /* 0x000f280000300800 */
[----:B------:R-:W4:Y:S04]  /*34420*/  LDL.LU R94, [R1+0x718] ;  /* 0x00071800015e7983 */ /* 0x000f280000300800 */
[----:B------:R-:W4:Y:S01]  /*34430*/  LDL.LU R95, [R1+0x71c] ;  /* 0x00071c00015f7983 */ /* 0x000f220000300800 */
[----:B---3--:R-:W-:Y:S03]  /*34440*/  HMMA.1688.F32.TF32 R72, R244, R212, R72 ;  /* 0x000000d4f448723c */ /* 0x008fe60000081048 */
[----:B------:R-:W-:Y:S01]  /*34450*/  IMAD.MOV.U32 R27, RZ, RZ, R76 ;  /* 0x000000ffff1b7224 */ /* 0x000fe200078e004c */
[----:B------:R-:W-:Y:S01]  /*34460*/  MOV R22, R77 ;  /* 0x0000004d00167202 */ /* 0x000fe20000000f00 */
[----:B------:R-:W-:-:S02]  /*34470*/  IMAD.MOV.U32 R23, RZ, RZ, R78 ;  /* 0x000000ffff177224 */ /* 0x000fc400078e004e */
[----:B------:R-:W-:Y:S01]  /*34480*/  IMAD.MOV.U32 R19, RZ, RZ, R79 ;  /* 0x000000ffff137224 */ /* 0x000fe200078e004f */
[C---:B------:R-:W-:Y:S08]  /*34490*/  HMMA.1688.F32.TF32 R80, R244.reuse, R208, R140 ;  /* 0x000000d0f450723c */ /* 0x040ff0000008108c */
[----:B------:R-:W-:Y:S03]  /*344a0*/  HMMA.1688.F32.TF32 R76, R244, R204, R200 ;  /* 0x000000ccf44c723c */ /* 0x000fe600000810c8 */
[----:B------:R-:W-:Y:S01]  /*344b0*/  MOV R248, R72 ;  /* 0x0000004800f87202 */ /* 0x000fe20000000f00 */
[----:B------:R-:W-:Y:S01]  /*344c0*/  IMAD.MOV.U32 R249, RZ, RZ, R73 ;  /* 0x000000fffff97224 */ /* 0x000fe200078e0049 */
[----:B------:R-:W-:Y:S01]  /*344d0*/  MOV R251, R75 ;  /* 0x0000004b00fb7202 */ /* 0x000fe20000000f00 */
[----:B------:R-:W-:-:S02]  /*344e0*/  IMAD.MOV.U32 R250, RZ, RZ, R74 ;  /* 0x000000fffffa7224 */ /* 0x000fc400078e004a */
[----:B------:R-:W-:Y:S03]  /*344f0*/  HMMA.1688.F32.TF32 R72, R244, R64, R88 ;  /* 0x00000040f448723c */ /* 0x000fe60000081058 */
[----:B------:R-:W-:Y:S04]  /*34500*/  STL.64 [R1+0x260], R80 ;  /* 0x0002605001007387 */ /* 0x000fe80000100a00 */
[----:B------:R-:W-:Y:S04]  /*34510*/  STL.64 [R1+0x268], R82 ;  /* 0x0002685201007387 */ /* 0x000fe80000100a00 */
[----:B------:R-:W-:Y:S04]  /*34520*/  STL.64 [R1+0x350], R76 ;  /* 0x0003504c01007387 */ /* 0x000fe80000100a00 */
[----:B------:R-:W-:Y:S04]  /*34530*/  STL.64 [R1+0x358], R78 ;  /* 0x0003584e01007387 */ /* 0x000fe80000100a00 */
[----:B------:R-:W-:-:S02]  /*34540*/  IMAD.MOV.U32 R7, RZ, RZ, R75 ;  /* 0x000000ffff077224 */ /* 0x000fc400078e004b */
[----:B------:R-:W-:Y:S01]  /*34550*/  IMAD.MOV.U32 R6, RZ, RZ, R74 ;  /* 0x000000ffff067224 */ /* 0x000fe200078e004a */
[----:B------:R1:W-:Y:S04]  /*34560*/  STL.64 [R1+0x390], R72 ;  /* 0x0003904801007387 */ /* 0x0003e80000100a00 */
[----:B------:R3:W-:Y:S04]  /*34570*/  STL [R1+0x1c5c], R7 ;  /* 0x001c5c0701007387 */ /* 0x0007e80000100800 */
[----:B------:R2:W-:Y:S01]  /*34580*/  STL [R1+0x1c58], R6 ;  /* 0x001c580601007387 */ /* 0x0005e20000100800 */
[----:B-1----:R-:W-:Y:S03]  /*34590*/  HMMA.1688.F32.TF32 R72, R244, R60, R84 ;  /* 0x0000003cf448723c */ /* 0x002fe60000081054 */
[----:B------:R-:W4:Y:S04]  /*345a0*/  LDL.LU R84, [R1+0x700] ;  /* 0x0007000001547983 */ /* 0x000f280000300800 */
[----:B------:R-:W4:Y:S04]  /*345b0*/  LDL.LU R85, [R1+0x704] ;  /* 0x0007040001557983 */ /* 0x000f280000300800 */
[----:B------:R-:W4:Y:S04]  /*345c0*/  LDL.LU R86, [R1+0x708] ;  /* 0x0007080001567983 */ /* 0x000f280000300800 */
[----:B------:R-:W4:Y:S04]  /*345d0*/  LDL.LU R87, [R1+0x70c] ;  /* 0x00070c0001577983 */ /* 0x000f280000300800 */
[----:B------:R-:W-:Y:S01]  /*345e0*/  MOV R35, R75 ;  /* 0x0000004b00237202 */ /* 0x000fe20000000f00 */
[----:B------:R-:W-:Y:S01]  /*345f0*/  IMAD.MOV.U32 R34, RZ, RZ, R74 ;  /* 0x000000ffff227224 */ /* 0x000fe200078e004a */
[----:B------:R-:W-:Y:S01]  /*34600*/  MOV R30, R72 ;  /* 0x00000048001e7202 */ /* 0x000fe20000000f00 */
[----:B------:R-:W-:-:S02]  /*34610*/  IMAD.MOV.U32 R31, RZ, RZ, R73 ;  /* 0x000000ffff1f7224 */ /* 0x000fc400078e0049 */
[----:B------:R-:W-:Y:S04]  /*34620*/  STL [R1+0x1c6c], R35 ;  /* 0x001c6c2301007387 */ /* 0x000fe80000100800 */
[----:B------:R-:W-:Y:S04]  /*34630*/  STL [R1+0x1c68], R34 ;  /* 0x001c682201007387 */ /* 0x000fe80000100800 */
[----:B------:R-:W-:Y:S04]  /*34640*/  STL [R1+0x1c64], R31 ;  /* 0x001c641f01007387 */ /* 0x000fe80000100800 */
[----:B------:R-:W-:Y:S01]  /*34650*/  STL [R1+0x1c60], R30 ;  /* 0x001c601e01007387 */ /* 0x000fe20000100800 */
[----:B--2---:R-:W-:-:S15]  /*34660*/  HMMA.1688.F32.TF32 R68, R244, R56, R68 ;  /* 0x00000038f444723c */ /* 0x004fde0000081044 */
[----:B------:R-:W-:-:S04]  /*34670*/  NOP ;  /* 0x0000000000007918 */ /* 0x000fc80000000000 */
[----:B---3--:R-:W-:Y:S01]  /*34680*/  IMAD.MOV.U32 R7, RZ, RZ, R70 ;  /* 0x000000ffff077224 */ /* 0x008fe200078e0046 */
[----:B------:R4:W-:Y:S01]  /*34690*/  STL.64 [R1+0x3c0], R68 ;  /* 0x0003c04401007387 */ /* 0x0009e20000100a00 */
[----:B------:R-:W-:-:S03]  /*346a0*/  IMAD.MOV.U32 R6, RZ, RZ, R71 ;  /* 0x000000ffff067224 */ /* 0x000fc600078e0047 */
[----:B------:R-:W2:Y:S04]  /*346b0*/  LDL.LU R88, [R1+0x6f0] ;  /* 0x0006f00001587983 */ /* 0x000ea80000300800 */
[----:B------:R-:W2:Y:S01]  /*346c0*/  LDL.LU R89, [R1+0x6f4] ;  /* 0x0006f40001597983 */ /* 0x000ea20000300800 */
[----:B----4-:R-:W-:Y:S03]  /*346d0*/  HMMA.1688.F32.TF32 R68, R244, R52, R92 ;  /* 0x00000034f444723c */ /* 0x010fe6000008105c */
[----:B------:R-:W2:Y:S04]  /*346e0*/  LDL.LU R90, [R1+0x6f8] ;  /* 0x0006f800015a7983 */ /* 0x000ea80000300800 */
[----:B------:R-:W2:Y:S04]  /*346f0*/  LDL.LU R91, [R1+0x6fc] ;  /* 0x0006fc00015b7983 */ /* 0x000ea80000300800 */
[----:B------:R-:W-:Y:S04]  /*34700*/  STL [R1+0x1c74], R6 ;  /* 0x001c740601007387 */ /* 0x000fe80000100800 */
[----:B------:R1:W-:Y:S04]  /*34710*/  STL [R1+0x1c70], R7 ;  /* 0x001c700701007387 */ /* 0x0003e80000100800 */
[----:B------:R-:W-:Y:S01]  /*34720*/  MOV R35, R68 ;  /* 0x0000004400237202 */ /* 0x000fe20000000f00 */
[----:B------:R-:W-:Y:S01]  /*34730*/  IMAD.MOV.U32 R34, RZ, RZ, R69 ;  /* 0x000000ffff227224 */ /* 0x000fe200078e0045 */
[----:B------:R-:W3:Y:S01]  /*34740*/  LDL.LU R68, [R1+0x6e0] ;  /* 0x0006e00001447983 */ /* 0x000ee20000300800 */
[----:B------:R-:W-:Y:S01]  /*34750*/  IMAD.MOV.U32 R31, RZ, RZ, R70 ;  /* 0x000000ffff1f7224 */ /* 0x000fe200078e0046 */
[----:B------:R-:W-:-:S02]  /*34760*/  MOV R30, R71 ;  /* 0x00000047001e7202 */ /* 0x000fc40000000f00 */
[----:B------:R-:W3:Y:S04]  /*34770*/  LDL.LU R69, [R1+0x6e4] ;  /* 0x0006e40001457983 */ /* 0x000ee80000300800 */
[----:B------:R-:W3:Y:S04]  /*34780*/  LDL.LU R70, [R1+0x6e8] ;  /* 0x0006e80001467983 */ /* 0x000ee80000300800 */
[----:B------:R-:W3:Y:S04]  /*34790*/  LDL.LU R71, [R1+0x6ec] ;  /* 0x0006ec0001477983 */ /* 0x000ee80000300800 */
[----:B------:R-:W4:Y:S04]  /*347a0*/  LDL.LU R92, [R1+0x6d0] ;  /* 0x0006d000015c7983 */ /* 0x000f280000300800 */
[----:B------:R-:W4:Y:S04]  /*347b0*/  LDL.LU R93, [R1+0x6d4] ;  /* 0x0006d400015d7983 */ /* 0x000f280000300800 */
[----:B------:R-:W4:Y:S04]  /*347c0*/  LDL.LU R94, [R1+0x6d8] ;  /* 0x0006d800015e7983 */ /* 0x000f280000300800 */
[----:B------:R-:W4:Y:S04]  /*347d0*/  LDL.LU R95, [R1+0x6dc] ;  /* 0x0006dc00015f7983 */ /* 0x000f280000300800 */
[----:B------:R-:W-:Y:S04]  /*347e0*/  STL [R1+0x1c84], R35 ;  /* 0x001c842301007387 */ /* 0x000fe80000100800 */
[----:B------:R-:W-:Y:S04]  /*347f0*/  STL [R1+0x1c80], R34 ;  /* 0x001c802201007387 */ /* 0x000fe80000100800 */
[----:B------:R-:W-:Y:S01]  /*34800*/  STL [R1+0x1c7c], R31 ;  /* 0x001c7c1f01007387 */ /* 0x000fe20000100800 */
[----:B------:R-:W-:Y:S03]  /*34810*/  HMMA.1688.F32.TF32 R72, R244, R48, R84 ;  /* 0x00000030f448723c */ /* 0x000fe60000081054 */
[----:B------:R1:W-:Y:S04]  /*34820*/  STL [R1+0x1c78], R30 ;  /* 0x001c781e01007387 */ /* 0x0003e80000100800 */
[----:B------:R-:W4:Y:S04]  /*34830*/  LDL.LU R84, [R1+0x6c0] ;  /* 0x0006c00001547983 */ /* 0x000f280000300800 */
[----:B------:R-:W4:Y:S04]  /*34840*/  LDL.LU R85, [R1+0x6c4] ;  /* 0x0006c40001557983 */ /* 0x000f280000300800 */
[----:B------:R-:W4:Y:S04]  /*34850*/  LDL.LU R86, [R1+0x6c8] ;  /* 0x0006c80001567983 */ /* 0x000f280000300800 */
[----:B------:R-:W4:Y:S01]  /*34860*/  LDL.LU R87, [R1+0x6cc] ;  /* 0x0006cc0001577983 */ /* 0x000f220000300800 */
[----:B------:R-:W-:Y:S01]  /*34870*/  IMAD.MOV.U32 R43, RZ, RZ, R75 ;  /* 0x000000ffff2b7224 */ /* 0x000fe200078e004b */
[----:B------:R-:W-:Y:S01]  /*34880*/  MOV R42, R74 ;  /* 0x0000004a002a7202 */ /* 0x000fe20000000f00 */
[----:B------:R-:W-:-:S02]  /*34890*/  IMAD.MOV.U32 R38, RZ, RZ, R72 ;  /* 0x000000ffff267224 */ /* 0x000fc400078e0048 */
[----:B------:R-:W-:Y:S01]  /*348a0*/  IMAD.MOV.U32 R39, RZ, RZ, R73 ;  /* 0x000000ffff277224 */ /* 0x000fe200078e0049 */
[----:B------:R-:W-:Y:S04]  /*348b0*/  STL [R1+0x1c94], R43 ;  /* 0x001c942b01007387 */ /* 0x000fe80000100800 */
[----:B------:R-:W-:Y:S04]  /*348c0*/  STL [R1+0x1c90], R42 ;  /* 0x001c902a01007387 */ /* 0x000fe80000100800 */
[----:B------:R1:W-:Y:S04]  /*348d0*/  STL [R1+0x1c8c], R39 ;  /* 0x001c8c2701007387 */ /* 0x0003e80000100800 */
[----:B------:R1:W-:Y:S01]  /*348e0*/  STL [R1+0x1c88], R38 ;  /* 0x001c882601007387 */ /* 0x0003e20000100800 */
[C---:B--2---:R-:W-:Y:S08]  /*348f0*/  HMMA.1688.F32.TF32 R72, R244.reuse, R44, R88 ;  /* 0x0000002cf448723c */ /* 0x044ff00000081058 */
[----:B---3--:R-:W-:Y:S11]  /*34900*/  HMMA.1688.F32.TF32 R68, R244, R40, R68 ;  /* 0x00000028f444723c */ /* 0x008ff60000081044 */
[----:B-1----:R-:W-:Y:S01]  /*34910*/  IMAD.MOV.U32 R7, RZ, RZ, R75 ;  /* 0x000000ffff077224 */ /* 0x002fe200078e004b */
[----:B------:R-:W-:Y:S01]  /*34920*/  MOV R30, R73 ;  /* 0x00000049001e7202 */ /* 0x000fe20000000f00 */
[----:B------:R-:W-:-:S06]  /*34930*/  IMAD.MOV.U32 R6, RZ, RZ, R74 ;  /* 0x000000ffff067224 */ /* 0x000fcc00078e004a */
[----:B------:R-:W-:Y:S01]  /*34940*/  MOV R39, R68 ;  /* 0x0000004400277202 */ /* 0x000fe20000000f00 */
[----:B------:R-:W-:Y:S01]  /*34950*/  IMAD.MOV.U32 R38, RZ, RZ, R69 ;  /* 0x000000ffff267224 */ /* 0x000fe200078e0045 */
[----:B------:R-:W-:Y:S01]  /*34960*/  MOV R34, R71 ;  /* 0x0000004700227202 */ /* 0x000fe20000000f00 */
[----:B------:R-:W-:Y:S02]  /*34970*/  IMAD.MOV.U32 R35, RZ, RZ, R70 ;  /* 0x000000ffff237224 */ /* 0x000fe400078e0046 */
[----:B----4-:R-:W-:Y:S01]  /*34980*/  HMMA.1688.F32.TF32 R68, R244, R36, R92 ;  /* 0x00000024f444723c */ /* 0x010fe2000008105c */
[----:B------:R-:W-:Y:S01]  /*34990*/  IMAD.MOV.U32 R31, RZ, RZ, R72 ;  /* 0x000000ffff1f7224 */ /* 0x000fe200078e0048 */
[----:B------:R-:W-:Y:S04]  /*349a0*/  STL [R1+0x1ca4], R7 ;  /* 0x001ca40701007387 */ /* 0x000fe80000100800 */
[----:B------:R-:W-:Y:S04]  /*349b0*/  STL [R1+0x1ca0], R6 ;  /* 0x001ca00601007387 */ /* 0x000fe80000100800 */
[----:B------:R1:W-:Y:S04]  /*349c0*/  STL [R1+0x1c9c], R30 ;  /* 0x001c9c1e01007387 */ /* 0x0003e80000100800 */
[----:B------:R2:W-:Y:S04]  /*349d0*/  STL [R1+0x1c98], R31 ;  /* 0x001c981f01007387 */ /* 0x0005e80000100800 */
[----:B------:R-:W-:Y:S01]  /*349e0*/  STL [R1+0x1cb4], R34 ;  /* 0x001cb42201007387 */ /* 0x000fe20000100800 */
[----:B------:R-:W-:Y:S01]  /*349f0*/  IMAD.MOV.U32 R42, RZ, RZ, R71 ;  /* 0x000000ffff2a7224 */ /* 0x000fe200078e0047 */
[----:B------:R-:W-:Y:S01]  /*34a00*/  MOV R43, R70 ;  /* 0x00000046002b7202 */ /* 0x000fe20000000f00 */
[----:B-1----:R-:W-:Y:S01]  /*34a10*/  IMAD.MOV.U32 R30, RZ, RZ, R68 ;  /* 0x000000ffff1e7224 */ /* 0x002fe200078e0044 */
[----:B------:R-:W-:Y:S01]  /*34a20*/  STL [R1+0x1cb0], R35 ;  /* 0x001cb02301007387 */ /* 0x000fe20000100800 */
[----:B--2---:R-:W-:-:S03]  /*34a30*/  IMAD.MOV.U32 R31, RZ, RZ, R69 ;  /* 0x000000ffff1f7224 */ /* 0x004fc600078e0045 */
[----:B------:R1:W-:Y:S04]  /*34a40*/  STL [R1+0x1cac], R38 ;  /* 0x001cac2601007387 */ /* 0x0003e80000100800 */
[----:B------:R2:W-:Y:S01]  /*34a50*/  STL [R1+0x1ca8], R39 ;  /* 0x001ca82701007387 */ /* 0x0005e20000100800 */
[----:B------:R-:W-:Y:S03]  /*34a60*/  HMMA.1688.F32.TF32 R68, R244, R32, R84 ;  /* 0x00000020f444723c */ /* 0x000fe60000081054 */
        /* <DEDUP_REMOVED lines=44> */
[----:B------:R-:W-:Y:S01]  /*34d30*/  IMAD.MOV.U32 R46, RZ, RZ, R68 ;  /* 0x000000ffff2e7224 */ /* 0x000fe200078e0044 */
[----:B------:R-:W-:Y:S01]  /*34d40*/  MOV R47, R69 ;  /* 0x00000045002f7202 */ /* 0x000fe20000000f00 */
[----:B------:R-:W-:Y:S01]  /*34d50*/  IMAD.MOV.U32 R50, RZ, RZ, R70 ;  /* 0x000000ffff327224 */ /* 0x000fe200078e0046 */
[----:B------:R-:W4:Y:S01]  /*34d60*/  LDL.LU R68, [R1+0x630] ;  /* 0x0006300001447983 */ /* 0x000f220000300800 */
[----:B------:R-:W-:-:S03]  /*34d70*/  IMAD.MOV.U32 R51, RZ, RZ, R71 ;  /* 0x000000ffff337224 */ /* 0x000fc600078e0047 */
        /* <DEDUP_REMOVED lines=8> */
[----:B---3--:R-:W-:Y:S11]  /*34e00*/  HMMA.1688.F32.TF32 R96, R244, R4, R96 ;  /* 0x00000004f460723c */ /* 0x008ff60000081060 */
[----:B------:R-:W-:Y:S01]  /*34e10*/  MOV R6, R103 ;  /* 0x0000006700067202 */ /* 0x000fe20000000f00 */
[----:B------:R-:W-:Y:S01]  /*34e20*/  IMAD.MOV.U32 R7, RZ, RZ, R102 ;  /* 0x000000ffff077224 */ /* 0x000fe200078e0066 */
[----:B-1----:R-:W-:Y:S01]  /*34e30*/  MOV R38, R100 ;  /* 0x0000006400267202 */ /* 0x002fe20000000f00 */
[----:B------:R-:W-:Y:S01]  /*34e40*/  IMAD.MOV.U32 R39, RZ, RZ, R101 ;  /* 0x000000ffff277224 */ /* 0x000fe200078e0065 */
[----:B------:R-:W-:Y:S04]  /*34e50*/  LDS R244, [R0+UR12+0x24100] ;  /* 0x0241000c00f47984 */ /* 0x000fe80008000800 */
[----:B------:R-:W-:Y:S04]  /*34e60*/  STL [R1+0x1ce4], R6 ;  /* 0x001ce40601007387 */ /* 0x000fe80000100800 */
[----:B------:R-:W-:Y:S04]  /*34e70*/  STL [R1+0x1ce0], R7 ;  /* 0x001ce00701007387 */ /* 0x000fe80000100800 */
[----:B------:R-:W-:Y:S01]  /*34e80*/  LDS R246, [R0+UR12+0x24900] ;  /* 0x0249000c00f67984 */ /* 0x000fe20008000800 */
[----:B------:R-:W-:-:S02]  /*34e90*/  IMAD.MOV.U32 R30, RZ, RZ, R97 ;  /* 0x000000ffff1e7224 */ /* 0x000fc400078e0061 */
[----:B------:R-:W-:Y:S01]  /*34ea0*/  IMAD.MOV.U32 R31, RZ, RZ, R96 ;  /* 0x000000ffff1f7224 */ /* 0x000fe200078e0060 */
[C---:B----4-:R-:W-:Y:S01]  /*34eb0*/  HMMA.1688.F32.TF32 R76, R236.reuse, R216, R76 ;  /* 0x000000d8ec4c723c */ /* 0x050fe2000008104c */
[----:B------:R-:W-:Y:S07]  /*34ec0*/  STL [R1+0x1cdc], R39 ;  /* 0x001cdc2701007387 */ /* 0x000fee0000100800 */
[C---:B------:R-:W-:Y:S01]  /*34ed0*/  HMMA.1688.F32.TF32 R80, R236.reuse, R220, R80 ;  /* 0x000000dcec50723c */ /* 0x040fe20000081050 */
[----:B------:R-:W-:Y:S07]  /*34ee0*/  STL [R1+0x1cd8], R38 ;  /* 0x001cd82601007387 */ /* 0x000fee0000100800 */
[C---:B------:R-:W-:Y:S01]  /*34ef0*/  HMMA.1688.F32.TF32 R72, R236.reuse, R212, R72 ;  /* 0x000000d4ec48723c */ /* 0x040fe20000081048 */
[----:B------:R-:W-:Y:S04]  /*34f00*/  STL [R1+0x1cec], R30 ;  /* 0x001cec1e01007387 */ /* 0x000fe80000100800 */
[----:B------:R-:W-:Y:S06]  /*34f10*/  STL [R1+0x1ce8], R31 ;  /* 0x001ce81f01007387 */ /* 0x000fec0000100800 */
[----:B------:R-:W-:Y:S04]  /*34f20*/  STL.64 [R1+0x4b0], R80 ;  /* 0x0004b05001007387 */ /* 0x000fe80000100a00 */
[----:B------:R1:W-:Y:S04]  /*34f30*/  STL.64 [R1+0x4b8], R82 ;  /* 0x0004b85201007387 */ /* 0x0003e80000100a00 */
[----:B------:R-:W-:Y:S04]  /*34f40*/  STL.64 [R1+0x4d0], R76 ;  /* 0x0004d04c01007387 */ /* 0x000fe80000100a00 */
[----:B------:R2:W-:Y:S01]  /*34f50*/  STL.64 [R1+0x4d8], R78 ;  /* 0x0004d84e01007387 */ /* 0x0005e20000100a00 */
[C---:B-1----:R-:W-:Y:S03]  /*34f60*/  HMMA.1688.F32.TF32 R80, R236.reuse, R208, R140 ;  /* 0x000000d0ec50723c */ /* 0x042fe6000008108c */
[----:B------:R-:W-:Y:S04]  /*34f70*/  STL.64 [R1+0x670], R72 ;  /* 0x0006704801007387 */ /* 0x000fe80000100a00 */
[----:B------:R1:W-:Y:S01]  /*34f80*/  STL.64 [R1+0x678], R74 ;  /* 0x0006784a01007387 */ /* 0x0003e20000100a00 */
[C---:B--2---:R-:W-:Y:S03]  /*34f90*/  HMMA.1688.F32.TF32 R76, R236.reuse, R204, R200 ;  /* 0x000000ccec4c723c */ /* 0x044fe600000810c8 */
[----:B------:R-:W-:Y:S04]  /*34fa0*/  LDS R245, [R3+UR12+0x24100] ;  /* 0x0241000c03f57984 */ /* 0x000fe80008000800 */
[----:B------:R-:W2:Y:S01]  /*34fb0*/  LDS R247, [R3+UR12+0x24900] ;  /* 0x0249000c03f77984 */ /* 0x000ea20008000800 */
[C---:B-1----:R-:W-:Y:S03]  /*34fc0*/  HMMA.1688.F32.TF32 R72, R236.reuse, R64, R88 ;  /* 0x00000040ec48723c */ /* 0x042fe60000081058 */
[----:B------:R-:W-:Y:S04]  /*34fd0*/  STL.64 [R1+0x660], R80 ;  /* 0x0006605001007387 */ /* 0x000fe80000100a00 */
[----:B------:R-:W-:Y:S01]  /*34fe0*/  STL.64 [R1+0x668], R82 ;  /* 0x0006685201007387 */ /* 0x000fe20000100a00 */
[C---:B------:R-:W-:Y:S03]  /*34ff0*/  HMMA.1688.F32.TF32 R68, R236.reuse, R60, R68 ;  /* 0x0000003cec44723c */ /* 0x040fe60000081044 */
[----:B------:R-:W-:Y:S04]  /*35000*/  STL.64 [R1+0x650], R76 ;  /* 0x0006504c01007387 */ /* 0x000fe80000100a00 */
[----:B------:R1:W-:Y:S04]  /*35010*/  STL.64 [R1+0x658], R78 ;  /* 0x0006584e01007387 */ /* 0x0003e80000100a00 */
[----:B------:R-:W-:Y:S04]  /*35020*/  STL.64 [R1+0x5a0], R72 ;  /* 0x0005a04801007387 */ /* 0x000fe80000100a00 */
[----:B------:R3:W-:Y:S01]  /*35030*/  STL.64 [R1+0x5a8], R74 ;  /* 0x0005a84a01007387 */ /* 0x0007e20000100a00 */
[C---:B-1----:R-:W-:Y:S08]  /*35040*/  HMMA.1688.F32.TF32 R76, R236.reuse, R56, R92 ;  /* 0x00000038ec4c723c */ /* 0x042ff0000008105c */
[----:B---3--:R-:W-:Y:S01]  /*35050*/  HMMA.1688.F32.TF32 R72, R236, R52, R84 ;  /* 0x00000034ec48723c */ /* 0x008fe20000081054 */
[----:B------:R1:W-:Y:S04]  /*35060*/  STL.64 [R1+0x570], R68 ;  /* 0x0005704401007387 */ /* 0x0003e80000100a00 */
[----:B------:R3:W-:Y:S04]  /*35070*/  STL.64 [R1+0x578], R70 ;  /* 0x0005784601007387 */ /* 0x0007e80000100a00 */
[----:B-1----:R-:W4:Y:S04]  /*35080*/  LDL.LU R68, [R1+0x320] ;  /* 0x0003200001447983 */ /* 0x002f280000300800 */
[----:B------:R1:W-:Y:S04]  /*35090*/  STL.64 [R1+0x560], R76 ;  /* 0x0005604c01007387 */ /* 0x0003e80000100a00 */
[----:B------:R1:W-:Y:S04]  /*350a0*/  STL.64 [R1+0x568], R78 ;  /* 0x0005684e01007387 */ /* 0x0003e80000100a00 */
[----:B------:R1:W-:Y:S04]  /*350b0*/  STL.64 [R1+0x550], R72 ;  /* 0x0005504801007387 */ /* 0x0003e80000100a00 */
[----:B------:R1:W-:Y:S04]  /*350c0*/  STL.64 [R1+0x558], R74 ;  /* 0x0005584a01007387 */ /* 0x0003e80000100a00 */
[----:B------:R-:W4:Y:S04]  /*350d0*/  LDL.LU R69, [R1+0x324] ;  /* 0x0003240001457983 */ /* 0x000f280000300800 */
[----:B---3--:R-:W4:Y:S04]  /*350e0*/  LDL.LU R70, [R1+0x328] ;  /* 0x0003280001467983 */ /* 0x008f280000300800 */
[----:B------:R-:W4:Y:S04]  /*350f0*/  LDL.LU R71, [R1+0x32c] ;  /* 0x00032c0001477983 */ /* 0x000f280000300800 */
        /* <DEDUP_REMOVED lines=8> */
[----:B-1----:R-:W2:Y:S04]  /*35180*/  LDL.LU R76, [R1+0x370] ;  /* 0x00037000014c7983 */ /* 0x002ea80000300800 */
[----:B------:R-:W2:Y:S04]  /*35190*/  LDL.LU R77, [R1+0x374] ;  /* 0x00037400014d7983 */ /* 0x000ea80000300800 */
[----:B------:R-:W2:Y:S04]  /*351a0*/  LDL.LU R78, [R1+0x378] ;  /* 0x00037800014e7983 */ /* 0x000ea80000300800 */
[----:B------:R-:W2:Y:S04]  /*351b0*/  LDL.LU R79, [R1+0x37c] ;  /* 0x00037c00014f7983 */ /* 0x000ea80000300800 */
[----:B------:R-:W2:Y:S04]  /*351c0*/  LDL.LU R80, [R1+0x380] ;  /* 0x0003800001507983 */ /* 0x000ea80000300800 */
[----:B------:R-:W2:Y:S01]  /*351d0*/  LDL.LU R81, [R1+0x384] ;  /* 0x0003840001517983 */ /* 0x000ea20000300800 */
[----:B------:R-:W-:-:S03]  /*351e0*/  MOV R34, R98 ;  /* 0x0000006200227202 */ /* 0x000fc60000000f00 */
[----:B------:R-:W2:Y:S01]  /*351f0*/  LDL.LU R82, [R1+0x388] ;  /* 0x0003880001527983 */ /* 0x000ea20000300800 */
[----:B------:R-:W-:-:S03]  /*35200*/  IMAD.MOV.U32 R35, RZ, RZ, R99 ;  /* 0x000000ffff237224 */ /* 0x000fc600078e0063 */
        /* <DEDUP_REMOVED lines=73> */
[----:B--2---:R-:W-:-:S15]  /*356a0*/  HMMA.1688.F32.TF32 R84, R236, R48, R84 ;  /* 0x00000030ec54723c */ /* 0x004fde0000081054 */
[----:B------:R-:W-:-:S04]  /*356b0*/  NOP ;  /* 0x0000000000007918 */ /* 0x000fc80000000000 */
[----:B------:R1:W-:Y:S04]  /*356c0*/  STL.64 [R1+0x540], R84 ;  /* 0x0005405401007387 */ /* 0x0003e80000100a00 */
[----:B------:R2:W-:Y:S04]  /*356d0*/  STL.64 [R1+0x548], R86 ;  /* 0x0005485601007387 */ /* 0x0005e80000100a00 */
[----:B-1----:R-:W4:Y:S04]  /*356e0*/  LDL.LU R84, [R1+0x310] ;  /* 0x0003100001547983 */ /* 0x002f280000300800 */
[----:B------:R-:W4:Y:S04]  /*356f0*/  LDL.LU R85, [R1+0x314] ;  /* 0x0003140001557983 */ /* 0x000f280000300800 */
[----:B--2---:R-:W2:Y:S04]  /*35700*/  LDL.LU R86, [R1+0x318] ;  /* 0x0003180001567983 */ /* 0x004ea80000300800 */
[----:B------:R-:W2:Y:S01]  /*35710*/  LDL.LU R87, [R1+0x31c] ;  /* 0x00031c0001577983 */ /* 0x000ea20000300800 */
[C---:B---3--:R-:W-:Y:S08]  /*35720*/  HMMA.1688.F32.TF32 R192, R236.reuse, R44, R192 ;  /* 0x0000002cecc0723c */ /* 0x048ff000000810c0 */
[C---:B------:R-:W-:Y:S08]  /*35730*/  HMMA.1688.F32.TF32 R196, R236.reuse, R40, R196 ;  /* 0x00000028ecc4723c */ /* 0x040ff000000810c4 */
[C---:B------:R-:W-:Y:S08]  /*35740*/  HMMA.1688.F32.TF32 R144, R236.reuse, R36, R144 ;  /* 0x00000024ec90723c */ /* 0x040ff00000081090 */
[C---:B------:R-:W-:Y:S01]  /*35750*/  HMMA.1688.F32.TF32 R136, R236.reuse, R32, R136 ;  /* 0x00000020ec88723c */ /* 0x040fe20000081088 */
[----:B------:R-:W-:Y:S07]  /*35760*/  STL.64 [R1+0x530], R192 ;  /* 0x000530c001007387 */ /* 0x000fee0000100a00 */
[C---:B------:R-:W-:Y:S01]  /*35770*/  HMMA.1688.F32.TF32 R132, R236.reuse, R28, R132 ;  /* 0x0000001cec84723c */ /* 0x040fe20000081084 */
[----:B------:R1:W-:Y:S07]  /*35780*/  STL.64 [R1+0x538], R194 ;  /* 0x000538c201007387 */ /* 0x0003ee0000100a00 */
[----:B----4-:R-:W-:Y:S01]  /*35790*/  HMMA.1688.F32.TF32 R236, R236, R4, R128 ;  /* 0x00000004ecec723c */ /* 0x010fe20000081080 */
[----:B-1----:R-:W3:Y:S04]  /*357a0*/  LDL.LU.64 R194, [R1+0x1ee0] ;  /* 0x001ee00001c27983 */ /* 0x002ee80000300a00 */
[----:B------:R-:W3:Y:S03]  /*357b0*/  LDL.LU.64 R192, [R1+0x1ed8] ;  /* 0x001ed80001c07983 */ /* 0x000ee60000300a00 */
[C---:B------:R-:W-:Y:S01]  /*357c0*/  HMMA.1688.F32.TF32 R124, R244.reuse, R220, R124 ;  /* 0x000000dcf47c723c */ /* 0x040fe2000008107c */
[----:B------:R-:W-:Y:S04]  /*357d0*/  STL.64 [R1+0x520], R196 ;  /* 0x000520c401007387 */ /* 0x000fe80000100a00 */
[----:B------:R1:W-:Y:S03]  /*357e0*/  STL.64 [R1+0x528], R198 ;  /* 0x000528c601007387 */ /* 0x0003e60000100a00 */
[C---:B------:R-:W-:Y:S01]  /*357f0*/  HMMA.1688.F32.TF32 R120, R244.reuse, R216, R120 ;  /* 0x000000d8f478723c */ /* 0x040fe20000081078 */
[----:B-1----:R-:W4:Y:S04]  /*35800*/  LDL.LU.64 R198, [R1+0x1ed0] ;  /* 0x001ed00001c67983 */ /* 0x002f280000300a00 */
[----:B------:R-:W4:Y:S04]  /*35810*/  LDL.LU.64 R196, [R1+0x1ec8] ;  /* 0x001ec80001c47983 */ /* 0x000f280000300a00 */
[----:B------:R-:W-:Y:S04]  /*35820*/  STL.64 [R1+0x510], R144 ;  /* 0x0005109001007387 */ /* 0x000fe80000100a00 */
[----:B------:R1:W-:Y:S01]  /*35830*/  STL.64 [R1+0x518], R146 ;  /* 0x0005189201007387 */ /* 0x0003e20000100a00 */
[C---:B------:R-:W-:Y:S03]  /*35840*/  HMMA.1688.F32.TF32 R88, R244.reuse, R212, R88 ;  /* 0x000000d4f458723c */ /* 0x040fe60000081058 */
[----:B-1----:R-:W3:Y:S04]  /*35850*/  LDL.LU.64 R146, [R1+0x1ec0] ;  /* 0x001ec00001927983 */ /* 0x002ee80000300a00 */
[----:B------:R-:W3:Y:S04]  /*35860*/  LDL.LU.64 R144, [R1+0x1eb8] ;  /* 0x001eb80001907983 */ /* 0x000ee80000300a00 */
[----:B------:R-:W-:Y:S01]  /*35870*/  STL.64 [R1+0x500], R136 ;  /* 0x0005008801007387 */ /* 0x000fe20000100a00 */
[C---:B------:R-:W-:Y:S03]  /*35880*/  HMMA.1688.F32.TF32 R116, R244.reuse, R208, R116 ;  /* 0x000000d0f474723c */ /* 0x040fe60000081074 */
[----:B------:R1:W-:Y:S05]  /*35890*/  STL.64 [R1+0x508], R138 ;  /* 0x0005088a01007387 */ /* 0x0003ea0000100a00 */
[C---:B------:R-:W-:Y:S01]  /*358a0*/  HMMA.1688.F32.TF32 R112, R244.reuse, R204, R112 ;  /* 0x000000ccf470723c */ /* 0x040fe20000081070 */
        /* <DEDUP_REMOVED lines=8> */
[----:B------:R-:W3:Y:S01]  /*35930*/  LDL.LU.64 R130, [R1+0x1e90] ;  /* 0x001e900001827983 */ /* 0x000ee20000300a00 */
[C---:B------:R-:W-:Y:S03]  /*35940*/  HMMA.1688.F32.TF32 R100, R244.reuse, R56, R100 ;  /* 0x00000038f464723c */ /* 0x040fe60000081064 */
[----:B------:R-:W3:Y:S04]  /*35950*/  LDL.LU.64 R128, [R1+0x1e88] ;  /* 0x001e880001807983 */ /* 0x000ee80000300a00 */
[----:B------:R-:W-:Y:S01]  /*35960*/  STL.64 [R1+0x4e0], R236 ;  /* 0x0004e0ec01007387 */ /* 0x000fe20000100a00 */
[C---:B------:R-:W-:Y:S03]  /*35970*/  HMMA.1688.F32.TF32 R96, R244.reuse, R52, R96 ;  /* 0x00000034f460723c */ /* 0x040fe60000081060 */
[----:B------:R-:W-:Y:S04]  /*35980*/  STL.64 [R1+0x4e8], R238 ;  /* 0x0004e8ee01007387 */ /* 0x000fe80000100a00 */
[----:B------:R-:W-:Y:S01]  /*35990*/  STL.64 [R1+0x620], R124 ;  /* 0x0006207c01007387 */ /* 0x000fe20000100a00 */
[C---:B------:R-:W-:Y:S03]  /*359a0*/  HMMA.1688.F32.TF32 R80, R244.reuse, R48, R80 ;  /* 0x00000030f450723c */ /* 0x040fe60000081050 */
[----:B------:R1:W-:Y:S04]  /*359b0*/  STL.64 [R1+0x628], R126 ;  /* 0x0006287e01007387 */ /* 0x0003e80000100a00 */
[----:B------:R-:W-:Y:S01]  /*359c0*/  LDS R236, [R0+UR12+0x24180] ;  /* 0x0241800c00ec7984 */ /* 0x000fe20008000800 */
[C---:B------:R-:W-:Y:S03]  /*359d0*/  HMMA.1688.F32.TF32 R76, R244.reuse, R44, R76 ;  /* 0x0000002cf44c723c */ /* 0x040fe6000008104c */
[----:B------:R-:W-:Y:S04]  /*359e0*/  LDS R238, [R0+UR12+0x24980] ;  /* 0x0249800c00ee7984 */ /* 0x000fe80008000800 */
[----:B-1----:R-:W3:Y:S04]  /*359f0*/  LDL.LU.64 R126, [R1+0x1e80] ;  /* 0x001e8000017e7983 */ /* 0x002ee80000300a00 */
[----:B------:R-:W3:Y:S04]  /*35a00*/  LDL.LU.64 R124, [R1+0x1e78] ;  /* 0x001e7800017c7983 */ /* 0x000ee80000300a00 */
[----:B------:R-:W-:Y:S01]  /*35a10*/  STL.64 [R1+0x610], R120 ;  /* 0x0006107801007387 */ /* 0x000fe20000100a00 */
[C---:B------:R-:W-:Y:S03]  /*35a20*/  HMMA.1688.F32.TF32 R72, R244.reuse, R40, R72 ;  /* 0x00000028f448723c */ /* 0x040fe60000081048 */
[----:B------:R1:W-:Y:S04]  /*35a30*/  STL.64 [R1+0x618], R122 ;  /* 0x0006187a01007387 */ /* 0x0003e80000100a00 */
[----:B------:R-:W-:Y:S04]  /*35a40*/  LDS R237, [R3+UR12+0x24180] ;  /* 0x0241800c03ed7984 */ /* 0x000fe80008000800 */
[----:B------:R-:W2:Y:S04]  /*35a50*/  LDS R239, [R3+UR12+0x24980] ;  /* 0x0249800c03ef7984 */ /* 0x000ea80008000800 */
[----:B-1----:R-:W3:Y:S04]  /*35a60*/  LDL.LU.64 R122, [R1+0x1e70] ;  /* 0x001e7000017a7983 */ /* 0x002ee80000300a00 */
[----:B------:R-:W3:Y:S04]  /*35a70*/  LDL.LU.64 R120, [R1+0x1e68] ;  /* 0x001e680001787983 */ /* 0x000ee80000300a00 */
[----:B------:R-:W-:Y:S04]  /*35a80*/  STL.64 [R1+0x600], R88 ;  /* 0x0006005801007387 */ /* 0x000fe80000100a00 */
[----:B------:R1:W-:Y:S04]  /*35a90*/  STL.64 [R1+0x608], R90 ;  /* 0x0006085a01007387 */ /* 0x0003e80000100a00 */
[----:B-1----:R-:W3:Y:S04]  /*35aa0*/  LDL.LU.64 R90, [R1+0x1e60] ;  /* 0x001e6000015a7983 */ /* 0x002ee80000300a00 */
        /* <DEDUP_REMOVED lines=16> */
[C---:B-1----:R-:W-:Y:S03]  /*35bb0*/  HMMA.1688.F32.TF32 R80, R244.reuse, R36, R140 ;  /* 0x00000024f450723c */ /* 0x042fe6000008108c */
[----:B------:R-:W-:Y:S04]  /*35bc0*/  STL.64 [R1+0x580], R72 ;  /* 0x0005804801007387 */ /* 0x000fe80000100a00 */
[----:B------:R1:W-:Y:S01]  /*35bd0*/  STL.64 [R1+0x588], R74 ;  /* 0x0005884a01007387 */ /* 0x0003e20000100a00 */
[C---:B--2---:R-:W-:Y:S08]  /*35be0*/  HMMA.1688.F32.TF32 R76, R244.reuse, R32, R200 ;  /* 0x00000020f44c723c */ /* 0x044ff000000810c8 */
[C---:B-1----:R-:W-:Y:S03]  /*35bf0*/  HMMA.1688.F32.TF32 R72, R244.reuse, R28, R68 ;  /* 0x0000001cf448723c */ /* 0x042fe60000081044 */
[----:B------:R-:W-:Y:S04]  /*35c00*/  STL.64 [R1+0x490], R80 ;  /* 0x0004905001007387 */ /* 0x000fe80000100a00 */
[----:B------:R-:W-:Y:S01]  /*35c10*/  STL.64 [R1+0x498], R82 ;  /* 0x0004985201007387 */ /* 0x000fe20000100a00 */
[----:B------:R-:W-:Y:S03]  /*35c20*/  HMMA.1688.F32.TF32 R68, R244, R4, R92 ;  /* 0x00000004f444723c */ /* 0x000fe6000008105c */
[----:B------:R-:W-:Y:S04]  /*35c30*/  STL.64 [R1+0x480], R76 ;  /* 0x0004804c01007387 */ /* 0x000fe80000100a00 */
[----:B------:R-:W-:Y:S04]  /*35c40*/  STL.64 [R1+0x488], R78 ;  /* 0x0004884e01007387 */ /* 0x000fe80000100a00 */
[----:B------:R-:W-:Y:S04]  /*35c50*/  STL.64 [R1+0x470], R72 ;  /* 0x0004704801007387 */ /* 0x000fe80000100a00 */
[----:B------:R1:W-:Y:S02]  /*35c60*/  STL.64 [R1+0x478], R74 ;  /* 0x0004784a01007387 */ /* 0x0003e40000100a00 */
[C---:B-1----:R-:W-:Y:S02]  /*35c70*/  HMMA.1688.F32.TF32 R72, R236.reuse, R220, R84 ;  /* 0x000000dcec48723c */ /* 0x042fe40000081054 */
[----:B------:R1:W-:Y:S04]  /*35c80*/  STL.64 [R1+0x450], R68 ;  /* 0x0004504401007387 */ /* 0x0003e80000100a00 */
[----:B------:R2:W-:Y:S04]  /*35c90*/  STL.64 [R1+0x458], R70 ;  /* 0x0004584601007387 */ /* 0x0005e80000100a00 */
[----:B-1----:R-:W4:Y:S09]  /*35ca0*/  LDL.LU R68, [R1+0x1b0] ;  /* 0x0001b00001447983 */ /* 0x002f320000300800 */
[----:B------:R1:W-:Y:S04]  /*35cb0*/  STL.64 [R1+0x7d0], R72 ;  /* 0x0007d04801007387 */ /* 0x0003e80000100a00 */
[----:B------:R1:W-:Y:S04]  /*35cc0*/  STL.64 [R1+0x7d8], R74 ;  /* 0x0007d84a01007387 */ /* 0x0003e80000100a00 */
[----:B------:R-:W4:Y:S04]  /*35cd0*/  LDL.LU R69, [R1+0x1b4] ;  /* 0x0001b40001457983 */ /* 0x000f280000300800 */
[----:B--2---:R-:W4:Y:S04]  /*35ce0*/  LDL.LU R70, [R1+0x1b8] ;  /* 0x0001b80001467983 */ /* 0x004f280000300800 */
[----:B------:R-:W4:Y:S04]  /*35cf0*/  LDL.LU R71, [R1+0x1bc] ;  /* 0x0001bc0001477983 */ /* 0x000f280000300800 */
        /* <DEDUP_REMOVED lines=53> */
[----:B---3--:R-:W-:Y:S04]  /*36050*/  LDS R244, [R90+UR12+0x24000] ;  /* 0x0240000c5af47984 */ /* 0x008fe80008000800 */
[----:B------:R1:W-:Y:S04]  /*36060*/  LDS R246, [R90+UR12+0x24800] ;  /* 0x0248000c5af67984 */ /* 0x0003e80008000800 */
[----:B------:R-:W3:Y:S04]  /*36070*/  LDL.LU R89, [R1+0x154] ;  /* 0x0001540001597983 */ /* 0x000ee80000300800 */
[----:B-1----:R-:W3:Y:S04]  /*36080*/  LDL.LU R90, [R1+0x158] ;  /* 0x00015800015a7983 */ /* 0x002ee80000300800 */
[----:B------:R-:W-:Y:S04]  /*36090*/  LDS R245, [R91+UR12+0x24000] ;  /* 0x0240000c5bf57984 */ /* 0x000fe80008000800 */
[----:B------:R1:W2:Y:S02]  /*360a0*/  LDS R247, [R91+UR12+0x24800] ;  /* 0x0248000c5bf77984 */ /* 0x0002a40008000800 */
[----:B-1----:R-:W-:Y:S01]  /*360b0*/  IMAD.MOV.U32 R91, RZ, RZ, R2 ;  /* 0x000000ffff5b7224 */ /* 0x002fe200078e0002 */
[C---:B--2---:R-:W-:Y:S08]  /*360c0*/  HMMA.1688.F32.TF32 R112, R236.reuse, R212, R112 ;  /* 0x000000d4ec70723c */ /* 0x044ff00000081070 */
[C---:B----4-:R-:W-:Y:S08]  /*360d0*/  HMMA.1688.F32.TF32 R116, R236.reuse, R216, R116 ;  /* 0x000000d8ec74723c */ /* 0x050ff00000081074 */
[----:B------:R-:W-:Y:S11]  /*360e0*/  HMMA.1688.F32.TF32 R84, R236, R208, R84 ;  /* 0x000000d0ec54723c */ /* 0x000ff60000081054 */
[----:B------:R-:W-:Y:S04]  /*360f0*/  STL.64 [R1+0x6f0], R116 ;  /* 0x0006f07401007387 */ /* 0x000fe80000100a00 */
[----:B------:R1:W-:Y:S04]  /*36100*/  STL.64 [R1+0x6f8], R118 ;  /* 0x0006f87601007387 */ /* 0x0003e80000100a00 */
[----:B-1----:R-:W2:Y:S04]  /*36110*/  LDL.LU.64 R118, [R1+0x1e58] ;  /* 0x001e580001767983 */ /* 0x002ea80000300a00 */
[----:B------:R-:W2:Y:S04]  /*36120*/  LDL.LU.64 R116, [R1+0x1e50] ;  /* 0x001e500001747983 */ /* 0x000ea80000300a00 */
[----:B------:R-:W-:Y:S04]  /*36130*/  STL.64 [R1+0x710], R112 ;  /* 0x0007107001007387 */ /* 0x000fe80000100a00 */
[----:B------:R1:W-:Y:S01]  /*36140*/  STL.64 [R1+0x718], R114 ;  /* 0x0007187201007387 */ /* 0x0003e20000100a00 */
[----:B------:R-:W-:Y:S01]  /*36150*/  MOV R2, R86 ;  /* 0x0000005600027202 */ /* 0x000fe20000000f00 */
[----:B------:R-:W-:-:S02]  /*36160*/  IMAD.MOV.U32 R252, RZ, RZ, R87 ;  /* 0x000000fffffc7224 */ /* 0x000fc400078e0057 */
[----:B-1----:R-:W4:Y:S04]  /*36170*/  LDL.LU.64 R114, [R1+0x1e48] ;  /* 0x001e480001727983 */ /* 0x002f280000300a00 */
[----:B------:R-:W4:Y:S04]  /*36180*/  LDL.LU.64 R112, [R1+0x1e40] ;  /* 0x001e400001707983 */ /* 0x000f280000300a00 */
[----:B------:R1:W-:Y:S04]  /*36190*/  STL.64 [R1+0x730], R84 ;  /* 0x0007305401007387 */ /* 0x0003e80000100a00 */
[----:B-1----:R-:W2:Y:S04]  /*361a0*/  LDL.LU R84, [R1+0x190] ;  /* 0x0001900001547983 */ /* 0x002ea80000300800 */
[----:B------:R-:W2:Y:S04]  /*361b0*/  LDL.LU R85, [R1+0x194] ;  /* 0x0001940001557983 */ /* 0x000ea80000300800 */
[----:B------:R-:W2:Y:S04]  /*361c0*/  LDL.LU R86, [R1+0x198] ;  /* 0x0001980001567983 */ /* 0x000ea80000300800 */
[----:B------:R-:W2:Y:S01]  /*361d0*/  LDL.LU R87, [R1+0x19c] ;  /* 0x00019c0001577983 */ /* 0x000ea20000300800 */
[C---:B------:R-:W-:Y:S08]  /*361e0*/  HMMA.1688.F32.TF32 R108, R236.reuse, R204, R108 ;  /* 0x000000ccec6c723c */ /* 0x040ff0000008106c */
[C---:B------:R-:W-:Y:S01]  /*361f0*/  HMMA.1688.F32.TF32 R104, R236.reuse, R64, R104 ;  /* 0x00000040ec68723c */ /* 0x040fe20000081068 */
[----:B------:R-:W-:Y:S04]  /*36200*/  STL [R1+0x1ad0], R2 ;  /* 0x001ad00201007387 */ /* 0x000fe80000100800 */
[----:B------:R-:W-:Y:S06]  /*36210*/  STL [R1+0x1acc], R252 ;  /* 0x001accfc01007387 */ /* 0x000fec0000100800 */
[----:B------:R-:W-:Y:S04]  /*36220*/  STL.64 [R1+0x740], R108 ;  /* 0x0007406c01007387 */ /* 0x000fe80000100a00 */
[----:B------:R1:W-:Y:S04]  /*36230*/  STL.64 [R1+0x748], R110 ;  /* 0x0007486e01007387 */ /* 0x0003e80000100a00 */
[----:B-1----:R-:W4:Y:S04]  /*36240*/  LDL.LU.64 R110, [R1+0x1e38] ;  /* 0x001e3800016e7983 */ /* 0x002f280000300a00 */
[----:B------:R-:W4:Y:S04]  /*36250*/  LDL.LU.64 R108, [R1+0x1e30] ;  /* 0x001e3000016c7983 */ /* 0x000f280000300a00 */
[----:B------:R-:W-:Y:S04]  /*36260*/  STL.64 [R1+0x760], R104 ;  /* 0x0007606801007387 */ /* 0x000fe80000100a00 */
[----:B------:R1:W-:Y:S02]  /*36270*/  STL.64 [R1+0x768], R106 ;  /* 0x0007686a01007387 */ /* 0x0003e40000100a00 */
[C---:B-1----:R-:W-:Y:S08]  /*36280*/  HMMA.1688.F32.TF32 R104, R236.reuse, R60, R100 ;  /* 0x0000003cec68723c */ /* 0x042ff00000081064 */
[C---:B------:R-:W-:Y:S08]  /*36290*/  HMMA.1688.F32.TF32 R100, R236.reuse, R56, R96 ;  /* 0x00000038ec64723c */ /* 0x040ff00000081060 */
[C---:B------:R-:W-:Y:S08]  /*362a0*/  HMMA.1688.F32.TF32 R96, R236.reuse, R52, R80 ;  /* 0x00000034ec60723c */ /* 0x040ff00000081050 */
[C---:B------:R-:W-:Y:S08]  /*362b0*/  HMMA.1688.F32.TF32 R80, R236.reuse, R48, R76 ;  /* 0x00000030ec50723c */ /* 0x040ff0000008104c */
[C---:B------:R-:W-:Y:S08]  /*362c0*/  HMMA.1688.F32.TF32 R76, R236.reuse, R44, R72 ;  /* 0x0000002cec4c723c */ /* 0x040ff00000081048 */
[----:B------:R-:W-:Y:S01]  /*362d0*/  HMMA.1688.F32.TF32 R72, R236, R40, R140 ;  /* 0x00000028ec48723c */ /* 0x000fe2000008108c */
[----:B------:R-:W-:Y:S04]  /*362e0*/  STL.64 [R1+0x770], R104 ;  /* 0x0007706801007387 */ /* 0x000fe80000100a00 */
[----:B------:R-:W-:Y:S04]  /*362f0*/  STL.64 [R1+0x778], R106 ;  /* 0x0007786a01007387 */ /* 0x000fe80000100a00 */
[----:B------:R-:W-:Y:S04]  /*36300*/  STL.64 [R1+0x790], R100 ;  /* 0x0007906401007387 */ /* 0x000fe80000100a00 */
[----:B------:R-:W-:Y:S04]  /*36310*/  STL.64 [R1+0x798], R102 ;  /* 0x0007986601007387 */ /* 0x000fe80000100a00 */
[----:B------:R-:W-:Y:S04]  /*36320*/  STL.64 [R1+0x7a0], R96 ;  /* 0x0007a06001007387 */ /* 0x000fe80000100a00 */
[----:B------:R-:W-:Y:S04]  /*36330*/  STL.64 [R1+0x7a8], R98 ;  /* 0x0007a86201007387 */ /* 0x000fe80000100a00 */
[----:B------:R-:W-:Y:S01]  /*36340*/  STL.64 [R1+0x7c0], R80 ;  /* 0x0007c05001007387 */ /* 0x000fe20000100a00 */
[----:B------:R-:W-:-:S03]  /*36350*/  IMAD.MOV.U32 R2, RZ, RZ, R74 ;  /* 0x000000ffff027224 */ /* 0x000fc600078e004a */
[----:B------:R-:W-:Y:S01]  /*36360*/  STL.64 [R1+0x7c8], R82 ;  /* 0x0007c85201007387 */ /* 0x000fe20000100a00 */
[----:B------:R-:W-:-:S03]  /*36370*/  MOV R252, R75 ;  /* 0x0000004b00fc7202 */ /* 0x000fc60000000f00 */
[----:B------:R-:W-:Y:S04]  /*36380*/  STL.64 [R1+0x7b0], R76 ;  /* 0x0007b04c01007387 */ /* 0x000fe80000100a00 */
[----:B------:R-:W-:Y:S04]  /*36390*/  STL.64 [R1+0x7b8], R78 ;  /* 0x0007b84e01007387 */ /* 0x000fe80000100a00 */
[----:B------:R1:W-:Y:S01]  /*363a0*/  STL.64 [R1+0x780], R72 ;  /* 0x0007804801007387 */ /* 0x0003e20000100a00 */
[C---:B------:R-:W-:Y:S08]  /*363b0*/  HMMA.1688.F32.TF32 R68, R236.reuse, R32, R68 ;  /* 0x00000020ec44723c */ /* 0x040ff00000081044 */
[----:B-1----:R-:W-:Y:S01]  /*363c0*/  HMMA.1688.F32.TF32 R72, R236, R36, R200 ;  /* 0x00000024ec48723c */ /* 0x002fe200000810c8 */
[----:B------:R1:W-:Y:S04]  /*363d0*/  STL [R1+0x1ad8], R252 ;  /* 0x001ad8fc01007387 */ /* 0x0003e80000100800 */
[----:B------:R3:W-:Y:S06]  /*363e0*/  STL [R1+0x1ad4], R2 ;  /* 0x001ad40201007387 */ /* 0x0007ec0000100800 */
[----:B-1----:R-:W-:-:S02]  /*363f0*/  IMAD.MOV.U32 R252, RZ, RZ, R70 ;  /* 0x000000fffffc7224 */ /* 0x002fc400078e0046 */
[----:B---3--:R-:W-:-:S06]  /*36400*/  IMAD.MOV.U32 R2, RZ, RZ, R71 ;  /* 0x000000ffff027224 */ /* 0x008fcc00078e0047 */
[----:B------:R-:W-:Y:S04]  /*36410*/  STL.64 [R1+0x750], R72 ;  /* 0x0007504801007387 */ /* 0x000fe80000100a00 */
[----:B------:R1:W-:Y:S04]  /*36420*/  STL.64 [R1+0x758], R74 ;  /* 0x0007584a01007387 */ /* 0x0003e80000100a00 */
[----:B------:R3:W-:Y:S01]  /*36430*/  STL.64 [R1+0x720], R68 ;  /* 0x0007204401007387 */ /* 0x0007e20000100a00 */
[C---:B-1----:R-:W-:Y:S08]  /*36440*/  HMMA.1688.F32.TF32 R72, R236.reuse, R28, R92 ;  /* 0x0000001cec48723c */ /* 0x042ff0000008105c */
[----:B---3--:R-:W-:Y:S01]  /*36450*/  HMMA.1688.F32.TF32 R68, R236, R4, R88 ;  /* 0x00000004ec44723c */ /* 0x008fe20000081058 */
[----:B------:R1:W-:Y:S04]  /*36460*/  STL [R1+0x1ae0], R2 ;  /* 0x001ae00201007387 */ /* 0x0003e80000100800 */
[----:B------:R3:W-:Y:S06]  /*36470*/  STL [R1+0x1adc], R252 ;  /* 0x001adcfc01007387 */ /* 0x0007ec0000100800 */
[----:B------:R-:W-:Y:S04]  /*36480*/  STL.64 [R1+0x700], R72 ;  /* 0x0007004801007387 */ /* 0x000fe80000100a00 */
[----:B------:R-:W-:Y:S04]  /*36490*/  STL.64 [R1+0x708], R74 ;  /* 0x0007084a01007387 */ /* 0x000fe80000100a00 */
[----:B-1----:R-:W-:Y:S01]  /*364a0*/  MOV R2, R70 ;  /* 0x0000004600027202 */ /* 0x002fe20000000f00 */
[----:B------:R2:W-:Y:S01]  /*364b0*/  STL.64 [R1+0x6e0], R68 ;  /* 0x0006e04401007387 */ /* 0x0005e20000100a00 */
[----:B---3--:R-:W-:-:S05]  /*364c0*/  IMAD.MOV.U32 R252, RZ, RZ, R71 ;  /* 0x000000fffffc7224 */ /* 0x008fca00078e0047 */
[----:B------:R-:W-:Y:S04]  /*364d0*/  STL [R1+0x1ae8], R252 ;  /* 0x001ae8fc01007387 */ /* 0x000fe80000100800 */
[----:B------:R-:W-:Y:S01]  /*364e0*/  STL [R1+0x1ae4], R2 ;  /* 0x001ae40201007387 */ /* 0x000fe20000100800 */
[----:B--2---:R-:W-:Y:S03]  /*364f0*/  HMMA.1688.F32.TF32 R68, R244, R220, R84 ;  /* 0x000000dcf444723c */ /* 0x004fe60000081054 */
[----:B------:R-:W2:Y:S04]  /*36500*/  LDL.LU R84, [R1+0x70] ;  /* 0x0000700001547983 */ /* 0x000ea80000300800 */
[----:B------:R-:W2:Y:S04]  /*36510*/  LDL.LU R85, [R1+0x74] ;  /* 0x0000740001557983 */ /* 0x000ea80000300800 */
[----:B------:R-:W2:Y:S04]  /*36520*/  LDL.LU R86, [R1+0x78] ;  /* 0x0000780001567983 */ /* 0x000ea80000300800 */
[----:B------:R-:W2:Y:S04]  /*36530*/  LDL.LU R87, [R1+0x7c] ;  /* 0x00007c0001577983 */ /* 0x000ea80000300800 */
[----:B------:R-:W3:Y:S01]  /*36540*/  LDL.LU R92, [R1+0xe0] ;  /* 0x0000e000015c7983 */ /* 0x000ee20000300800 */
[----:B------:R-:W-:-:S03]  /*36550*/  IMAD.MOV.U32 R54, RZ, RZ, R68 ;  /* 0x000000ffff367224 */ /* 0x000fc600078e0044 */
[----:B------:R-:W3:Y:S01]  /*36560*/  LDL.LU R93, [R1+0xe4] ;  /* 0x0000e400015d7983 */ /* 0x000ee20000300800 */
[----:B------:R-:W-:-:S03]  /*36570*/  MOV R55, R69 ;  /* 0x0000004500377202 */ /* 0x000fc60000000f00 */
[----:B------:R-:W3:Y:S01]  /*36580*/  LDL.LU R94, [R1+0xe8] ;  /* 0x0000e800015e7983 */ /* 0x000ee20000300800 */
[----:B------:R-:W-:-:S03]  /*36590*/  IMAD.MOV.U32 R58, RZ, RZ, R70 ;  /* 0x000000ffff3a7224 */ /* 0x000fc600078e0046 */
[----:B------:R-:W3:Y:S01]  /*365a0*/  LDL.LU R95, [R1+0xec] ;  /* 0x0000ec00015f7983 */ /* 0x000ee20000300800 */
        /* <DEDUP_REMOVED lines=41> */
[C---:B--2---:R-:W-:Y:S08]  /*36840*/  HMMA.1688.F32.TF32 R84, R244.reuse, R36, R84 ;  /* 0x00000024f454723c */ /* 0x044ff00000081054 */
[C---:B---3--:R-:W-:Y:S08]  /*36850*/  HMMA.1688.F32.TF32 R92, R244.reuse, R44, R92 ;  /* 0x0000002cf45c723c */ /* 0x048ff0000008105c */
[C---:B----4-:R-:W-:Y:S08]  /*36860*/  HMMA.1688.F32.TF32 R104, R244.reuse, R216, R104 ;  /* 0x000000d8f468723c */ /* 0x050ff00000081068 */
[C---:B------:R-:W-:Y:S11]  /*36870*/  HMMA.1688.F32.TF32 R100, R244.reuse, R212, R100 ;  /* 0x000000d4f464723c */ /* 0x040ff60000081064 */
[----:B------:R-:W-:Y:S01]  /*36880*/  IMAD.MOV.U32 R210, RZ, RZ, R106 ;  /* 0x000000ffffd27224 */ /* 0x000fe200078e006a */
[----:B------:R-:W-:Y:S01]  /*36890*/  MOV R211, R107 ;  /* 0x0000006b00d37202 */ /* 0x000fe20000000f00 */
[----:B------:R-:W-:Y:S01]  /*368a0*/  IMAD.MOV.U32 R206, RZ, RZ, R105 ;  /* 0x000000ffffce7224 */ /* 0x000fe200078e0069 */
[----:B------:R-:W-:Y:S01]  /*368b0*/  MOV R62, R104 ;  /* 0x00000068003e7202 */ /* 0x000fe20000000f00 */
[----:B------:R-:W2:Y:S01]  /*368c0*/  LDL.LU.64 R106, [R1+0x1e28] ;  /* 0x001e2800016a7983 */ /* 0x000ea20000300a00 */
[C---:B------:R-:W-:Y:S03]  /*368d0*/  HMMA.1688.F32.TF32 R68, R244.reuse, R48, R68 ;  /* 0x00000030f444723c */ /* 0x040fe60000081044 */
[----:B------:R-:W2:Y:S05]  /*368e0*/  LDL.LU.64 R104, [R1+0x1e20] ;  /* 0x001e200001687983 */ /* 0x000eaa0000300a00 */
[C---:B------:R-:W-:Y:S08]  /*368f0*/  HMMA.1688.F32.TF32 R200, R244.reuse, R52, R200 ;  /* 0x00000034f4c8723c */ /* 0x040ff000000810c8 */
[----:B------:R-:W-:Y:S01]  /*36900*/  HMMA.1688.F32.TF32 R96, R244, R208, R96 ;  /* 0x000000d0f460723c */ /* 0x000fe20000081060 */
[----:B------:R-:W-:-:S07]  /*36910*/  MOV R42, R102 ;  /* 0x00000066002a7202 */ /* 0x000fce0000000f00 */
[----:B------:R-:W-:Y:S01]  /*36920*/  HMMA.1688.F32.TF32 R80, R244, R204, R80 ;  /* 0x000000ccf450723c */ /* 0x000fe20000081050 */
[----:B------:R-:W-:-:S07]  /*36930*/  IMAD.MOV.U32 R43, RZ, RZ, R103 ;  /* 0x000000ffff2b7224 */ /* 0x000fce00078e0067 */
[----:B------:R-:W-:Y:S01]  /*36940*/  HMMA.1688.F32.TF32 R76, R244, R64, R76 ;  /* 0x00000040f44c723c */ /* 0x000fe2000008104c */
[----:B------:R-:W-:Y:S01]  /*36950*/  IMAD.MOV.U32 R47, RZ, RZ, R100 ;  /* 0x000000ffff2f7224 */ /* 0x000fe200078e0064 */
[----:B------:R-:W3:Y:S01]  /*36960*/  LDL.LU.64 R102, [R1+0x1e18] ;  /* 0x001e180001667983 */ /* 0x000ee20000300a00 */
[----:B------:R-:W-:-:S05]  /*36970*/  IMAD.MOV.U32 R46, RZ, RZ, R101 ;  /* 0x000000ffff2e7224 */ /* 0x000fca00078e0065 */
[C---:B------:R-:W-:Y:S01]  /*36980*/  HMMA.1688.F32.TF32 R72, R244.reuse, R60, R72 ;  /* 0x0000003cf448723c */ /* 0x040fe20000081048 */
[----:B------:R-:W3:Y:S01]  /*36990*/  LDL.LU.64 R100, [R1+0x1e10] ;  /* 0x001e100001647983 */ /* 0x000ee20000300a00 */
[----:B------:R-:W-:Y:S01]  /*369a0*/  IMAD.MOV.U32 R51, RZ, RZ, R98 ;  /* 0x000000ffff337224 */ /* 0x000fe200078e0062 */
[----:B------:R-:W-:Y:S01]  /*369b0*/  MOV R38, R97 ;  /* 0x0000006100267202 */ /* 0x000fe20000000f00 */
[----:B------:R-:W-:Y:S01]  /*369c0*/  IMAD.MOV.U32 R50, RZ, RZ, R99 ;  /* 0x000000ffff327224 */ /* 0x000fe200078e0063 */
[----:B------:R-:W-:Y:S01]  /*369d0*/  MOV R7, R83 ;  /* 0x0000005300077202 */ /* 0x000fe20000000f00 */
[----:B------:R-:W-:Y:S01]  /*369e0*/  IMAD.MOV.U32 R39, RZ, RZ, R96 ;  /* 0x000000ffff277224 */ /* 0x000fe200078e0060 */
[----:B------:R-:W4:Y:S01]  /*369f0*/  LDL.LU.64 R98, [R1+0x1e08] ;  /* 0x001e080001627983 */ /* 0x000f220000300a00 */
[----:B------:R-:W-:Y:S03]  /*36a00*/  HMMA.1688.F32.TF32 R140, R244, R56, R140 ;  /* 0x00000038f48c723c */ /* 0x000fe6000008108c */
[----:B------:R-:W4:Y:S01]  /*36a10*/  LDL.LU.64 R96, [R1+0x1e00] ;  /* 0x001e000001607983 */ /* 0x000f220000300a00 */
[----:B------:R-:W-:Y:S01]  /*36a20*/  IMAD.MOV.U32 R6, RZ, RZ, R82 ;  /* 0x000000ffff067224 */ /* 0x000fe200078e0052 */
[----:B------:R-:W-:Y:S01]  /*36a30*/  MOV R30, R80 ;  /* 0x00000050001e7202 */ /* 0x000fe20000000f00 */
[----:B------:R-:W-:Y:S01]  /*36a40*/  IMAD.MOV.U32 R31, RZ, RZ, R81 ;  /* 0x000000ffff1f7224 */ /* 0x000fe200078e0051 */
[----:B------:R-:W2:Y:S01]  /*36a50*/  LDL.LU.64 R82, [R1+0x1df8] ;  /* 0x001df80001527983 */ /* 0x000ea20000300a00 */
[----:B------:R-:W-:Y:S01]  /*36a60*/  MOV R67, R78 ;  /* 0x0000004e00437202 */ /* 0x000fe20000000f00 */
[----:B------:R-:W-:-:S02]  /*36a70*/  IMAD.MOV.U32 R63, RZ, RZ, R79 ;  /* 0x000000ffff3f7224 */ /* 0x000fc400078e004f */
[----:B------:R-:W2:Y:S01]  /*36a80*/  LDL.LU.64 R80, [R1+0x1df0] ;  /* 0x001df00001507983 */ /* 0x000ea20000300a00 */
[----:B------:R-:W-:Y:S02]  /*36a90*/  IMAD.MOV.U32 R207, RZ, RZ, R76 ;  /* 0x000000ffffcf7224 */ /* 0x000fe400078e004c */
[----:B------:R-:W-:Y:S01]  /*36aa0*/  IMAD.MOV.U32 R66, RZ, RZ, R77 ;  /* 0x000000ffff427224 */ /* 0x000fe200078e004d */
[----:B------:R-:W3:Y:S04]  /*36ab0*/  LDL.LU.64 R78, [R1+0x1de8] ;  /* 0x001de800014e7983 */ /* 0x000ee80000300a00 */
[----:B------:R-:W3:Y:S01]  /*36ac0*/  LDL.LU.64 R76, [R1+0x1de0] ;  /* 0x001de000014c7983 */ /* 0x000ee20000300a00 */
[----:B------:R-:W-:Y:S03]  /*36ad0*/  HMMA.1688.F32.TF32 R88, R244, R40, R88 ;  /* 0x00000028f458723c */ /* 0x000fe60000081058 */
        /* <DEDUP_REMOVED lines=15> */
[----:B------:R-:W4:Y:S04]  /*36bd0*/  LDL.LU.64 R68, [R1+0x1da0] ;  /* 0x001da00001447983 */ /* 0x000f280000300a00 */
        /* <DEDUP_REMOVED lines=11> */
[----:B------:R-:W4:Y:S01]  /*36c90*/  LDL.LU.64 R84, [R1+0x1d70] ;  /* 0x001d700001547983 */ /* 0x000f220000300a00 */
[----:B------:R-:W-:-:S02]  /*36ca0*/  LOP3.LUT R252, R0, 0x60, RZ, 0x3c, !PT ;  /* 0x0000006000fc7812 */ /* 0x000fc400078e3cff */
[----:B------:R-:W-:-:S03]  /*36cb0*/  LOP3.LUT R2, R0, 0x40, RZ, 0x3c, !PT ;  /* 0x0000004000027812 */ /* 0x000fc600078e3cff */
[----:B------:R-:W-:Y:S04]  /*36cc0*/  LDS R237, [R252+UR12+0x24080] ;  /* 0x0240800cfced7984 */ /* 0x000fe80008000800 */
[----:B------:R-:W-:Y:S04]  /*36cd0*/  LDS R236, [R2+UR12+0x24080] ;  /* 0x0240800c02ec7984 */ /* 0x000fe80008000800 */
[----:B------:R-:W-:Y:S04]  /*36ce0*/  LDS R238, [R2+UR12+0x24880] ;  /* 0x0248800c02ee7984 */ /* 0x000fe80008000800 */
[----:B------:R-:W2:Y:S02]  /*36cf0*/  LDS R239, [R252+UR12+0x24880] ;  /* 0x0248800cfcef7984 */ /* 0x000ea40008000800 */
[C---:B--2---:R-:W-:Y:S08]  /*36d00*/  HMMA.1688.F32.TF32 R80, R236.reuse, R64, R80 ;  /* 0x00000040ec50723c */ /* 0x044ff00000081050 */
[----:B---3--:R-:W-:Y:S08]  /*36d10*/  HMMA.1688.F32.TF32 R200, R236, R216, R200 ;  /* 0x000000d8ecc8723c */ /* 0x008ff000000810c8 */
[C---:B----4-:R-:W-:Y:S08]  /*36d20*/  HMMA.1688.F32.TF32 R88, R244.reuse, R28, R88 ;  /* 0x0000001cf458723c */ /* 0x050ff00000081058 */
[----:B------:R-:W-:-:S15]  /*36d30*/  HMMA.1688.F32.TF32 R84, R244, R32, R84 ;  /* 0x00000020f454723c */ /* 0x000fde0000081054 */
[----:B------:R-:W-:-:S04]  /*36d40*/  NOP ;  /* 0x0000000000007918 */ /* 0x000fc80000000000 */
[----:B------:R-:W-:Y:S04]  /*36d50*/  STL.64 [R1+0xd0], R84 ;  /* 0x0000d05401007387 */ /* 0x000fe80000100a00 */
[----:B------:R-:W-:Y:S04]  /*36d60*/  STL.64 [R1+0xd8], R86 ;  /* 0x0000d85601007387 */ /* 0x000fe80000100a00 */
[----:B------:R-:W-:Y:S04]  /*36d70*/  STL.64 [R1+0xc0], R88 ;  /* 0x0000c05801007387 */ /* 0x000fe80000100a00 */
[----:B------:R1:W-:Y:S01]  /*36d80*/  STL.64 [R1+0xc8], R90 ;  /* 0x0000c85a01007387 */ /* 0x0003e20000100a00 */
[----:B------:R-:W-:Y:S03]  /*36d90*/  HMMA.1688.F32.TF32 R244, R244, R4, R92 ;  /* 0x00000004f4f4723c */ /* 0x000fe6000008105c */
[----:B------:R-:W-:Y:S04]  /*36da0*/  LDS R84, [R2+UR12+0x24100] ;  /* 0x0241000c02547984 */ /* 0x000fe80008000800 */
[----:B------:R-:W-:Y:S01]  /*36db0*/  LDS R86, [R2+UR12+0x24900] ;  /* 0x0249000c02567984 */ /* 0x000fe20008000800 */
[C---:B-1----:R-:W-:Y:S03]  /*36dc0*/  HMMA.1688.F32.TF32 R88, R236.reuse, R220, R68 ;  /* 0x000000dcec58723c */ /* 0x042fe60000081044 */
[----:B------:R-:W-:Y:S04]  /*36dd0*/  LDS R85, [R252+UR12+0x24100] ;  /* 0x0241000cfc557984 */ /* 0x000fe80008000800 */
[----:B------:R-:W1:Y:S01]  /*36de0*/  LDS R87, [R252+UR12+0x24900] ;  /* 0x0249000cfc577984 */ /* 0x000e620008000800 */
[C---:B------:R-:W-:Y:S03]  /*36df0*/  HMMA.1688.F32.TF32 R92, R236.reuse, R212, R140 ;  /* 0x000000d4ec5c723c */ /* 0x040fe6000008108c */
[----:B------:R-:W-:Y:S04]  /*36e00*/  LDS R68, [R2+UR12+0x24180] ;  /* 0x0241800c02447984 */ /* 0x000fe80008000800 */
[----:B------:R-:W-:Y:S04]  /*36e10*/  LDS R70, [R2+UR12+0x24980] ;  /* 0x0249800c02467984 */ /* 0x000fe80008000800 */
[----:B------:R-:W-:Y:S04]  /*36e20*/  LDS R69, [R252+UR12+0x24180] ;  /* 0x0241800cfc457984 */ /* 0x000fe80008000800 */
[----:B------:R-:W-:Y:S04]  /*36e30*/  STL.64 [R1+0x360], R88 ;  /* 0x0003605801007387 */ /* 0x000fe80000100a00 */
[----:B------:R2:W-:Y:S04]  /*36e40*/  STL.64 [R1+0x368], R90 ;  /* 0x0003685a01007387 */ /* 0x0005e80000100a00 */
[----:B------:R-:W3:Y:S01]  /*36e50*/  LDS R71, [R252+UR12+0x24980] ;  /* 0x0249800cfc477984 */ /* 0x000ee20008000800 */
[C---:B--2---:R-:W-:Y:S08]  /*36e60*/  HMMA.1688.F32.TF32 R88, R236.reuse, R208, R72 ;  /* 0x000000d0ec58723c */ /* 0x044ff00000081048 */
[C---:B------:R-:W-:Y:S01]  /*36e70*/  HMMA.1688.F32.TF32 R72, R236.reuse, R204, R76 ;  /* 0x000000ccec48723c */ /* 0x040fe2000008104c */
[----:B------:R-:W-:Y:S04]  /*36e80*/  STL.64 [R1+0x340], R200 ;  /* 0x000340c801007387 */ /* 0x000fe80000100a00 */
[----:B------:R-:W-:Y:S04]  /*36e90*/  STL.64 [R1+0x348], R202 ;  /* 0x000348ca01007387 */ /* 0x000fe80000100a00 */
[----:B------:R-:W-:Y:S01]  /*36ea0*/  STL.64 [R1+0x330], R92 ;  /* 0x0003305c01007387 */ /* 0x000fe20000100a00 */
[C---:B------:R-:W-:Y:S03]  /*36eb0*/  HMMA.1688.F32.TF32 R76, R236.reuse, R60, R96 ;  /* 0x0000003cec4c723c */ /* 0x040fe60000081060 */
[----:B------:R-:W-:Y:S04]  /*36ec0*/  STL.64 [R1+0x338], R94 ;  /* 0x0003385e01007387 */ /* 0x000fe80000100a00 */
[----:B------:R-:W-:Y:S04]  /*36ed0*/  STL.64 [R1+0x320], R88 ;  /* 0x0003205801007387 */ /* 0x000fe80000100a00 */
[----:B------:R-:W-:Y:S04]  /*36ee0*/  STL.64 [R1+0x328], R90 ;  /* 0x0003285a01007387 */ /* 0x000fe80000100a00 */
[----:B------:R-:W-:Y:S04]  /*36ef0*/  STL.64 [R1+0x310], R72 ;  /* 0x0003104801007387 */ /* 0x000fe80000100a00 */
[----:B------:R2:W-:Y:S02]  /*36f00*/  STL.64 [R1+0x318], R74 ;  /* 0x0003184a01007387 */ /* 0x0005e40000100a00 */
[C---:B--2---:R-:W-:Y:S02]  /*36f10*/  HMMA.1688.F32.TF32 R72, R236.reuse, R56, R100 ;  /* 0x00000038ec48723c */ /* 0x044fe40000081064 */
[----:B------:R-:W-:Y:S04]  /*36f20*/  STL.64 [R1+0x300], R80 ;  /* 0x0003005001007387 */ /* 0x000fe80000100a00 */
[----:B------:R2:W-:Y:S04]  /*36f30*/  STL.64 [R1+0x308], R82 ;  /* 0x0003085201007387 */ /* 0x0005e80000100a00 */
[----:B------:R-:W-:Y:S04]  /*36f40*/  STL.64 [R1+0x2f0], R76 ;  /* 0x0002f04c01007387 */ /* 0x000fe80000100a00 */
[----:B------:R4:W-:Y:S01]  /*36f50*/  STL.64 [R1+0x2f8], R78 ;  /* 0x0002f84e01007387 */ /* 0x0009e20000100a00 */
[C---:B--2---:R-:W-:Y:S04]  /*36f60*/  HMMA.1688.F32.TF32 R80, R236.reuse, R52, R104 ;  /* 0x00000034ec50723c */ /* 0x044fe80000081068 */
[----:B------:R-:W-:Y:S04]  /*36f70*/  STL.64 [R1+0x2e0], R72 ;  /* 0x0002e04801007387 */ /* 0x000fe80000100a00 */
[----:B------:R2:W-:Y:S01]  /*36f80*/  STL.64 [R1+0x2e8], R74 ;  /* 0x0002e84a01007387 */ /* 0x0005e20000100a00 */
[C---:B----4-:R-:W-:Y:S08]  /*36f90*/  HMMA.1688.F32.TF32 R76, R236.reuse, R48, R108 ;  /* 0x00000030ec4c723c */ /* 0x050ff0000008106c */
[C---:B--2---:R-:W-:Y:S02]  /*36fa0*/  HMMA.1688.F32.TF32 R72, R236.reuse, R44, R112 ;  /* 0x0000002cec48723c */ /* 0x044fe40000081070 */
[----:B------:R-:W-:Y:S04]  /*36fb0*/  STL.64 [R1+0x2d0], R80 ;  /* 0x0002d05001007387 */ /* 0x000fe80000100a00 */
[----:B------:R2:W-:Y:S05]  /*36fc0*/  STL.64 [R1+0x2d8], R82 ;  /* 0x0002d85201007387 */ /* 0x0005ea0000100a00 */
[----:B------:R-:W-:Y:S04]  /*36fd0*/  STL.64 [R1+0x2c0], R76 ;  /* 0x0002c04c01007387 */ /* 0x000fe80000100a00 */
[----:B------:R4:W-:Y:S01]  /*36fe0*/  STL.64 [R1+0x2c8], R78 ;  /* 0x0002c84e01007387 */ /* 0x0009e20000100a00 */
[C---:B--2---:R-:W-:Y:S03]  /*36ff0*/  HMMA.1688.F32.TF32 R80, R236.reuse, R40, R116 ;  /* 0x00000028ec50723c */ /* 0x044fe60000081074 */
[----:B------:R-:W-:Y:S04]  /*37000*/  STL.64 [R1+0x2b0], R72 ;  /* 0x0002b04801007387 */ /* 0x000fe80000100a00 */
[----:B------:R2:W-:Y:S01]  /*37010*/  STL.64 [R1+0x2b8], R74 ;  /* 0x0002b84a01007387 */ /* 0x0005e20000100a00 */
[----:B----4-:R-:W-:Y:S01]  /*37020*/  HMMA.1688.F32.TF32 R76, R236, R36, R120 ;  /* 0x00000024ec4c723c */ /* 0x010fe20000081078 */
[----:B------:R-:W-:Y:S01]  /*37030*/  IMAD.MOV.U32 R88, RZ, RZ, R232 ;  /* 0x000000ffff587224 */ /* 0x000fe200078e00e8 */
[----:B------:R-:W-:Y:S01]  /*37040*/  MOV R90, R234 ;  /* 0x000000ea005a7202 */ /* 0x000fe20000000f00 */
[----:B------:R-:W-:Y:S01]  /*37050*/  IMAD.MOV.U32 R89, RZ, RZ, R233 ;  /* 0x000000ffff597224 */ /* 0x000fe200078e00e9 */
[----:B------:R-:W-:Y:S01]  /*37060*/  MOV R93, R241 ;  /* 0x000000f1005d7202 */ /* 0x000fe20000000f00 */
[----:B------:R-:W-:Y:S01]  /*37070*/  IMAD.MOV.U32 R91, RZ, RZ, R235 ;  /* 0x000000ffff5b7224 */ /* 0x000fe200078e00eb */
[----:B------:R-:W-:Y:S01]  /*37080*/  MOV R200, R189 ;  /* 0x000000bd00c87202 */ /* 0x000fe20000000f00 */
[----:B------:R-:W-:-:S02]  /*37090*/  IMAD.MOV.U32 R92, RZ, RZ, R240 ;  /* 0x000000ffff5c7224 */ /* 0x000fc400078e00f0 */
[----:B------:R-:W-:Y:S01]  /*370a0*/  IMAD.MOV.U32 R201, RZ, RZ, R190 ;  /* 0x000000ffffc97224 */ /* 0x000fe200078e00be */
[C---:B--2---:R-:W-:Y:S01]  /*370b0*/  HMMA.1688.F32.TF32 R72, R236.reuse, R32, R124 ;  /* 0x00000020ec48723c */ /* 0x044fe2000008107c */
[----:B------:R-:W-:Y:S04]  /*370c0*/  STL.64 [R1+0x2a0], R80 ;  /* 0x0002a05001007387 */ /* 0x000fe80000100a00 */
[----:B------:R2:W-:Y:S04]  /*370d0*/  STL.64 [R1+0x2a8], R82 ;  /* 0x0002a85201007387 */ /* 0x0005e80000100a00 */
[----:B------:R-:W-:Y:S04]  /*370e0*/  STL.64 [R1+0x290], R76 ;  /* 0x0002904c01007387 */ /* 0x000fe80000100a00 */
[----:B------:R4:W-:Y:S01]  /*370f0*/  STL.64 [R1+0x298], R78 ;  /* 0x0002984e01007387 */ /* 0x0009e20000100a00 */
[----:B--2---:R-:W-:Y:S01]  /*37100*/  HMMA.1688.F32.TF32 R80, R236, R28, R128 ;  /* 0x0000001cec50723c */ /* 0x004fe20000081080 */
[----:B------:R-:W-:-:S04]  /*37110*/  IMAD.MOV.U32 R94, RZ, RZ, R242 ;  /* 0x000000ffff5e7224 */ /* 0x000fc800078e00f2 */
[----:B------:R-:W-:Y:S04]  /*37120*/  STL.64 [R1+0x280], R72 ;  /* 0x0002804801007387 */ /* 0x000fe80000100a00 */
[----:B------:R1:W-:Y:S01]  /*37130*/  STL.64 [R1+0x288], R74 ;  /* 0x0002884a01007387 */ /* 0x0003e20000100a00 */
[----:B----4-:R-:W-:Y:S01]  /*37140*/  HMMA.1688.F32.TF32 R76, R236, R4, R132 ;  /* 0x00000004ec4c723c */ /* 0x010fe20000081084 */
[----:B------:R-:W-:Y:S01]  /*37150*/  IMAD.MOV.U32 R95, RZ, RZ, R188 ;  /* 0x000000ffff5f7224 */ /* 0x000fe200078e00bc */
[----:B------:R-:W-:Y:S01]  /*37160*/  MOV R203, R185 ;  /* 0x000000b900cb7202 */ /* 0x000fe20000000f00 */
[----:B------:R-:W-:Y:S02]  /*37170*/  IMAD.MOV.U32 R202, RZ, RZ, R184 ;  /* 0x000000ffffca7224 */ /* 0x000fe400078e00b8 */
[----:B------:R-:W-:Y:S01]  /*37180*/  IMAD.MOV.U32 R140, RZ, RZ, R180 ;  /* 0x000000ffff8c7224 */ /* 0x000fe200078e00b4 */
[----:B------:R-:W-:Y:S01]  /*37190*/  MOV R142, R182 ;  /* 0x000000b6008e7202 */ /* 0x000fe20000000f00 */
[----:B------:R-:W-:Y:S01]  /*371a0*/  IMAD.MOV.U32 R141, RZ, RZ, R181 ;  /* 0x000000ffff8d7224 */ /* 0x000fe200078e00b5 */
[----:B------:R-:W-:Y:S01]  /*371b0*/  LDS R120, [R0+UR12+0x25000] ;  /* 0x0250000c00787984 */ /* 0x000fe20008000800 */
        /* <DEDUP_REMOVED lines=8> */
[----:B--2---:R-:W-:Y:S01]  /*37240*/  HMMA.1688.F32.TF32 R76, R84, R212, R196 ;  /* 0x000000d4544c723c */ /* 0x004fe200000810c4 */
[----:B------:R-:W-:-:S02]  /*37250*/  IMAD.MOV.U32 R143, RZ, RZ, R176 ;  /* 0x000000ffff8f7224 */ /* 0x000fc400078e00b0 */
[----:B------:R-:W-:Y:S04]  /*37260*/  LDS R122, [R0+UR12+0x25800] ;  /* 0x0258000c007a7984 */ /* 0x000fe80008000800 */
[----:B------:R-:W-:Y:S01]  /*37270*/  LDS R121, [R3+UR12+0x25000] ;  /* 0x0250000c03797984 */ /* 0x000fe20008000800 */
[C---:B-1----:R-:W-:Y:S03]  /*37280*/  HMMA.1688.F32.TF32 R72, R84.reuse, R208, R192 ;  /* 0x000000d05448723c */ /* 0x042fe600000810c0 */
[----:B------:R-:W1:Y:S04]  /*37290*/  LDS R123, [R3+UR12+0x25800] ;  /* 0x0258000c037b7984 */ /* 0x000e680008000800 */
[----:B------:R-:W-:Y:S04]  /*372a0*/  STL.64 [R1+0x370], R80 ;  /* 0x0003705001007387 */ /* 0x000fe80000100a00 */
[----:B------:R2:W-:Y:S04]  /*372b0*/  STL.64 [R1+0x378], R82 ;  /* 0x0003785201007387 */ /* 0x0005e80000100a00 */
[----:B------:R-:W-:Y:S04]  /*372c0*/  STL.64 [R1+0x210], R76 ;  /* 0x0002104c01007387 */ /* 0x000fe80000100a00 */
[----:B------:R4:W-:Y:S01]  /*372d0*/  STL.64 [R1+0x218], R78 ;  /* 0x0002184e01007387 */ /* 0x0009e20000100a00 */
[C---:B--2---:R-:W-:Y:S03]  /*372e0*/  HMMA.1688.F32.TF32 R80, R84.reuse, R204, R148 ;  /* 0x000000cc5450723c */ /* 0x044fe60000081094 */
[----:B------:R-:W-:Y:S04]  /*372f0*/  STL.64 [R1+0x190], R72 ;  /* 0x0001904801007387 */ /* 0x000fe80000100a00 */
[----:B------:R2:W-:Y:S01]  /*37300*/  STL.64 [R1+0x198], R74 ;  /* 0x0001984a01007387 */ /* 0x0005e20000100a00 */
[C---:B----4-:R-:W-:Y:S08]  /*37310*/  HMMA.1688.F32.TF32 R76, R84.reuse, R64, R152 ;  /* 0x00000040544c723c */ /* 0x050ff00000081098 */
        /* <DEDUP_REMOVED lines=9> */
[----:B--2---:R-:W-:Y:S03]  /*373b0*/  HMMA.1688.F32.TF32 R72, R84, R48, R168 ;  /* 0x000000305448723c */ /* 0x004fe600000810a8 */
[----:B------:R-:W-:Y:S04]  /*373c0*/  STL.64 [R1+0x120], R80 ;  /* 0x0001205001007387 */ /* 0x000fe80000100a00 */
[----:B------:R-:W-:Y:S04]  /*373d0*/  STL.64 [R1+0x128], R82 ;  /* 0x0001285201007387 */ /* 0x000fe80000100a00 */
[----:B------:R-:W-:Y:S04]  /*373e0*/  STL.64 [R1+0x110], R76 ;  /* 0x0001104c01007387 */ /* 0x000fe80000100a00 */
[----:B------:R-:W-:Y:S04]  /*373f0*/  STL.64 [R1+0x118], R78 ;  /* 0x0001184e01007387 */ /* 0x000fe80000100a00 */
[----:B------:R-:W-:Y:S01]  /*37400*/  IMAD.MOV.U32 R252, RZ, RZ, R74 ;  /* 0x000000fffffc7224 */ /* 0x000fe200078e004a */
[----:B------:R2:W-:Y:S01]  /*37410*/  STL.64 [R1+0x100], R72 ;  /* 0x0001004801007387 */ /* 0x0005e20000100a00 */
[----:B------:R-:W-:-:S03]  /*37420*/  MOV R2, R75 ;  /* 0x0000004b00027202 */ /* 0x000fc60000000f00 */
[----:B------:R-:W4:Y:S01]  /*37430*/  LDL.LU R232, [R1+0x1d6c] ;  /* 0x001d6c0001e87983 */ /* 0x000f220000300800 */
[----:B--2---:R-:W-:-:S15]  /*37440*/  HMMA.1688.F32.TF32 R72, R84, R44, R172 ;  /* 0x0000002c5448723c */ /* 0x004fde00000810ac */
[----:B------:R-:W-:-:S04]  /*37450*/  NOP ;  /* 0x0000000000007918 */ /* 0x000fc80000000000 */
[----:B------:R2:W-:Y:S04]  /*37460*/  STL.64 [R1+0x70], R72 ;  /* 0x0000704801007387 */ /* 0x0005e80000100a00 */
[----:B------:R1:W-:Y:S04]  /*37470*/  STL.64 [R1+0x78], R74 ;  /* 0x0000784a01007387 */ /* 0x0003e80000100a00 */
        /* <DEDUP_REMOVED lines=17> */
[----:B------:R-:W-:-:S03]  /*37590*/  MOV R77, R178 ;  /* 0x000000b2004d7202 */ /* 0x000fc60000000f00 */
[----:B------:R-:W4:Y:S01]  /*375a0*/  LDL.LU R81, [R1+0x64] ;  /* 0x0000640001517983 */ /* 0x000f220000300800 */
[----:B------:R-:W-:-:S03]  /*375b0*/  IMAD.MOV.U32 R78, RZ, RZ, R179 ;  /* 0x000000ffff4e7224 */ /* 0x000fc600078e00b3 */
[----:B------:R-:W4:Y:S04]  /*375c0*/  LDL.LU R82, [R1+0x68] ;  /* 0x0000680001527983 */ /* 0x000f280000300800 */
[----:B------:R-:W4:Y:S01]  /*375d0*/  LDL.LU R83, [R1+0x6c] ;  /* 0x00006c0001537983 */ /* 0x000f220000300800 */
[----:B------:R-:W-:-:S03]  /*375e0*/  IMAD.MOV.U32 R79, RZ, RZ, R183 ;  /* 0x000000ffff4f7224 */ /* 0x000fc600078e00b7 */
[----:B------:R-:W4:Y:S01]  /*375f0*/  LDL.LU R177, [R1+0x1d2c] ;  /* 0x001d2c0001b17983 */ /* 0x000f220000300800 */
[----:B--2---:R-:W-:-:S03]  /*37600*/  MOV R72, R186 ;  /* 0x000000ba00487202 */ /* 0x004fc60000000f00 */
[----:B------:R-:W2:Y:S01]  /*37610*/  LDL.LU R178, [R1+0x1d28] ;  /* 0x001d280001b27983 */ /* 0x000ea20000300800 */
[----:B------:R-:W-:-:S03]  /*37620*/  IMAD.MOV.U32 R73, RZ, RZ, R187 ;  /* 0x000000ffff497224 */ /* 0x000fc600078e00bb */
[----:B------:R-:W2:Y:S01]  /*37630*/  LDL.LU R179, [R1+0x1d24] ;  /* 0x001d240001b37983 */ /* 0x000ea20000300800 */
[----:B-1----:R-:W-:-:S03]  /*37640*/  IMAD.MOV.U32 R74, RZ, RZ, R191 ;  /* 0x000000ffff4a7224 */ /* 0x002fc600078e00bf */
[----:B------:R-:W2:Y:S04]  /*37650*/  LDL.LU R183, [R1+0x1d20] ;  /* 0x001d200001b77983 */ /* 0x000ea80000300800 */
[----:B------:R-:W2:Y:S01]  /*37660*/  LDL.LU R186, [R1+0x1d1c] ;  /* 0x001d1c0001ba7983 */ /* 0x000ea20000300800 */
[----:B------:R-:W-:-:S03]  /*37670*/  MOV R75, R243 ;  /* 0x000000f3004b7202 */ /* 0x000fc60000000f00 */
[----:B------:R-:W2:Y:S04]  /*37680*/  LDL.LU R187, [R1+0x1d18] ;  /* 0x001d180001bb7983 */ /* 0x000ea80000300800 */
[----:B------:R-:W2:Y:S04]  /*37690*/  LDL.LU R191, [R1+0x1d14] ;  /* 0x001d140001bf7983 */ /* 0x000ea80000300800 */
[----:B------:R-:W2:Y:S01]  /*376a0*/  LDL.LU R243, [R1+0x1d10] ;  /* 0x001d100001f37983 */ /* 0x000ea20000300800 */
[C---:B---3--:R-:W-:Y:S08]  /*376b0*/  HMMA.1688.F32.TF32 R160, R68.reuse, R216, R228 ;  /* 0x000000d844a0723c */ /* 0x048ff000000810e4 */
[C---:B------:R-:W-:Y:S08]  /*376c0*/  HMMA.1688.F32.TF32 R168, R68.reuse, R208, R76 ;  /* 0x000000d044a8723c */ /* 0x040ff0000008104c */
[C---:B------:R-:W-:Y:S08]  /*376d0*/  HMMA.1688.F32.TF32 R172, R68.reuse, R204, R72 ;  /* 0x000000cc44ac723c */ /* 0x040ff00000081048 */
[C---:B------:R-:W-:Y:S08]  /*376e0*/  HMMA.1688.F32.TF32 R192, R68.reuse, R64, R140 ;  /* 0x0000004044c0723c */ /* 0x040ff0000008108c */
[----:B------:R-:W-:Y:S01]  /*376f0*/  HMMA.1688.F32.TF32 R196, R68, R56, R92 ;  /* 0x0000003844c4723c */ /* 0x000fe2000008105c */
[----:B------:R-:W-:Y:S01]  /*37700*/  IMAD.MOV.U32 R92, RZ, RZ, R27 ;  /* 0x000000ffff5c7224 */ /* 0x000fe200078e001b */
[----:B------:R-:W-:Y:S01]  /*37710*/  MOV R93, R22 ;  /* 0x00000016005d7202 */ /* 0x000fe20000000f00 */
[----:B------:R-:W-:-:S02]  /*37720*/  IMAD.MOV.U32 R94, RZ, RZ, R23 ;  /* 0x000000ffff5e7224 */ /* 0x000fc400078e0017 */
[----:B------:R-:W-:-:S03]  /*37730*/  IMAD.MOV.U32 R95, RZ, RZ, R19 ;  /* 0x000000ffff5f7224 */ /* 0x000fc600078e0013 */
[C---:B----4-:R-:W-:Y:S08]  /*37740*/  HMMA.1688.F32.TF32 R156, R68.reuse, R220, R232 ;  /* 0x000000dc449c723c */ /* 0x050ff000000810e8 */
[C---:B------:R-:W-:Y:S08]  /*37750*/  HMMA.1688.F32.TF32 R232, R68.reuse, R60, R200 ;  /* 0x0000003c44e8723c */ /* 0x040ff000000810c8 */
[----:B------:R-:W-:Y:S01]  /*37760*/  HMMA.1688.F32.TF32 R200, R68, R52, R88 ;  /* 0x0000003444c8723c */ /* 0x000fe20000081058 */
[----:B------:R-:W-:Y:S01]  /*37770*/  IMAD.MOV.U32 R88, RZ, RZ, R248 ;  /* 0x000000ffff587224 */ /* 0x000fe200078e00f8 */
[----:B------:R-:W-:Y:S01]  /*37780*/  MOV R90, R250 ;  /* 0x000000fa005a7202 */ /* 0x000fe20000000f00 */
[----:B------:R-:W-:-:S02]  /*37790*/  IMAD.MOV.U32 R89, RZ, RZ, R249 ;  /* 0x000000ffff597224 */ /* 0x000fc400078e00f9 */
[----:B------:R-:W-:-:S03]  /*377a0*/  IMAD.MOV.U32 R91, RZ, RZ, R251 ;  /* 0x000000ffff5b7224 */ /* 0x000fc600078e00fb */
[C---:B--2---:R-:W-:Y:S08]  /*377b0*/  HMMA.1688.F32.TF32 R176, R84.reuse, R40, R176 ;  /* 0x0000002854b0723c */ /* 0x044ff000000810b0 */
[C---:B------:R-:W-:Y:S08]  /*377c0*/  HMMA.1688.F32.TF32 R180, R84.reuse, R36, R180 ;  /* 0x0000002454b4723c */ /* 0x040ff000000810b4 */
[C---:B------:R-:W-:Y:S08]  /*377d0*/  HMMA.1688.F32.TF32 R184, R84.reuse, R32, R184 ;  /* 0x0000002054b8723c */ /* 0x040ff000000810b8 */
[C---:B------:R-:W-:Y:S08]  /*377e0*/  HMMA.1688.F32.TF32 R188, R84.reuse, R28, R188 ;  /* 0x0000001c54bc723c */ /* 0x040ff000000810bc */
[----:B------:R-:W-:Y:S01]  /*377f0*/  HMMA.1688.F32.TF32 R152, R84, R4, R240 ;  /* 0x000000045498723c */ /* 0x000fe200000810f0 */
[----:B------:R1:W-:Y:S07]  /*37800*/  STL.64 [R1+0x1af8], R178 ;  /* 0x001af8b201007387 */ /* 0x0003ee0000100a00 */
[C---:B------:R-:W-:Y:S01]  /*37810*/  HMMA.1688.F32.TF32 R164, R68.reuse, R212, R80 ;  /* 0x000000d444a4723c */ /* 0x040fe20000081050 */
[----:B------:R2:W-:Y:S04]  /*37820*/  STL.64 [R1+0x1af0], R176 ;  /* 0x001af0b001007387 */ /* 0x0005e80000100a00 */
        /* <DEDUP_REMOVED lines=9> */
[----:B------:R1:W-:Y:S04]  /*378c0*/  STL.64 [R1+0x1a28], R156 ;  /* 0x001a289c01007387 */ /* 0x0003e80000100a00 */
[----:B------:R-:W-:Y:S04]  /*378d0*/  STL.64 [R1+0x1a40], R162 ;  /* 0x001a40a201007387 */ /* 0x000fe80000100a00 */
[----:B------:R1:W-:Y:S04]  /*378e0*/  STL.64 [R1+0x1a38], R160 ;  /* 0x001a38a001007387 */ /* 0x0003e80000100a00 */
        /* <DEDUP_REMOVED lines=21> */
[----:B------:R-:W4:Y:S04]  /*37a40*/  LDL.LU R22, [R1+0x1cf8] ;  /* 0x001cf80001167983 */ /* 0x000f280000300800 */
[----:B------:R-:W4:Y:S04]  /*37a50*/  LDL.LU R23, [R1+0x1cf4] ;  /* 0x001cf40001177983 */ /* 0x000f280000300800 */
[----:B------:R-:W4:Y:S01]  /*37a60*/  LDL.LU R19, [R1+0x1cf0] ;  /* 0x001cf00001137983 */ /* 0x000f220000300800 */
[C---:B------:R-:W-:Y:S08]  /*37a70*/  HMMA.1688.F32.TF32 R12, R68.reuse, R32, R12 ;  /* 0x00000020440c723c */ /* 0x040ff0000008100c */
[C---:B------:R-:W-:Y:S01]  /*37a80*/  HMMA.1688.F32.TF32 R8, R68.reuse, R28, R8 ;  /* 0x0000001c4408723c */ /* 0x040fe20000081008 */
[----:B------:R-:W-:Y:S07]  /*37a90*/  STL.64 [R1+0x1ab0], R202 ;  /* 0x001ab0ca01007387 */ /* 0x000fee0000100a00 */
[----:B------:R-:W-:Y:S01]  /*37aa0*/  HMMA.1688.F32.TF32 R224, R68, R4, R224 ;  /* 0x0000000444e0723c */ /* 0x000fe200000810e0 */
[----:B------:R-:W-:Y:S01]  /*37ab0*/  STL.64 [R1+0x1aa8], R200 ;  /* 0x001aa8c801007387 */ /* 0x000fe20000100a00 */
[----:B------:R-:W-:Y:S01]  /*37ac0*/  IMAD.MOV.U32 R136, RZ, RZ, R39 ;  /* 0x000000ffff887224 */ /* 0x000fe200078e0027 */
[----:B------:R-:W-:Y:S01]  /*37ad0*/  MOV R137, R38 ;  /* 0x0000002600897202 */ /* 0x000fe20000000f00 */
[----:B------:R-:W-:Y:S01]  /*37ae0*/  IMAD.MOV.U32 R138, RZ, RZ, R51 ;  /* 0x000000ffff8a7224 */ /* 0x000fe200078e0033 */
[----:B------:R-:W-:Y:S01]  /*37af0*/  MOV R132, R47 ;  /* 0x0000002f00847202 */ /* 0x000fe20000000f00 */
[----:B------:R-:W-:-:S02]  /*37b00*/  IMAD.MOV.U32 R139, RZ, RZ, R50 ;  /* 0x000000ffff8b7224 */ /* 0x000fc400078e0032 */
[----:B------:R-:W-:Y:S01]  /*37b10*/  IMAD.MOV.U32 R133, RZ, RZ, R46 ;  /* 0x000000ffff857224 */ /* 0x000fe200078e002e */
[----:B------:R-:W-:Y:S01]  /*37b20*/  MOV R135, R43 ;  /* 0x0000002b00877202 */ /* 0x000fe20000000f00 */
[----:B------:R-:W-:Y:S01]  /*37b30*/  IMAD.MOV.U32 R134, RZ, RZ, R42 ;  /* 0x000000ffff867224 */ /* 0x000fe200078e002a */
[----:B------:R-:W-:Y:S01]  /*37b40*/  MOV R150, R34 ;  /* 0x0000002200967202 */ /* 0x000fe20000000f00 */
[----:B------:R-:W-:Y:S01]  /*37b50*/  IMAD.MOV.U32 R151, RZ, RZ, R35 ;  /* 0x000000ffff977224 */ /* 0x000fe200078e0023 */
[----:B------:R-:W-:Y:S01]  /*37b60*/  MOV R125, R55 ;  /* 0x00000037007d7202 */ /* 0x000fe20000000f00 */
[----:B------:R-:W-:Y:S02]  /*37b70*/  IMAD.MOV.U32 R124, RZ, RZ, R54 ;  /* 0x000000ffff7c7224 */ /* 0x000fe400078e0036 */
[----:B------:R-:W-:Y:S01]  /*37b80*/  IMAD.MOV.U32 R126, RZ, RZ, R58 ;  /* 0x000000ffff7e7224 */ /* 0x000fe200078e003a */
[----:B------:R-:W-:Y:S01]  /*37b90*/  MOV R128, R62 ;  /* 0x0000003e00807202 */ /* 0x000fe20000000f00 */
[----:B------:R-:W-:-:S02]  /*37ba0*/  IMAD.MOV.U32 R127, RZ, RZ, R59 ;  /* 0x000000ffff7f7224 */ /* 0x000fc400078e003b */
[----:B------:R-:W-:Y:S01]  /*37bb0*/  IMAD.MOV.U32 R129, RZ, RZ, R206 ;  /* 0x000000ffff817224 */ /* 0x000fe200078e00ce */
[----:B------:R-:W-:Y:S01]  /*37bc0*/  MOV R131, R211 ;  /* 0x000000d300837202 */ /* 0x000fe20000000f00 */
[----:B------:R-:W-:Y:S02]  /*37bd0*/  IMAD.MOV.U32 R130, RZ, RZ, R210 ;  /* 0x000000ffff827224 */ /* 0x000fe400078e00d2 */
[----:B------:R-:W-:Y:S01]  /*37be0*/  IMAD.MOV.U32 R144, RZ, RZ, R207 ;  /* 0x000000ffff907224 */ /* 0x000fe200078e00cf */
[----:B------:R-:W-:Y:S01]  /*37bf0*/  MOV R146, R67 ;  /* 0x0000004300927202 */ /* 0x000fe20000000f00 */
[----:B------:R-:W-:Y:S02]  /*37c00*/  IMAD.MOV.U32 R145, RZ, RZ, R66 ;  /* 0x000000ffff917224 */ /* 0x000fe400078e0042 */
[----:B------:R-:W-:Y:S01]  /*37c10*/  IMAD.MOV.U32 R147, RZ, RZ, R63 ;  /* 0x000000ffff937224 */ /* 0x000fe200078e003f */
[C---:B------:R-:W-:Y:S01]  /*37c20*/  LOP3.LUT R220, R0.reuse, 0x40, RZ, 0x3c, !PT ;  /* 0x0000004000dc7812 */ /* 0x040fe200078e3cff */
[----:B------:R-:W-:Y:S01]  /*37c30*/  LDS R240, [R0+UR12+0x25080] ;  /* 0x0250800c00f07984 */ /* 0x000fe20008000800 */
[----:B------:R-:W-:-:S03]  /*37c40*/  LOP3.LUT R221, R0, 0x60, RZ, 0x3c, !PT ;  /* 0x0000006000dd7812 */ /* 0x000fc600078e3cff */
[----:B------:R-:W-:Y:S04]  /*37c50*/  LDS R236, [R220+UR12+0x25000] ;  /* 0x0250000cdcec7984 */ /* 0x000fe80008000800 */
[----:B------:R-:W-:Y:S04]  /*37c60*/  LDS R238, [R220+UR12+0x25800] ;  /* 0x0258000cdcee7984 */ /* 0x000fe80008000800 */
[----:B------:R-:W-:Y:S04]  /*37c70*/  LDS R237, [R221+UR12+0x25000] ;  /* 0x0250000cdded7984 */ /* 0x000fe80008000800 */
[----:B------:R-:W1:Y:S04]  /*37c80*/  LDS R239, [R221+UR12+0x25800] ;  /* 0x0258000cddef7984 */ /* 0x000e680008000800 */
[----:B------:R-:W-:Y:S04]  /*37c90*/  LDS R242, [R0+UR12+0x25880] ;  /* 0x0258800c00f27984 */ /* 0x000fe80008000800 */
[----:B------:R-:W-:Y:S04]  /*37ca0*/  LDS R241, [R3+UR12+0x25080] ;  /* 0x0250800c03f17984 */ /* 0x000fe80008000800 */
[----:B------:R-:W1:Y:S01]  /*37cb0*/  LDS R243, [R3+UR12+0x25880] ;  /* 0x0258800c03f37984 */ /* 0x000e620008000800 */
[----:B--2---:R-:W-:Y:S08]  /*37cc0*/  HMMA.1688.F32.TF32 R228, R68, R48, R248 ;  /* 0x0000003044e4723c */ /* 0x004ff000000810f8 */
[----:B------:R-:W-:Y:S08]  /*37cd0*/  HMMA.1688.F32.TF32 R248, R120, R218, R92 ;  /* 0x000000da78f8723c */ /* 0x000ff0000008105c */
[C---:B---3--:R-:W-:Y:S08]  /*37ce0*/  HMMA.1688.F32.TF32 R24, R68.reuse, R44, R24 ;  /* 0x0000002c4418723c */ /* 0x048ff00000081018 */
[C---:B----4-:R-:W-:Y:S08]  /*37cf0*/  HMMA.1688.F32.TF32 R20, R68.reuse, R40, R20 ;  /* 0x000000284414723c */ /* 0x050ff00000081014 */
        /* <DEDUP_REMOVED lines=11> */
[----:B------:R-:W-:Y:S01]  /*37db0*/  STL.64 [R1+0x1b88], R10 ;  /* 0x001b880a01007387 */ /* 0x000fe20000100a00 */
[----:B------:R-:W-:Y:S03]  /*37dc0*/  HMMA.1688.F32.TF32 R72, R120, R222, R140 ;  /* 0x000000de7848723c */ /* 0x000fe6000008108c */
[----:B------:R3:W-:Y:S01]  /*37dd0*/  STL.64 [R1+0x1b80], R8 ;  /* 0x001b800801007387 */ /* 0x0007e20000100a00 */
[----:B------:R-:W-:-:S03]  /*37de0*/  IMAD.MOV.U32 R140, RZ, RZ, R30 ;  /* 0x000000ffff8c7224 */ /* 0x000fc600078e001e */
[----:B------:R-:W-:Y:S01]  /*37df0*/  STL.64 [R1+0x1b98], R226 ;  /* 0x001b98e201007387 */ /* 0x000fe20000100a00 */
[----:B------:R-:W-:-:S03]  /*37e00*/  IMAD.MOV.U32 R141, RZ, RZ, R31 ;  /* 0x000000ffff8d7224 */ /* 0x000fc600078e001f */
[----:B------:R-:W-:Y:S04]  /*37e10*/  STL.64 [R1+0x1b90], R224 ;  /* 0x001b90e001007387 */ /* 0x000fe80000100a00 */
[----:B------:R-:W-:Y:S04]  /*37e20*/  STL.64 [R1+0x1ba8], R250 ;  /* 0x001ba8fa01007387 */ /* 0x000fe80000100a00 */
[----:B------:R-:W-:Y:S04]  /*37e30*/  STL.64 [R1+0x1ba0], R248 ;  /* 0x001ba0f801007387 */ /* 0x000fe80000100a00 */
[----:B------:R-:W4:Y:S04]  /*37e40*/  LDL.LU R30, [R1+0x1cec] ;  /* 0x001cec00011e7983 */ /* 0x000f280000300800 */
[----:B------:R-:W2:Y:S01]  /*37e50*/  LDL.LU R31, [R1+0x1ce8] ;  /* 0x001ce800011f7983 */ /* 0x000ea20000300800 */
        /* <DEDUP_REMOVED lines=12> */
[----:B----4-:R-:W-:-:S02]  /*37f20*/  IMAD.MOV.U32 R149, RZ, RZ, R30 ;  /* 0x000000ffff957224 */ /* 0x010fc400078e001e */
[----:B--2---:R-:W-:Y:S02]  /*37f30*/  IMAD.MOV.U32 R148, RZ, RZ, R31 ;  /* 0x000000ffff947224 */ /* 0x004fe400078e001f */
[----:B------:R-:W2:Y:S04]  /*37f40*/  LDL.LU R31, [R1+0x1cbc] ;  /* 0x001cbc00011f7983 */ /* 0x000ea80000300800 */
[----:B------:R-:W4:Y:S04]  /*37f50*/  LDL.LU R30, [R1+0x1cb8] ;  /* 0x001cb800011e7983 */ /* 0x000f280000300800 */
[----:B------:R-:W4:Y:S01]  /*37f60*/  LDL.LU R34, [R1+0x1cb4] ;  /* 0x001cb40001227983 */ /* 0x000f220000300800 */
[----:B---3--:R-:W-:Y:S01]  /*37f70*/  IMAD.MOV.U32 R118, RZ, RZ, R7 ;  /* 0x000000ffff767224 */ /* 0x008fe200078e0007 */
        /* <DEDUP_REMOVED lines=8> */
[----:B--2---:R-:W-:Y:S01]  /*38000*/  IMAD.MOV.U32 R109, RZ, RZ, R31 ;  /* 0x000000ffff6d7224 */ /* 0x004fe200078e001f */
[----:B----4-:R-:W-:-:S02]  /*38010*/  MOV R108, R30 ;  /* 0x0000001e006c7202 */ /* 0x010fc40000000f00 */
[----:B------:R-:W2:Y:S04]  /*38020*/  LDL.LU R30, [R1+0x1c9c] ;  /* 0x001c9c00011e7983 */ /* 0x000ea80000300800 */
[----:B------:R-:W4:Y:S01]  /*38030*/  LDL.LU R31, [R1+0x1c98] ;  /* 0x001c9800011f7983 */ /* 0x000f220000300800 */
[----:B------:R-:W-:Y:S01]  /*38040*/  IMAD.MOV.U32 R110, RZ, RZ, R43 ;  /* 0x000000ffff6e7224 */ /* 0x000fe200078e002b */
[----:B------:R-:W-:Y:S02]  /*38050*/  MOV R111, R42 ;  /* 0x0000002a006f7202 */ /* 0x000fe40000000f00 */
[----:B------:R-:W4:Y:S01]  /*38060*/  LDL.LU R43, [R1+0x1c94] ;  /* 0x001c9400012b7983 */ /* 0x000f220000300800 */
[----:B---3--:R-:W-:Y:S01]  /*38070*/  MOV R106, R35 ;  /* 0x00000023006a7202 */ /* 0x008fe20000000f00 */
[----:B------:R-:W-:-:S02]  /*38080*/  IMAD.MOV.U32 R105, RZ, RZ, R38 ;  /* 0x000000ffff697224 */ /* 0x000fc400078e0026 */
        /* <DEDUP_REMOVED lines=13> */
[----:B------:R-:W4:Y:S04]  /*38160*/  LDL.LU R6, [R1+0x1c74] ;  /* 0x001c740001067983 */ /* 0x000f280000300800 */
[----:B------:R-:W4:Y:S01]  /*38170*/  LDL.LU R7, [R1+0x1c70] ;  /* 0x001c700001077983 */ /* 0x000f220000300800 */
[----:B------:R-:W-:Y:S01]  /*38180*/  HMMA.1688.F32.TF32 R68, R120, R214, R88 ;  /* 0x000000d67844723c */ /* 0x000fe20000081058 */
[----:B---3--:R-:W-:-:S02]  /*38190*/  MOV R92, R35 ;  /* 0x00000023005c7202 */ /* 0x008fc40000000f00 */
[----:B------:R-:W3:Y:S01]  /*381a0*/  LDL.LU R35, [R1+0x1c6c] ;  /* 0x001c6c0001237983 */ /* 0x000ee20000300800 */
[----:B------:R-:W-:-:S03]  /*381b0*/  IMAD.MOV.U32 R93, RZ, RZ, R34 ;  /* 0x000000ffff5d7224 */ /* 0x000fc600078e0022 */
[----:B------:R-:W1:Y:S01]  /*381c0*/  LDL.LU R34, [R1+0x1c68] ;  /* 0x001c680001227983 */ /* 0x000e620000300800 */
[----:B--2---:R-:W-:-:S03]  /*381d0*/  IMAD.MOV.U32 R94, RZ, RZ, R31 ;  /* 0x000000ffff5e7224 */ /* 0x004fc600078e001f */
[----:B------:R-:W2:Y:S01]  /*381e0*/  LDL.LU R31, [R1+0x1c64] ;  /* 0x001c6400011f7983 */ /* 0x000ea20000300800 */
[----:B----4-:R-:W-:-:S03]  /*381f0*/  MOV R95, R30 ;  /* 0x0000001e005f7202 */ /* 0x010fc60000000f00 */
[----:B------:R-:W4:Y:S01]  /*38200*/  LDL.LU R30, [R1+0x1c60] ;  /* 0x001c6000011e7983 */ /* 0x000f220000300800 */
[----:B------:R-:W-:-:S03]  /*38210*/  IMAD.MOV.U32 R91, RZ, RZ, R6 ;  /* 0x000000ffff5b7224 */ /* 0x000fc600078e0006 */
[----:B------:R-:W4:Y:S01]  /*38220*/  LDL.LU R88, [R1+0x3c0] ;  /* 0x0003c00001587983 */ /* 0x000f220000300800 */
[----:B------:R-:W-:-:S03]  /*38230*/  IMAD.MOV.U32 R90, RZ, RZ, R7 ;  /* 0x000000ffff5a7224 */ /* 0x000fc600078e0007 */
[----:B------:R-:W4:Y:S04]  /*38240*/  LDL.LU R89, [R1+0x3c4] ;  /* 0x0003c40001597983 */ /* 0x000f280000300800 */
[----:B------:R-:W4:Y:S04]  /*38250*/  LDL.LU R7, [R1+0x1c5c] ;  /* 0x001c5c0001077983 */ /* 0x000f280000300800 */
[----:B------:R-:W4:Y:S01]  /*38260*/  LDL.LU R6, [R1+0x1c58] ;  /* 0x001c580001067983 */ /* 0x000f220000300800 */
[----:B------:R-:W-:-:S03]  /*38270*/  MOV R29, R72 ;  /* 0x00000048001d7202 */ /* 0x000fc60000000f00 */
[----:B------:R-:W4:Y:S01]  /*38280*/  LDL.LU R76, [R1+0x350] ;  /* 0x00035000014c7983 */ /* 0x000f220000300800 */
[----:B------:R-:W-:-:S03]  /*38290*/  IMAD.MOV.U32 R28, RZ, RZ, R73 ;  /* 0x000000ffff1c7224 */ /* 0x000fc600078e0049 */
[----:B------:R-:W4:Y:S01]  /*382a0*/  LDL.LU R77, [R1+0x354] ;  /* 0x00035400014d7983 */ /* 0x000f220000300800 */
[----:B------:R-:W-:-:S03]  /*382b0*/  IMAD.MOV.U32 R5, RZ, RZ, R74 ;  /* 0x000000ffff057224 */ /* 0x000fc600078e004a */
[----:B------:R-:W4:Y:S01]  /*382c0*/  LDL.LU R78, [R1+0x358] ;  /* 0x00035800014e7983 */ /* 0x000f220000300800 */
[----:B------:R-:W-:-:S03]  /*382d0*/  MOV R4, R75 ;  /* 0x0000004b00047202 */ /* 0x000fc60000000f00 */
[----:B------:R-:W4:Y:S04]  /*382e0*/  LDL.LU R79, [R1+0x35c] ;  /* 0x00035c00014f7983 */ /* 0x000f280000300800 */
[----:B------:R-:W4:Y:S04]  /*382f0*/  LDL.LU R72, [R1+0x260] ;  /* 0x0002600001487983 */ /* 0x000f280000300800 */
[----:B------:R-:W4:Y:S04]  /*38300*/  LDL.LU R73, [R1+0x264] ;  /* 0x0002640001497983 */ /* 0x000f280000300800 */
[----:B------:R-:W4:Y:S04]  /*38310*/  LDL.LU R74, [R1+0x268] ;  /* 0x00026800014a7983 */ /* 0x000f280000300800 */
[----:B------:R-:W4:Y:S04]  /*38320*/  LDL.LU R75, [R1+0x26c] ;  /* 0x00026c00014b7983 */ /* 0x000f280000300800 */
[----:B------:R-:W4:Y:S04]  /*38330*/  LDL.LU R80, [R1+0x390] ;  /* 0x0003900001507983 */ /* 0x000f280000300800 */
[----:B------:R-:W4:Y:S01]  /*38340*/  LDL.LU R81, [R1+0x394] ;  /* 0x0003940001517983 */ /* 0x000f220000300800 */
[----:B-1----:R-:W-:Y:S01]  /*38350*/  IMAD.MOV.U32 R178, RZ, RZ, R34 ;  /* 0x000000ffffb27224 */ /* 0x002fe200078e0022 */
[----:B------:R-:W-:Y:S01]  /*38360*/  MOV R96, R38 ;  /* 0x0000002600607202 */ /* 0x000fe20000000f00 */
[----:B---3--:R-:W-:-:S02]  /*38370*/  IMAD.MOV.U32 R179, RZ, RZ, R35 ;  /* 0x000000ffffb37224 */ /* 0x008fc400078e0023 */
[----:B------:R-:W-:Y:S01]  /*38380*/  IMAD.MOV.U32 R97, RZ, RZ, R39 ;  /* 0x000000ffff617224 */ /* 0x000fe200078e0027 */
[----:B------:R-:W-:Y:S01]  /*38390*/  MOV R99, R43 ;  /* 0x0000002b00637202 */ /* 0x000fe20000000f00 */
[----:B------:R-:W-:Y:S02]  /*383a0*/  IMAD.MOV.U32 R98, RZ, RZ, R42 ;  /* 0x000000ffff627224 */ /* 0x000fe400078e002a */
[----:B------:R-:W-:Y:S01]  /*383b0*/  IMAD.MOV.U32 R112, RZ, RZ, R46 ;  /* 0x000000ffff707224 */ /* 0x000fe200078e002e */
[----:B------:R-:W-:Y:S01]  /*383c0*/  MOV R114, R50 ;  /* 0x0000003200727202 */ /* 0x000fe20000000f00 */
[----:B------:R-:W-:Y:S02]  /*383d0*/  IMAD.MOV.U32 R113, RZ, RZ, R47 ;  /* 0x000000ffff717224 */ /* 0x000fe400078e002f */
[----:B------:R-:W-:Y:S01]  /*383e0*/  IMAD.MOV.U32 R115, RZ, RZ, R51 ;  /* 0x000000ffff737224 */ /* 0x000fe200078e0033 */
[----:B--2---:R-:W-:Y:S01]  /*383f0*/  MOV R177, R31 ;  /* 0x0000001f00b17202 */ /* 0x004fe20000000f00 */
[----:B----4-:R-:W-:-:S02]  /*38400*/  IMAD.MOV.U32 R176, RZ, RZ, R30 ;  /* 0x000000ffffb07224 */ /* 0x010fc400078e001e */
[----:B------:R-:W-:Y:S01]  /*38410*/  IMAD.MOV.U32 R83, RZ, RZ, R7 ;  /* 0x000000ffff537224 */ /* 0x000fe200078e0007 */
[----:B------:R-:W-:Y:S02]  /*38420*/  MOV R82, R6 ;  /* 0x0000000600527202 */ /* 0x000fe40000000f00 */
[----:B------:R-:W2:Y:S04]  /*38430*/  LDL.LU R6, [R1+0x1c54] ;  /* 0x001c540001067983 */ /* 0x000ea80000300800 */
[----:B------:R-:W2:Y:S04]  /*38440*/  LDL.LU R7, [R1+0x1c50] ;  /* 0x001c500001077983 */ /* 0x000ea80000300800 */
[----:B------:R-:W3:Y:S04]  /*38450*/  LDL.LU R30, [R1+0x1c4c] ;  /* 0x001c4c00011e7983 */ /* 0x000ee80000300800 */
[----:B------:R-:W3:Y:S04]  /*38460*/  LDL.LU R31, [R1+0x1c48] ;  /* 0x001c4800011f7983 */ /* 0x000ee80000300800 */
        /* <DEDUP_REMOVED lines=22> */
[----:B------:R-:W-:Y:S04]  /*385d0*/  STL.64 [R1+0x1bb8], R70 ;  /* 0x001bb84601007387 */ /* 0x000fe80000100a00 */
[----:B------:R-:W-:Y:S01]  /*385e0*/  STL.64 [R1+0x1bb0], R68 ;  /* 0x001bb04401007387 */ /* 0x000fe20000100a00 */
[C---:B---3--:R-:W-:Y:S08]  /*385f0*/  HMMA.1688.F32.TF32 R116, R120.reuse, R30, R116 ;  /* 0x0000001e7874723c */ /* 0x048ff00000081074 */
[C---:B----4-:R-:W-:Y:S08]  /*38600*/  HMMA.1688.F32.TF32 R112, R120.reuse, R34, R112 ;  /* 0x000000227870723c */ /* 0x050ff00000081070 */
[C---:B--2---:R-:W-:Y:S08]  /*38610*/  HMMA.1688.F32.TF32 R108, R120.reuse, R38, R108 ;  /* 0x00000026786c723c */ /* 0x044ff0000008106c */
[C---:B------:R-:W-:Y:S08]  /*38620*/  HMMA.1688.F32.TF32 R104, R120.reuse, R42, R104 ;  /* 0x0000002a7868723c */ /* 0x040ff00000081068 */
[C---:B------:R-:W-:Y:S08]  /*38630*/  HMMA.1688.F32.TF32 R72, R120.reuse, R210, R72 ;  /* 0x000000d27848723c */ /* 0x040ff00000081048 */
[C---:B------:R-:W-:Y:S08]  /*38640*/  HMMA.1688.F32.TF32 R76, R120.reuse, R206, R76 ;  /* 0x000000ce784c723c */ /* 0x040ff0000008104c */
[C---:B------:R-:W-:Y:S03]  /*38650*/  HMMA.1688.F32.TF32 R80, R120.reuse, R66, R80 ;  /* 0x000000427850723c */ /* 0x040fe60000081050 */
[----:B------:R-:W-:Y:S04]  /*38660*/  STL.64 [R1+0x1bc8], R74 ;  /* 0x001bc84a01007387 */ /* 0x000fe80000100a00 */
[----:B------:R-:W-:Y:S04]  /*38670*/  STL.64 [R1+0x1bc0], R72 ;  /* 0x001bc04801007387 */ /* 0x000fe80000100a00 */
        /* <DEDUP_REMOVED lines=18> */
[----:B------:R-:W2:Y:S01]  /*387a0*/  LDL.LU R162, [R1+0xd8] ;  /* 0x0000d80001a27983 */ /* 0x000ea20000300800 */
[C---:B------:R-:W-:Y:S03]  /*387b0*/  HMMA.1688.F32.TF32 R84, R120.reuse, R62, R176 ;  /* 0x0000003e7854723c */ /* 0x040fe600000810b0 */
[----:B------:R-:W2:Y:S04]  /*387c0*/  LDL.LU R163, [R1+0xdc] ;  /* 0x0000dc0001a37983 */ /* 0x000ea80000300800 */
[----:B------:R-:W2:Y:S01]  /*387d0*/  LDL.LU R168, [R1+0x90] ;  /* 0x0000900001a87983 */ /* 0x000ea20000300800 */
[C---:B------:R-:W-:Y:S03]  /*387e0*/  HMMA.1688.F32.TF32 R88, R120.reuse, R58, R88 ;  /* 0x0000003a7858723c */ /* 0x040fe60000081058 */
[----:B------:R-:W2:Y:S04]  /*387f0*/  LDL.LU R169, [R1+0x94] ;  /* 0x0000940001a97983 */ /* 0x000ea80000300800 */
[----:B------:R-:W2:Y:S01]  /*38800*/  LDL.LU R170, [R1+0x98] ;  /* 0x0000980001aa7983 */ /* 0x000ea20000300800 */
[C---:B------:R-:W-:Y:S03]  /*38810*/  HMMA.1688.F32.TF32 R92, R120.reuse, R54, R92 ;  /* 0x00000036785c723c */ /* 0x040fe6000008105c */
[----:B------:R-:W2:Y:S05]  /*38820*/  LDL.LU R171, [R1+0x9c] ;  /* 0x00009c0001ab7983 */ /* 0x000eaa0000300800 */
[C---:B------:R-:W-:Y:S08]  /*38830*/  HMMA.1688.F32.TF32 R96, R120.reuse, R50, R96 ;  /* 0x000000327860723c */ /* 0x040ff00000081060 */
[C---:B------:R-:W-:Y:S08]  /*38840*/  HMMA.1688.F32.TF32 R100, R120.reuse, R46, R100 ;  /* 0x0000002e7864723c */ /* 0x040ff00000081064 */
        /* <DEDUP_REMOVED lines=38> */
[C---:B---3--:R-:W-:Y:S11]  /*38ab0*/  HMMA.1688.F32.TF32 R12, R236.reuse, R58, R196 ;  /* 0x0000003aec0c723c */ /* 0x048ff600000810c4 */
[----:B------:R1:W-:Y:S01]  /*38ac0*/  STL [R1+0x1a18], R148 ;  /* 0x001a189401007387 */ /* 0x0003e20000100800 */
[----:B----4-:R-:W-:Y:S03]  /*38ad0*/  HMMA.1688.F32.TF32 R8, R236, R54, R232 ;  /* 0x00000036ec08723c */ /* 0x010fe600000810e8 */
[----:B------:R2:W-:Y:S04]  /*38ae0*/  STL [R1+0x1a14], R149 ;  /* 0x001a149501007387 */ /* 0x0005e80000100800 */
[----:B------:R3:W-:Y:S04]  /*38af0*/  STL [R1+0x1a10], R150 ;  /* 0x001a109601007387 */ /* 0x0007e80000100800 */
[----:B------:R-:W-:Y:S04]  /*38b00*/  STL [R1+0x1a0c], R151 ;  /* 0x001a0c9701007387 */ /* 0x000fe80000100800 */
[----:B------:R-:W-:Y:S04]  /*38b10*/  STL.64 [R1+0x10], R12 ;  /* 0x0000100c01007387 */ /* 0x000fe80000100a00 */
[----:B------:R-:W-:Y:S01]  /*38b20*/  STL.64 [R1+0x18], R14 ;  /* 0x0000180e01007387 */ /* 0x000fe20000100a00 */
[----:B-1----:R-:W-:Y:S01]  /*38b30*/  IMAD.MOV.U32 R148, RZ, RZ, R9 ;  /* 0x000000ffff947224 */ /* 0x002fe200078e0009 */
[----:B--2---:R-:W-:-:S02]  /*38b40*/  MOV R149, R10 ;  /* 0x0000000a00957202 */ /* 0x004fc40000000f00 */
[----:B------:R1:W-:Y:S01]  /*38b50*/  STL [R1+0x20], R8 ;  /* 0x0000200801007387 */ /* 0x0003e20000100800 */
[----:B---3--:R-:W-:Y:S02]  /*38b60*/  IMAD.MOV.U32 R150, RZ, RZ, R11 ;  /* 0x000000ffff967224 */ /* 0x008fe400078e000b */
[----:B-1----:R-:W-:Y:S01]  /*38b70*/  HMMA.1688.F32.TF32 R8, R236, R50, R192 ;  /* 0x00000032ec08723c */ /* 0x002fe200000810c0 */
[----:B------:R-:W-:Y:S04]  /*38b80*/  STL [R1+0x1a20], R149 ;  /* 0x001a209501007387 */ /* 0x000fe80000100800 */
[----:B------:R-:W-:-:S14]  /*38b90*/  STL [R1+0x1a1c], R150 ;  /* 0x001a1c9601007387 */ /* 0x000fdc0000100800 */
[----:B------:R-:W-:Y:S01]  /*38ba0*/  STL [R1+0x34], R9 ;  /* 0x0000340901007387 */ /* 0x000fe20000100800 */
[----:B------:R-:W-:-:S03]  /*38bb0*/  IMAD.MOV.U32 R151, RZ, RZ, R8 ;  /* 0x000000ffff977224 */ /* 0x000fc600078e0008 */
[----:B------:R1:W-:Y:S02]  /*38bc0*/  STL.64 [R1+0x38], R10 ;  /* 0x0000380a01007387 */ /* 0x0003e40000100a00 */
[C---:B-1----:R-:W-:Y:S08]  /*38bd0*/  HMMA.1688.F32.TF32 R8, R236.reuse, R46, R172 ;  /* 0x0000002eec08723c */ /* 0x042ff000000810ac */
[----:B------:R-:W-:Y:S11]  /*38be0*/  HMMA.1688.F32.TF32 R12, R236, R42, R168 ;  /* 0x0000002aec0c723c */ /* 0x000ff600000810a8 */
[----:B------:R-:W-:Y:S01]  /*38bf0*/  MOV R149, R8 ;  /* 0x0000000800957202 */ /* 0x000fe20000000f00 */
[----:B------:R1:W-:Y:S01]  /*38c00*/  STL.64 [R1+0x88], R10 ;  /* 0x0000880a01007387 */ /* 0x0003e20000100a00 */
[----:B------:R-:W-:-:S02]  /*38c10*/  IMAD.MOV.U32 R150, RZ, RZ, R9 ;  /* 0x000000ffff967224 */ /* 0x000fc400078e0009 */
[C---:B-1----:R-:W-:Y:S04]  /*38c20*/  HMMA.1688.F32.TF32 R8, R236.reuse, R38, R164 ;  /* 0x00000026ec08723c */ /* 0x042fe800000810a4 */
[----:B------:R-:W-:Y:S04]  /*38c30*/  STL.64 [R1+0x90], R12 ;  /* 0x0000900c01007387 */ /* 0x000fe80000100a00 */
[----:B------:R1:W-:Y:S01]  /*38c40*/  STL.64 [R1+0x98], R14 ;  /* 0x0000980e01007387 */ /* 0x0003e20000100a00 */
[C---:B------:R-:W-:Y:S08]  /*38c50*/  HMMA.1688.F32.TF32 R16, R236.reuse, R34, R160 ;  /* 0x00000022ec10723c */ /* 0x040ff000000810a0 */
[C---:B-1----:R-:W-:Y:S02]  /*38c60*/  HMMA.1688.F32.TF32 R12, R236.reuse, R30, R156 ;  /* 0x0000001eec0c723c */ /* 0x042fe4000008109c */
[----:B------:R-:W-:Y:S04]  /*38c70*/  STL.64 [R1+0xa0], R8 ;  /* 0x0000a00801007387 */ /* 0x000fe80000100a00 */
[----:B------:R1:W-:Y:S02]  /*38c80*/  STL.64 [R1+0xa8], R10 ;  /* 0x0000a80a01007387 */ /* 0x0003e40000100a00 */
[----:B-1----:R-:W-:Y:S03]  /*38c90*/  HMMA.1688.F32.TF32 R8, R236, R6, R244 ;  /* 0x00000006ec08723c */ /* 0x002fe600000810f4 */
[----:B------:R-:W-:Y:S04]  /*38ca0*/  STL.64 [R1+0xb0], R16 ;  /* 0x0000b01001007387 */ /* 0x000fe80000100a00 */
[----:B------:R-:W-:Y:S04]  /*38cb0*/  STL.64 [R1+0xb8], R18 ;  /* 0x0000b81201007387 */ /* 0x000fe80000100a00 */
[----:B------:R-:W-:Y:S04]  /*38cc0*/  STL.64 [R1+0xd0], R12 ;  /* 0x0000d00c01007387 */ /* 0x000fe80000100a00 */
[----:B------:R1:W-:Y:S04]  /*38cd0*/  STL.64 [R1+0xd8], R14 ;  /* 0x0000d80e01007387 */ /* 0x0003e80000100a00 */
[----:B------:R-:W-:Y:S04]  /*38ce0*/  STL.64 [R1+0xc0], R8 ;  /* 0x0000c00801007387 */ /* 0x000fe80000100a00 */
[----:B------:R2:W-:Y:S01]  /*38cf0*/  STL.64 [R1+0xc8], R10 ;  /* 0x0000c80a01007387 */ /* 0x0005e20000100a00 */
[C---:B-1----:R-:W-:Y:S08]  /*38d00*/  HMMA.1688.F32.TF32 R12, R240.reuse, R222, R152 ;  /* 0x000000def00c723c */ /* 0x042ff00000081098 */
[C---:B--2---:R-:W-:Y:S08]  /*38d10*/  HMMA.1688.F32.TF32 R8, R240.reuse, R218, R188 ;  /* 0x000000daf008723c */ /* 0x044ff000000810bc */
[C---:B------:R-:W-:Y:S03]  /*38d20*/  HMMA.1688.F32.TF32 R16, R240.reuse, R214, R184 ;  /* 0x000000d6f010723c */ /* 0x040fe600000810b8 */
[----:B------:R-:W-:Y:S04]  /*38d30*/  STL.64 [R1+0xe0], R12 ;  /* 0x0000e00c01007387 */ /* 0x000fe80000100a00 */
[----:B------:R1:W-:Y:S04]  /*38d40*/  STL.64 [R1+0xe8], R14 ;  /* 0x0000e80e01007387 */ /* 0x0003e80000100a00 */
[----:B------:R-:W-:Y:S04]  /*38d50*/  STL.64 [R1+0xf0], R8 ;  /* 0x0000f00801007387 */ /* 0x000fe80000100a00 */
[----:B------:R2:W-:Y:S01]  /*38d60*/  STL.64 [R1+0xf8], R10 ;  /* 0x0000f80a01007387 */ /* 0x0005e20000100a00 */
[C---:B-1----:R-:W-:Y:S08]  /*38d70*/  HMMA.1688.F32.TF32 R12, R240.reuse, R210, R180 ;  /* 0x000000d2f00c723c */ /* 0x042ff000000810b4 */
[----:B--2---:R-:W-:Y:S01]  /*38d80*/  HMMA.1688.F32.TF32 R8, R240, R206, R176 ;  /* 0x000000cef008723c */ /* 0x004fe200000810b0 */
[----:B------:R1:W-:Y:S04]  /*38d90*/  STL.64 [R1+0x130], R16 ;  /* 0x0001301001007387 */ /* 0x0003e80000100a00 */
[----:B------:R2:W-:Y:S04]  /*38da0*/  STL.64 [R1+0x138], R18 ;  /* 0x0001381201007387 */ /* 0x0005e80000100a00 */
[----:B------:R-:W3:Y:S04]  /*38db0*/  LDL.LU R180, [R1+0x270] ;  /* 0x0002700001b47983 */ /* 0x000ee80000300800 */
[----:B------:R4:W-:Y:S04]  /*38dc0*/  STL.64 [R1+0x140], R12 ;  /* 0x0001400c01007387 */ /* 0x0009e80000100a00 */
[----:B------:R1:W-:Y:S04]  /*38dd0*/  STL.64 [R1+0x148], R14 ;  /* 0x0001480e01007387 */ /* 0x0003e80000100a00 */
[----:B------:R1:W-:Y:S04]  /*38de0*/  STL.64 [R1+0x170], R8 ;  /* 0x0001700801007387 */ /* 0x0003e80000100a00 */
[----:B------:R1:W-:Y:S04]  /*38df0*/  STL.64 [R1+0x178], R10 ;  /* 0x0001780a01007387 */ /* 0x0003e80000100a00 */
        /* <DEDUP_REMOVED lines=43> */
[----:B-1----:R-:W3:Y:S04]  /*390b0*/  LDL.LU R16, [R1+0x4f0] ;  /* 0x0004f00001107983 */ /* 0x002ee80000300800 */
[----:B------:R-:W3:Y:S04]  /*390c0*/  LDL.LU R17, [R1+0x4f4] ;  /* 0x0004f40001117983 */ /* 0x000ee80000300800 */
[----:B--2---:R-:W3:Y:S04]  /*390d0*/  LDL.LU R18, [R1+0x4f8] ;  /* 0x0004f80001127983 */ /* 0x004ee80000300800 */
[----:B------:R-:W3:Y:S04]  /*390e0*/  LDL.LU R19, [R1+0x4fc] ;  /* 0x0004fc0001137983 */ /* 0x000ee80000300800 */
[----:B------:R-:W2:Y:S04]  /*390f0*/  LDL.LU R244, [R1+0x500] ;  /* 0x0005000001f47983 */ /* 0x000ea80000300800 */
[----:B------:R-:W2:Y:S04]  /*39100*/  LDL.LU R245, [R1+0x504] ;  /* 0x0005040001f57983 */ /* 0x000ea80000300800 */
[----:B------:R-:W2:Y:S04]  /*39110*/  LDL.LU R246, [R1+0x508] ;  /* 0x0005080001f67983 */ /* 0x000ea80000300800 */
[----:B------:R-:W2:Y:S04]  /*39120*/  LDL.LU R247, [R1+0x50c] ;  /* 0x00050c0001f77983 */ /* 0x000ea80000300800 */
[----:B----4-:R-:W4:Y:S04]  /*39130*/  LDL.LU R12, [R1+0x510] ;  /* 0x00051000010c7983 */ /* 0x010f280000300800 */
        /* <DEDUP_REMOVED lines=55> */
[C---:B------:R-:W-:Y:S08]  /*394b0*/  HMMA.1688.F32.TF32 R124, R236.reuse, R222, R124 ;  /* 0x000000deec7c723c */ /* 0x040ff0000008107c */
        /* <DEDUP_REMOVED lines=9> */
[C---:B--2---:R-:W-:Y:S08]  /*39550*/  HMMA.1688.F32.TF32 R244, R240.reuse, R34, R244 ;  /* 0x00000022f0f4723c */ /* 0x044ff000000810f4 */
[C---:B----4-:R-:W-:Y:S08]  /*39560*/  HMMA.1688.F32.TF32 R12, R240.reuse, R38, R12 ;  /* 0x00000026f00c723c */ /* 0x050ff0000008100c */
[C---:B---3--:R-:W-:Y:S08]  /*39570*/  HMMA.1688.F32.TF32 R224, R240.reuse, R46, R224 ;  /* 0x0000002ef0e0723c */ /* 0x048ff000000810e0 */
[C---:B------:R-:W-:Y:S08]  /*39580*/  HMMA.1688.F32.TF32 R248, R240.reuse, R50, R248 ;  /* 0x00000032f0f8723c */ /* 0x040ff000000810f8 */
[C---:B------:R-:W-:Y:S08]  /*39590*/  HMMA.1688.F32.TF32 R68, R240.reuse, R54, R68 ;  /* 0x00000036f044723c */ /* 0x040ff00000081044 */
[C---:B------:R-:W-:Y:S08]  /*395a0*/  HMMA.1688.F32.TF32 R76, R240.reuse, R62, R76 ;  /* 0x0000003ef04c723c */ /* 0x040ff0000008104c */
[C---:B------:R-:W-:Y:S08]  /*395b0*/  HMMA.1688.F32.TF32 R80, R240.reuse, R66, R80 ;  /* 0x00000042f050723c */ /* 0x040ff00000081050 */
[C---:B------:R-:W-:Y:S11]  /*395c0*/  HMMA.1688.F32.TF32 R72, R240.reuse, R58, R72 ;  /* 0x0000003af048723c */ /* 0x040ff60000081048 */
[----:B------:R-:W-:Y:S04]  /*395d0*/  STL.64 [R1+0x1a0], R80 ;  /* 0x0001a05001007387 */ /* 0x000fe80000100a00 */
[----:B------:R2:W-:Y:S01]  /*395e0*/  STL.64 [R1+0x1a8], R82 ;  /* 0x0001a85201007387 */ /* 0x0005e20000100a00 */
[C---:B------:R-:W-:Y:S03]  /*395f0*/  HMMA.1688.F32.TF32 R8, R240.reuse, R42, R8 ;  /* 0x0000002af008723c */ /* 0x040fe60000081008 */
        /* <DEDUP_REMOVED lines=31> */
[----:B------:R1:W-:Y:S02]  /*397f0*/  STL.64 [R1+0x238], R246 ;  /* 0x000238f601007387 */ /* 0x0003e40000100a00 */
[C---:B-1----:R-:W-:Y:S08]  /*39800*/  HMMA.1688.F32.TF32 R244, R240.reuse, R30, R16 ;  /* 0x0000001ef0f4723c */ /* 0x042ff00000081010 */
[----:B------:R-:W-:Y:S01]  /*39810*/  HMMA.1688.F32.TF32 R16, R240, R6, R20 ;  /* 0x00000006f010723c */ /* 0x000fe20000081014 */
[----:B------:R-:W-:Y:S04]  /*39820*/  LDS R240, [R0+UR12+0x25100] ;  /* 0x0251000c00f07984 */ /* 0x000fe80008000800 */
[----:B------:R-:W-:Y:S06]  /*39830*/  LDS R242, [R0+UR12+0x25900] ;  /* 0x0259000c00f27984 */ /* 0x000fec0008000800 */
[----:B------:R-:W-:Y:S04]  /*39840*/  STL.64 [R1+0x260], R244 ;  /* 0x000260f401007387 */ /* 0x000fe80000100a00 */
[----:B------:R-:W-:Y:S04]  /*39850*/  STL.64 [R1+0x268], R246 ;  /* 0x000268f601007387 */ /* 0x000fe80000100a00 */
[----:B------:R-:W-:Y:S04]  /*39860*/  STL.64 [R1+0x250], R16 ;  /* 0x0002501001007387 */ /* 0x000fe80000100a00 */
[----:B------:R1:W-:Y:S04]  /*39870*/  STL.64 [R1+0x258], R18 ;  /* 0x0002581201007387 */ /* 0x0003e80000100a00 */
[----:B------:R-:W-:Y:S04]  /*39880*/  LDS R241, [R3+UR12+0x25100] ;  /* 0x0251000c03f17984 */ /* 0x000fe80008000800 */
[----:B------:R-:W2:Y:S01]  /*39890*/  LDS R243, [R3+UR12+0x25900] ;  /* 0x0259000c03f37984 */ /* 0x000ea20008000800 */
[C---:B-1----:R-:W-:Y:S08]  /*398a0*/  HMMA.1688.F32.TF32 R16, R236.reuse, R222, R24 ;  /* 0x000000deec10723c */ /* 0x042ff00000081018 */
[C---:B------:R-:W-:Y:S08]  /*398b0*/  HMMA.1688.F32.TF32 R24, R236.reuse, R218, R228 ;  /* 0x000000daec18723c */ /* 0x040ff000000810e4 */
[C---:B------:R-:W-:Y:S03]  /*398c0*/  HMMA.1688.F32.TF32 R20, R236.reuse, R214, R200 ;  /* 0x000000d6ec14723c */ /* 0x040fe600000810c8 */
[----:B------:R-:W-:Y:S04]  /*398d0*/  STL.64 [R1+0x3e0], R16 ;  /* 0x0003e01001007387 */ /* 0x000fe80000100a00 */
[----:B------:R1:W-:Y:S02]  /*398e0*/  STL.64 [R1+0x3e8], R18 ;  /* 0x0003e81201007387 */ /* 0x0003e40000100a00 */
[C---:B-1----:R-:W-:Y:S02]  /*398f0*/  HMMA.1688.F32.TF32 R16, R236.reuse, R210, R196 ;  /* 0x000000d2ec10723c */ /* 0x042fe400000810c4 */
[----:B------:R-:W-:Y:S04]  /*39900*/  STL.64 [R1+0x3d0], R24 ;  /* 0x0003d01801007387 */ /* 0x000fe80000100a00 */
[----:B------:R1:W-:Y:S04]  /*39910*/  STL.64 [R1+0x3d8], R26 ;  /* 0x0003d81a01007387 */ /* 0x0003e80000100a00 */
[----:B------:R-:W-:Y:S04]  /*39920*/  STL.64 [R1+0x3c0], R20 ;  /* 0x0003c01401007387 */ /* 0x000fe80000100a00 */
[----:B------:R1:W-:Y:S02]  /*39930*/  STL.64 [R1+0x3c8], R22 ;  /* 0x0003c81601007387 */ /* 0x0003e40000100a00 */
[C---:B-1----:R-:W-:Y:S03]  /*39940*/  HMMA.1688.F32.TF32 R24, R236.reuse, R206, R232 ;  /* 0x000000ceec18723c */ /* 0x042fe600000810e8 */
[----:B------:R-:W-:Y:S04]  /*39950*/  STL.64 [R1+0x3b0], R16 ;  /* 0x0003b01001007387 */ /* 0x000fe80000100a00 */
[----:B------:R1:W-:Y:S01]  /*39960*/  STL.64 [R1+0x3b8], R18 ;  /* 0x0003b81201007387 */ /* 0x0003e20000100a00 */
[C---:B------:R-:W-:Y:S08]  /*39970*/  HMMA.1688.F32.TF32 R20, R236.reuse, R66, R192 ;  /* 0x00000042ec14723c */ /* 0x040ff000000810c0 */
        /* <DEDUP_REMOVED lines=8> */
[C---:B---3--:R-:W-:Y:S08]  /*39a00*/  HMMA.1688.F32.TF32 R20, R236.reuse, R54, R164 ;  /* 0x00000036ec14723c */ /* 0x048ff000000810a4 */
        /* <DEDUP_REMOVED lines=18> */
[-C--:B-1----:R-:W-:Y:S03]  /*39b30*/  HMMA.1688.F32.TF32 R16, R236, R6.reuse, R176 ;  /* 0x00000006ec10723c */ /* 0x082fe600000810b0 */
[----:B------:R-:W-:Y:S04]  /*39b40*/  STL.64 [R1+0x290], R24 ;  /* 0x0002901801007387 */ /* 0x000fe80000100a00 */
[----:B------:R-:W-:Y:S04]  /*39b50*/  STL.64 [R1+0x298], R26 ;  /* 0x0002981a01007387 */ /* 0x000fe80000100a00 */
[----:B------:R-:W2:Y:S04]  /*39b60*/  LDL.LU R168, [R1+0x450] ;  /* 0x0004500001a87983 */ /* 0x000ea80000300800 */
[----:B------:R1:W-:Y:S04]  /*39b70*/  STL.64 [R1+0x280], R20 ;  /* 0x0002801401007387 */ /* 0x0003e80000100a00 */
[----:B------:R3:W-:Y:S04]  /*39b80*/  STL.64 [R1+0x288], R22 ;  /* 0x0002881601007387 */ /* 0x0007e80000100a00 */
[----:B------:R1:W-:Y:S04]  /*39b90*/  STL.64 [R1+0x270], R16 ;  /* 0x0002701001007387 */ /* 0x0003e80000100a00 */
[----:B------:R1:W-:Y:S04]  /*39ba0*/  STL.64 [R1+0x278], R18 ;  /* 0x0002781201007387 */ /* 0x0003e80000100a00 */
        /* <DEDUP_REMOVED lines=39> */
[----:B-1----:R-:W4:Y:S04]  /*39e20*/  LDL.LU R20, [R1+0x610] ;  /* 0x0006100001147983 */ /* 0x002f280000300800 */
[----:B------:R-:W4:Y:S04]  /*39e30*/  LDL.LU R21, [R1+0x614] ;  /* 0x0006140001157983 */ /* 0x000f280000300800 */
[----:B---3--:R-:W3:Y:S04]  /*39e40*/  LDL.LU R22, [R1+0x618] ;  /* 0x0006180001167983 */ /* 0x008ee80000300800 */
        /* <DEDUP_REMOVED lines=33> */
[----:B------:R-:W-:Y:S04]  /*3a060*/  LDS R236, [R220+UR12+0x25100] ;  /* 0x0251000cdcec7984 */ /* 0x000fe80008000800 */
[----:B------:R-:W-:Y:S04]  /*3a070*/  LDS R238, [R220+UR12+0x25900] ;  /* 0x0259000cdcee7984 */ /* 0x000fe80008000800 */
[----:B------:R-:W-:Y:S04]  /*3a080*/  LDS R237, [R221+UR12+0x25100] ;  /* 0x0251000cdded7984 */ /* 0x000fe80008000800 */
[----:B------:R-:W1:Y:S01]  /*3a090*/  LDS R239, [R221+UR12+0x25900] ;  /* 0x0259000cddef7984 */ /* 0x000e620008000800 */
[C---:B--2---:R-:W-:Y:S08]  /*3a0a0*/  HMMA.1688.F32.TF32 R168, R240.reuse, R6, R168 ;  /* 0x00000006f0a8723c */ /* 0x044ff000000810a8 */
[C---:B----4-:R-:W-:Y:S08]  /*3a0b0*/  HMMA.1688.F32.TF32 R192, R240.reuse, R34, R192 ;  /* 0x00000022f0c0723c */ /* 0x050ff000000810c0 */
[C---:B------:R-:W-:Y:S08]  /*3a0c0*/  HMMA.1688.F32.TF32 R244, R240.reuse, R54, R244 ;  /* 0x00000036f0f4723c */ /* 0x040ff000000810f4 */
[C---:B------:R-:W-:Y:S08]  /*3a0d0*/  HMMA.1688.F32.TF32 R176, R240.reuse, R58, R176 ;  /* 0x0000003af0b0723c */ /* 0x040ff000000810b0 */
[C---:B------:R-:W-:Y:S08]  /*3a0e0*/  HMMA.1688.F32.TF32 R184, R240.reuse, R66, R184 ;  /* 0x00000042f0b8723c */ /* 0x040ff000000810b8 */
[C---:B------:R-:W-:Y:S08]  /*3a0f0*/  HMMA.1688.F32.TF32 R188, R240.reuse, R206, R188 ;  /* 0x000000cef0bc723c */ /* 0x040ff000000810bc */
[C---:B------:R-:W-:Y:S08]  /*3a100*/  HMMA.1688.F32.TF32 R152, R240.reuse, R210, R152 ;  /* 0x000000d2f098723c */ /* 0x040ff00000081098 */
[C---:B---3--:R-:W-:Y:S08]  /*3a110*/  HMMA.1688.F32.TF32 R20, R240.reuse, R218, R20 ;  /* 0x000000daf014723c */ /* 0x048ff00000081014 */
        /* <DEDUP_REMOVED lines=36> */
[----:B------:R1:W-:Y:S01]  /*3a360*/  STL.64 [R1+0x548], R246 ;  /* 0x000548f601007387 */ /* 0x0003e20000100a00 */
[C---:B------:R-:W-:Y:S08]  /*3a370*/  HMMA.1688.F32.TF32 R172, R240.reuse, R30, R172 ;  /* 0x0000001ef0ac723c */ /* 0x040ff000000810ac */
[C---:B-1----:R-:W-:Y:S08]  /*3a380*/  HMMA.1688.F32.TF32 R244, R240.reuse, R50, R228 ;  /* 0x00000032f0f4723c */ /* 0x042ff000000810e4 */
[C---:B------:R-:W-:Y:S08]  /*3a390*/  HMMA.1688.F32.TF32 R228, R240.reuse, R46, R200 ;  /* 0x0000002ef0e4723c */ /* 0x040ff000000810c8 */
[C---:B------:R-:W-:Y:S08]  /*3a3a0*/  HMMA.1688.F32.TF32 R200, R240.reuse, R42, R196 ;  /* 0x0000002af0c8723c */ /* 0x040ff000000810c4 */
[----:B------:R-:W-:Y:S01]  /*3a3b0*/  HMMA.1688.F32.TF32 R196, R240, R38, R232 ;  /* 0x00000026f0c4723c */ /* 0x000fe200000810e8 */
[----:B------:R-:W-:Y:S07]  /*3a3c0*/  STL.64 [R1+0x550], R244 ;  /* 0x000550f401007387 */ /* 0x000fee0000100a00 */
[C---:B------:R-:W-:Y:S01]  /*3a3d0*/  HMMA.1688.F32.TF32 R160, R236.reuse, R218, R160 ;  /* 0x000000daeca0723c */ /* 0x040fe200000810a0 */
[----:B------:R-:W-:Y:S07]  /*3a3e0*/  STL.64 [R1+0x558], R246 ;  /* 0x000558f601007387 */ /* 0x000fee0000100a00 */
[C---:B------:R-:W-:Y:S01]  /*3a3f0*/  HMMA.1688.F32.TF32 R164, R236.reuse, R222, R164 ;  /* 0x000000deeca4723c */ /* 0x040fe200000810a4 */
[----:B------:R-:W-:Y:S04]  /*3a400*/  STL.64 [R1+0x560], R228 ;  /* 0x000560e401007387 */ /* 0x000fe80000100a00 */
[----:B------:R-:W-:Y:S03]  /*3a410*/  STL.64 [R1+0x568], R230 ;  /* 0x000568e601007387 */ /* 0x000fe60000100a00 */
[----:B------:R-:W-:Y:S01]  /*3a420*/  HMMA.1688.F32.TF32 R156, R236, R214, R156 ;  /* 0x000000d6ec9c723c */ /* 0x000fe2000008109c */
[----:B------:R-:W-:Y:S04]  /*3a430*/  STL.64 [R1+0x580], R200 ;  /* 0x000580c801007387 */ /* 0x000fe80000100a00 */
[----:B------:R-:W-:Y:S04]  /*3a440*/  STL.64 [R1+0x588], R202 ;  /* 0x000588ca01007387 */ /* 0x000fe80000100a00 */
[----:B------:R1:W-:Y:S04]  /*3a450*/  STL.64 [R1+0x5a0], R196 ;  /* 0x0005a0c401007387 */ /* 0x0003e80000100a00 */
[----:B------:R1:W-:Y:S04]  /*3a460*/  STL.64 [R1+0x5a8], R198 ;  /* 0x0005a8c601007387 */ /* 0x0003e80000100a00 */
[----:B------:R-:W-:Y:S01]  /*3a470*/  STL.64 [R1+0x5b0], R192 ;  /* 0x0005b0c001007387 */ /* 0x000fe20000100a00 */
[----:B------:R-:W-:-:S03]  /*3a480*/  MOV R205, R161 ;  /* 0x000000a100cd7202 */ /* 0x000fc60000000f00 */
[----:B------:R-:W-:Y:S01]  /*3a490*/  STL.64 [R1+0x5b8], R194 ;  /* 0x0005b8c201007387 */ /* 0x000fe20000100a00 */
[----:B------:R-:W-:-:S03]  /*3a4a0*/  IMAD.MOV.U32 R204, RZ, RZ, R160 ;  /* 0x000000ffffcc7224 */ /* 0x000fc600078e00a0 */
        /* <DEDUP_REMOVED lines=9> */
[----:B------:R4:W-:Y:S04]  /*3a540*/  STL.64 [R1+0x6c8], R158 ;  /* 0x0006c89e01007387 */ /* 0x0009e80000100a00 */
[----:B-1----:R-:W3:Y:S04]  /*3a550*/  LDL.LU R196, [R1+0x190] ;  /* 0x0001900001c47983 */ /* 0x002ee80000300800 */
        /* <DEDUP_REMOVED lines=19> */
[----:B----4-:R-:W4:Y:S04]  /*3a690*/  LDL.LU R158, [R1+0x78] ;  /* 0x00007800019e7983 */ /* 0x010f280000300800 */
        /* <DEDUP_REMOVED lines=11> */
[----:B------:R-:W-:Y:S01]  /*3a750*/  MOV R162, R252 ;  /* 0x000000fc00a27202 */ /* 0x000fe20000000f00 */
[----:B------:R-:W-:-:S02]  /*3a760*/  IMAD.MOV.U32 R163, RZ, RZ, R2 ;  /* 0x000000ffffa37224 */ /* 0x000fc400078e0002 */
[----:B------:R-:W4:Y:S04]  /*3a770*/  LDL.LU R252, [R1+0x1ae8] ;  /* 0x001ae80001fc7983 */ /* 0x000f280000300800 */
[----:B------:R-:W4:Y:S04]  /*3a780*/  LDL.LU R2, [R1+0x1ae4] ;  /* 0x001ae40001027983 */ /* 0x000f280000300800 */
[----:B------:R-:W-:Y:S04]  /*3a790*/  STL [R1+0x19e0], R209 ;  /* 0x0019e0d101007387 */ /* 0x000fe80000100800 */
[----:B------:R1:W-:Y:S04]  /*3a7a0*/  STL [R1+0x19dc], R208 ;  /* 0x0019dcd001007387 */ /* 0x0003e80000100800 */
[----:B------:R-:W-:Y:S04]  /*3a7b0*/  LDS R244, [R220+UR12+0x25180] ;  /* 0x0251800cdcf47984 */ /* 0x000fe80008000800 */
[----:B------:R-:W-:Y:S04]  /*3a7c0*/  LDS R246, [R220+UR12+0x25980] ;  /* 0x0259800cdcf67984 */ /* 0x000fe80008000800 */
[----:B------:R-:W-:Y:S04]  /*3a7d0*/  LDS R245, [R221+UR12+0x25180] ;  /* 0x0251800cddf57984 */ /* 0x000fe80008000800 */
[----:B------:R-:W-:Y:S01]  /*3a7e0*/  LDS R247, [R221+UR12+0x25980] ;  /* 0x0259800cddf77984 */ /* 0x000fe20008000800 */
[C---:B--2---:R-:W-:Y:S03]  /*3a7f0*/  HMMA.1688.F32.TF32 R188, R236.reuse, R30, R188 ;  /* 0x0000001eecbc723c */ /* 0x044fe600000810bc */
[----:B------:R-:W-:Y:S04]  /*3a800*/  LDS R240, [R0+UR12+0x25180] ;  /* 0x0251800c00f07984 */ /* 0x000fe80008000800 */
[----:B------:R-:W-:Y:S04]  /*3a810*/  LDS R242, [R0+UR12+0x25980] ;  /* 0x0259800c00f27984 */ /* 0x000fe80008000800 */
[----:B------:R-:W-:Y:S04]  /*3a820*/  LDS R241, [R3+UR12+0x25180] ;  /* 0x0251800c03f17984 */ /* 0x000fe80008000800 */
[----:B------:R-:W2:Y:S01]  /*3a830*/  LDS R243, [R3+UR12+0x25980] ;  /* 0x0259800c03f37984 */ /* 0x000ea20008000800 */
[----:B---3--:R-:W-:-:S15]  /*3a840*/  HMMA.1688.F32.TF32 R196, R236, R210, R196 ;  /* 0x000000d2ecc4723c */ /* 0x008fde00000810c4 */
[----:B------:R-:W-:-:S04]  /*3a850*/  NOP ;  /* 0x0000000000007918 */ /* 0x000fc80000000000 */
[----:B------:R-:W-:Y:S01]  /*3a860*/  IMAD.MOV.U32 R212, RZ, RZ, R196 ;  /* 0x000000ffffd47224 */ /* 0x000fe200078e00c4 */
[----:B------:R-:W-:Y:S01]  /*3a870*/  MOV R213, R197 ;  /* 0x000000c500d57202 */ /* 0x000fe20000000f00 */
[----:B------:R-:W-:Y:S02]  /*3a880*/  IMAD.MOV.U32 R205, RZ, RZ, R198 ;  /* 0x000000ffffcd7224 */ /* 0x000fe400078e00c6 */
[----:B------:R-:W-:Y:S01]  /*3a890*/  IMAD.MOV.U32 R204, RZ, RZ, R199 ;  /* 0x000000ffffcc7224 */ /* 0x000fe200078e00c7 */
[C---:B------:R-:W-:Y:S08]  /*3a8a0*/  HMMA.1688.F32.TF32 R172, R236.reuse, R62, R172 ;  /* 0x0000003eecac723c */ /* 0x040ff000000810ac */
[C---:B------:R-:W-:Y:S01]  /*3a8b0*/  HMMA.1688.F32.TF32 R196, R236.reuse, R206, R232 ;  /* 0x000000ceecc4723c */ /* 0x040fe200000810e8 */
[----:B------:R3:W-:Y:S07]  /*3a8c0*/  STL [R1+0x19f0], R204 ;  /* 0x0019f0cc01007387 */ /* 0x0007ee0000100800 */
[----:B------:R-:W-:Y:S01]  /*3a8d0*/  HMMA.1688.F32.TF32 R192, R236, R66, R192 ;  /* 0x00000042ecc0723c */ /* 0x000fe200000810c0 */
[----:B------:R2:W-:Y:S10]  /*3a8e0*/  STL [R1+0x19ec], R213 ;  /* 0x0019ecd501007387 */ /* 0x0005f40000100800 */
[----:B-1----:R-:W-:Y:S01]  /*3a8f0*/  IMAD.MOV.U32 R208, RZ, RZ, R199 ;  /* 0x000000ffffd07224 */ /* 0x002fe200078e00c7 */
[----:B------:R-:W-:Y:S01]  /*3a900*/  MOV R209, R198 ;  /* 0x000000c600d17202 */ /* 0x000fe20000000f00 */
[----:B------:R1:W-:Y:S04]  /*3a910*/  STL [R1+0x19e8], R212 ;  /* 0x0019e8d401007387 */ /* 0x0003e80000100800 */
[----:B------:R1:W-:Y:S01]  /*3a920*/  STL [R1+0x19e4], R205 ;  /* 0x0019e4cd01007387 */ /* 0x0003e20000100800 */
[----:B---3--:R-:W-:Y:S01]  /*3a930*/  IMAD.MOV.U32 R204, RZ, RZ, R172 ;  /* 0x000000ffffcc7224 */ /* 0x008fe200078e00ac */
[----:B--2---:R-:W-:-:S02]  /*3a940*/  MOV R213, R173 ;  /* 0x000000ad00d57202 */ /* 0x004fc40000000f00 */
[----:B------:R-:W-:Y:S01]  /*3a950*/  STL.64 [R1+0x6a0], R196 ;  /* 0x0006a0c401007387 */ /* 0x000fe20000100a00 */
[----:B-1----:R-:W-:-:S03]  /*3a960*/  IMAD.MOV.U32 R212, RZ, RZ, R174 ;  /* 0x000000ffffd47224 */ /* 0x002fc600078e00ae */
[----:B------:R-:W-:Y:S01]  /*3a970*/  STL [R1+0x19f8], R208 ;  /* 0x0019f8d001007387 */ /* 0x000fe20000100800 */
[----:B------:R-:W-:Y:S01]  /*3a980*/  IMAD.MOV.U32 R205, RZ, RZ, R175 ;  /* 0x000000ffffcd7224 */ /* 0x000fe200078e00af */
[C---:B----4-:R-:W-:Y:S02]  /*3a990*/  HMMA.1688.F32.TF32 R164, R236.reuse, R54, R164 ;  /* 0x00000036eca4723c */ /* 0x050fe400000810a4 */
[----:B------:R-:W-:Y:S04]  /*3a9a0*/  STL [R1+0x19f4], R209 ;  /* 0x0019f4d101007387 */ /* 0x000fe80000100800 */
[----:B------:R-:W-:Y:S04]  /*3a9b0*/  STL.64 [R1+0x690], R192 ;  /* 0x000690c001007387 */ /* 0x000fe80000100a00 */
[----:B------:R-:W-:Y:S04]  /*3a9c0*/  STL.64 [R1+0x698], R194 ;  /* 0x000698c201007387 */ /* 0x000fe80000100a00 */
[----:B------:R1:W-:Y:S04]  /*3a9d0*/  STL [R1+0x1a08], R205 ;  /* 0x001a08cd01007387 */ /* 0x0003e80000100800 */
[----:B------:R2:W-:Y:S01]  /*3a9e0*/  STL [R1+0x1a04], R212 ;  /* 0x001a04d401007387 */ /* 0x0005e20000100800 */
[----:B------:R-:W-:Y:S03]  /*3a9f0*/  HMMA.1688.F32.TF32 R168, R236, R58, R168 ;  /* 0x0000003aeca8723c */ /* 0x000fe600000810a8 */
[----:B------:R3:W-:Y:S01]  /*3aa00*/  STL [R1+0x1a00], R213 ;  /* 0x001a00d501007387 */ /* 0x0007e20000100800 */
[----:B-1----:R-:W-:-:S03]  /*3aa10*/  IMAD.MOV.U32 R205, RZ, RZ, R164 ;  /* 0x000000ffffcd7224 */ /* 0x002fc600078e00a4 */
[----:B------:R1:W-:Y:S01]  /*3aa20*/  STL [R1+0x19fc], R204 ;  /* 0x0019fccc01007387 */ /* 0x0003e20000100800 */
[----:B--2---:R-:W-:Y:S01]  /*3aa30*/  MOV R212, R165 ;  /* 0x000000a500d47202 */ /* 0x004fe20000000f00 */
[----:B---3--:R-:W-:Y:S02]  /*3aa40*/  IMAD.MOV.U32 R213, RZ, RZ, R166 ;  /* 0x000000ffffd57224 */ /* 0x008fe400078e00a6 */
[----:B-1----:R-:W-:Y:S02]  /*3aa50*/  IMAD.MOV.U32 R204, RZ, RZ, R167 ;  /* 0x000000ffffcc7224 */ /* 0x002fe400078e00a7 */
[C---:B------:R-:W-:Y:S08]  /*3aa60*/  HMMA.1688.F32.TF32 R164, R236.reuse, R50, R160 ;  /* 0x00000032eca4723c */ /* 0x040ff000000810a0 */
[C---:B------:R-:W-:Y:S08]  /*3aa70*/  HMMA.1688.F32.TF32 R160, R236.reuse, R46, R156 ;  /* 0x0000002eeca0723c */ /* 0x040ff0000008109c */
[----:B------:R-:W-:Y:S01]  /*3aa80*/  HMMA.1688.F32.TF32 R156, R236, R42, R176 ;  /* 0x0000002aec9c723c */ /* 0x000fe200000810b0 */
[----:B------:R-:W-:Y:S04]  /*3aa90*/  STL.64 [R1+0x670], R168 ;  /* 0x000670a801007387 */ /* 0x000fe80000100a00 */
[----:B------:R-:W-:Y:S04]  /*3aaa0*/  STL.64 [R1+0x190], R164 ;  /* 0x000190a401007387 */ /* 0x000fe80000100a00 */
[----:B------:R-:W-:Y:S04]  /*3aab0*/  STL.64 [R1+0x198], R166 ;  /* 0x000198a601007387 */ /* 0x000fe80000100a00 */
[----:B------:R-:W-:Y:S01]  /*3aac0*/  STL.64 [R1+0x180], R160 ;  /* 0x000180a001007387 */ /* 0x000fe20000100a00 */
[----:B------:R-:W-:-:S03]  /*3aad0*/  IMAD.MOV.U32 R178, RZ, RZ, R2 ;  /* 0x000000ffffb27224 */ /* 0x000fc600078e0002 */
[----:B------:R-:W-:Y:S01]  /*3aae0*/  STL.64 [R1+0x188], R162 ;  /* 0x000188a201007387 */ /* 0x000fe20000100a00 */
[----:B------:R-:W-:-:S03]  /*3aaf0*/  MOV R179, R252 ;  /* 0x000000fc00b37202 */ /* 0x000fc60000000f00 */
[----:B------:R1:W-:Y:S04]  /*3ab00*/  STL.64 [R1+0x658], R158 ;  /* 0x0006589e01007387 */ /* 0x0003e80000100a00 */
[----:B------:R-:W2:Y:S04]  /*3ab10*/  LDL.LU R176, [R1+0x6e0] ;  /* 0x0006e00001b07983 */ /* 0x000ea80000300800 */
[----:B------:R-:W2:Y:S04]  /*3ab20*/  LDL.LU R177, [R1+0x6e4] ;  /* 0x0006e40001b17983 */ /* 0x000ea80000300800 */
[----:B------:R-:W3:Y:S04]  /*3ab30*/  LDL.LU R2, [R1+0x1ae0] ;  /* 0x001ae00001027983 */ /* 0x000ee80000300800 */
[----:B------:R-:W4:Y:S01]  /*3ab40*/  LDL.LU R252, [R1+0x1adc] ;  /* 0x001adc0001fc7983 */ /* 0x000f220000300800 */
[----:B------:R-:W-:Y:S01]  /*3ab50*/  MOV R216, R156 ;  /* 0x0000009c00d87202 */ /* 0x000fe20000000f00 */
[----:B------:R-:W-:-:S02]  /*3ab60*/  IMAD.MOV.U32 R217, RZ, RZ, R157 ;  /* 0x000000ffffd97224 */ /* 0x000fc400078e009d */
[C---:B-1----:R-:W-:Y:S08]  /*3ab70*/  HMMA.1688.F32.TF32 R156, R236.reuse, R38, R180 ;  /* 0x00000026ec9c723c */ /* 0x042ff000000810b4 */
[----:B------:R-:W-:Y:S11]  /*3ab80*/  HMMA.1688.F32.TF32 R160, R236, R34, R184 ;  /* 0x00000022eca0723c */ /* 0x000ff600000810b8 */
[----:B------:R1:W-:Y:S01]  /*3ab90*/  STL.64 [R1+0x648], R158 ;  /* 0x0006489e01007387 */ /* 0x0003e20000100a00 */
[----:B------:R-:W-:-:S03]  /*3aba0*/  IMAD.MOV.U32 R220, RZ, RZ, R156 ;  /* 0x000000ffffdc7224 */ /* 0x000fc600078e009c */
[----:B------:R-:W2:Y:S04]  /*3abb0*/  LDL.LU R180, [R1+0x700] ;  /* 0x0007000001b47983 */ /* 0x000ea80000300800 */
[----:B------:R-:W2:Y:S04]  /*3abc0*/  LDL.LU R181, [R1+0x704] ;  /* 0x0007040001b57983 */ /* 0x000ea80000300800 */
[----:B------:R-:W2:Y:S01]  /*3abd0*/  LDL.LU R182, [R1+0x708] ;  /* 0x0007080001b67983 */ /* 0x000ea20000300800 */
[----:B------:R-:W-:-:S03]  /*3abe0*/  IMAD.MOV.U32 R221, RZ, RZ, R157 ;  /* 0x000000ffffdd7224 */ /* 0x000fc600078e009d */
[----:B------:R-:W2:Y:S04]  /*3abf0*/  LDL.LU R183, [R1+0x70c] ;  /* 0x00070c0001b77983 */ /* 0x000ea80000300800 */
[----:B------:R-:W2:Y:S04]  /*3ac00*/  LDL.LU R156, [R1+0x7b0] ;  /* 0x0007b000019c7983 */ /* 0x000ea80000300800 */
[----:B------:R1:W-:Y:S04]  /*3ac10*/  STL.64 [R1+0x630], R160 ;  /* 0x000630a001007387 */ /* 0x0003e80000100a00 */
[----:B------:R1:W-:Y:S04]  /*3ac20*/  STL.64 [R1+0x638], R162 ;  /* 0x000638a201007387 */ /* 0x0003e80000100a00 */
[----:B------:R-:W2:Y:S04]  /*3ac30*/  LDL.LU R157, [R1+0x7b4] ;  /* 0x0007b400019d7983 */ /* 0x000ea80000300800 */
[----:B-1----:R-:W2:Y:S04]  /*3ac40*/  LDL.LU R158, [R1+0x7b8] ;  /* 0x0007b800019e7983 */ /* 0x002ea80000300800 */
        /* <DEDUP_REMOVED lines=41> */
[----:B---3--:R-:W-:Y:S01]  /*3aee0*/  IMAD.MOV.U32 R187, RZ, RZ, R2 ;  /* 0x000000ffffbb7224 */ /* 0x008fe200078e0002 */
[----:B----4-:R-:W-:-:S02]  /*3aef0*/  MOV R186, R252 ;  /* 0x000000fc00ba7202 */ /* 0x010fc40000000f00 */
[----:B------:R-:W3:Y:S04]  /*3af00*/  LDL.LU R252, [R1+0x1ad8] ;  /* 0x001ad80001fc7983 */ /* 0x000ee80000300800 */
[----:B------:R-:W4:Y:S01]  /*3af10*/  LDL.LU R2, [R1+0x1ad4] ;  /* 0x001ad40001027983 */ /* 0x000f220000300800 */
[----:B------:R-:W-:Y:S03]  /*3af20*/  HMMA.1688.F32.TF32 R236, R236, R6, R152 ;  /* 0x00000006ecec723c */ /* 0x000fe60000081098 */
[----:B------:R1:W-:Y:S04]  /*3af30*/  STL.64 [R1+0x620], R188 ;  /* 0x000620bc01007387 */ /* 0x0003e80000100a00 */
[----:B------:R1:W-:Y:S04]  /*3af40*/  STL.64 [R1+0x628], R190 ;  /* 0x000628be01007387 */ /* 0x0003e80000100a00 */
[----:B-1----:R-:W2:Y:S04]  /*3af50*/  LDL.LU R188, [R1+0x750] ;  /* 0x0007500001bc7983 */ /* 0x002ea80000300800 */
[----:B------:R-:W2:Y:S04]  /*3af60*/  LDL.LU R189, [R1+0x754] ;  /* 0x0007540001bd7983 */ /* 0x000ea80000300800 */
[----:B------:R-:W2:Y:S04]  /*3af70*/  LDL.LU R190, [R1+0x758] ;  /* 0x0007580001be7983 */ /* 0x000ea80000300800 */
[----:B------:R-:W2:Y:S04]  /*3af80*/  LDL.LU R191, [R1+0x75c] ;  /* 0x00075c0001bf7983 */ /* 0x000ea80000300800 */
[----:B------:R-:W2:Y:S04]  /*3af90*/  LDL.LU R152, [R1+0x780] ;  /* 0x0007800001987983 */ /* 0x000ea80000300800 */
[----:B------:R-:W2:Y:S01]  /*3afa0*/  LDL.LU R153, [R1+0x784] ;  /* 0x0007840001997983 */ /* 0x000ea20000300800 */
[----:B---3--:R-:W-:Y:S01]  /*3afb0*/  MOV R155, R252 ;  /* 0x000000fc009b7202 */ /* 0x008fe20000000f00 */
[----:B----4-:R-:W-:-:S02]  /*3afc0*/  IMAD.MOV.U32 R154, RZ, RZ, R2 ;  /* 0x000000ffff9a7224 */ /* 0x010fc400078e0002 */
[----:B------:R-:W3:Y:S04]  /*3afd0*/  LDL.LU R2, [R1+0x1ad0] ;  /* 0x001ad00001027983 */ /* 0x000ee80000300800 */
[----:B------:R-:W4:Y:S04]  /*3afe0*/  LDL.LU R252, [R1+0x1acc] ;  /* 0x001acc0001fc7983 */ /* 0x000f280000300800 */
[----:B------:R1:W-:Y:S04]  /*3aff0*/  STL [R1+0x19d0], R236 ;  /* 0x0019d0ec01007387 */ /* 0x0003e80000100800 */
[----:B------:R1:W-:Y:S04]  /*3b000*/  STL [R1+0x19cc], R237 ;  /* 0x0019cced01007387 */ /* 0x0003e80000100800 */
[----:B------:R3:W-:Y:S04]  /*3b010*/  STL [R1+0x19c8], R238 ;  /* 0x0019c8ee01007387 */ /* 0x0007e80000100800 */
[----:B------:R4:W-:Y:S04]  /*3b020*/  STL [R1+0x19c4], R239 ;  /* 0x0019c4ef01007387 */ /* 0x0009e80000100800 */
[----:B-1----:R-:W4:Y:S04]  /*3b030*/  LDL.LU R236, [R1+0x730] ;  /* 0x0007300001ec7983 */ /* 0x002f280000300800 */
[----:B------:R-:W4:Y:S01]  /*3b040*/  LDL.LU R237, [R1+0x734] ;  /* 0x0007340001ed7983 */ /* 0x000f220000300800 */
[C---:B--2---:R-:W-:Y:S08]  /*3b050*/  HMMA.1688.F32.TF32 R228, R240.reuse, R222, R228 ;  /* 0x000000def0e4723c */ /* 0x044ff000000810e4 */
        /* <DEDUP_REMOVED lines=9> */
[----:B---3--:R-:W-:-:S02]  /*3b0f0*/  IMAD.MOV.U32 R238, RZ, RZ, R2 ;  /* 0x000000ffffee7224 */ /* 0x008fc400078e0002 */
[----:B------:R-:W2:Y:S01]  /*3b100*/  LDL.LU R2, [R1+0x1ac8] ;  /* 0x001ac80001027983 */ /* 0x000ea20000300800 */
[----:B----4-:R-:W-:-:S03]  /*3b110*/  IMAD.MOV.U32 R239, RZ, RZ, R252 ;  /* 0x000000ffffef7224 */ /* 0x010fc600078e00fc */
[----:B------:R-:W-:Y:S04]  /*3b120*/  STL.64 [R1+0x610], R228 ;  /* 0x000610e401007387 */ /* 0x000fe80000100a00 */
[----:B------:R1:W-:Y:S04]  /*3b130*/  STL.64 [R1+0x618], R230 ;  /* 0x000618e601007387 */ /* 0x0003e80000100a00 */
[----:B-1----:R-:W3:Y:S04]  /*3b140*/  LDL.LU.64 R230, [R1+0x1ac0] ;  /* 0x001ac00001e67983 */ /* 0x002ee80000300a00 */
[----:B------:R-:W3:Y:S01]  /*3b150*/  LDL.LU.64 R228, [R1+0x1ab8] ;  /* 0x001ab80001e47983 */ /* 0x000ee20000300a00 */
[----:B------:R-:W-:Y:S03]  /*3b160*/  HMMA.1688.F32.TF32 R236, R240, R210, R236 ;  /* 0x000000d2f0ec723c */ /* 0x000fe600000810ec */
        /* <DEDUP_REMOVED lines=8> */
[----:B------:R1:W-:Y:S04]  /*3b1f0*/  STL.64 [R1+0x730], R236 ;  /* 0x000730ec01007387 */ /* 0x0003e80000100a00 */
[----:B------:R1:W-:Y:S04]  /*3b200*/  STL.64 [R1+0x738], R238 ;  /* 0x000738ee01007387 */ /* 0x0003e80000100a00 */
[----:B------:R1:W-:Y:S02]  /*3b210*/  STL [R1+0x740], R232 ;  /* 0x000740e801007387 */ /* 0x0003e40000100800 */
[----:B-1----:R-:W-:Y:S01]  /*3b220*/  IMAD.MOV.U32 R237, RZ, RZ, R234 ;  /* 0x000000ffffed7224 */ /* 0x002fe200078e00ea */
[----:B------:R-:W-:Y:S01]  /*3b230*/  MOV R236, R233 ;  /* 0x000000e900ec7202 */ /* 0x000fe20000000f00 */
[----:B------:R-:W-:-:S02]  /*3b240*/  IMAD.MOV.U32 R238, RZ, RZ, R235 ;  /* 0x000000ffffee7224 */ /* 0x000fc400078e00eb */
[----:B------:R-:W4:Y:S01]  /*3b250*/  LDL.LU.64 R234, [R1+0x1a90] ;  /* 0x001a900001ea7983 */ /* 0x000f220000300a00 */
[----:B------:R-:W-:-:S03]  /*3b260*/  MOV R239, R192 ;  /* 0x000000c000ef7202 */ /* 0x000fc60000000f00 */
[----:B------:R-:W4:Y:S04]  /*3b270*/  LDL.LU.64 R232, [R1+0x1a88] ;  /* 0x001a880001e87983 */ /* 0x000f280000300a00 */
[----:B------:R-:W-:Y:S04]  /*3b280*/  STL [R1+0x764], R193 ;  /* 0x000764c101007387 */ /* 0x000fe80000100800 */
        /* <DEDUP_REMOVED lines=23> */
[C---:B------:R-:W-:Y:S08]  /*3b400*/  HMMA.1688.F32.TF32 R152, R240.reuse, R42, R152 ;  /* 0x0000002af098723c */ /* 0x040ff00000081098 */
[C---:B------:R-:W-:Y:S08]  /*3b410*/  HMMA.1688.F32.TF32 R188, R240.reuse, R38, R188 ;  /* 0x00000026f0bc723c */ /* 0x040ff000000810bc */
[C---:B------:R-:W-:Y:S03]  /*3b420*/  HMMA.1688.F32.TF32 R184, R240.reuse, R34, R184 ;  /* 0x00000022f0b8723c */ /* 0x040fe600000810b8 */
[----:B------:R-:W-:Y:S04]  /*3b430*/  STL.64 [R1+0x810], R152 ;  /* 0x0008109801007387 */ /* 0x000fe80000100a00 */
[----:B------:R1:W-:Y:S02]  /*3b440*/  STL.64 [R1+0x818], R154 ;  /* 0x0008189a01007387 */ /* 0x0003e40000100a00 */
[C---:B-1----:R-:W-:Y:S02]  /*3b450*/  HMMA.1688.F32.TF32 R152, R240.reuse, R30, R180 ;  /* 0x0000001ef098723c */ /* 0x042fe400000810b4 */
[----:B------:R-:W-:Y:S04]  /*3b460*/  STL.64 [R1+0x830], R188 ;  /* 0x000830bc01007387 */ /* 0x000fe80000100a00 */
[----:B------:R-:W-:Y:S02]  /*3b470*/  STL.64 [R1+0x838], R190 ;  /* 0x000838be01007387 */ /* 0x000fe40000100a00 */
[----:B------:R-:W-:Y:S02]  /*3b480*/  HMMA.1688.F32.TF32 R176, R240, R6, R176 ;  /* 0x00000006f0b0723c */ /* 0x000fe400000810b0 */
[----:B------:R-:W-:Y:S04]  /*3b490*/  STL.64 [R1+0x850], R184 ;  /* 0x000850b801007387 */ /* 0x000fe80000100a00 */
[----:B------:R-:W-:Y:S05]  /*3b4a0*/  STL.64 [R1+0x858], R186 ;  /* 0x000858ba01007387 */ /* 0x000fea0000100a00 */
[----:B------:R-:W-:Y:S04]  /*3b4b0*/  STL.64 [R1+0x870], R152 ;  /* 0x0008709801007387 */ /* 0x000fe80000100a00 */
[----:B------:R-:W-:Y:S04]  /*3b4c0*/  STL.64 [R1+0x878], R154 ;  /* 0x0008789a01007387 */ /* 0x000fe80000100a00 */
[----:B------:R1:W-:Y:S04]  /*3b4d0*/  STL.64 [R1+0x860], R176 ;  /* 0x000860b001007387 */ /* 0x0003e80000100a00 */
[----:B------:R1:W-:Y:S01]  /*3b4e0*/  STL.64 [R1+0x868], R178 ;  /* 0x000868b201007387 */ /* 0x0003e20000100a00 */
[C---:B------:R-:W-:Y:S08]  /*3b4f0*/  HMMA.1688.F32.TF32 R44, R244.reuse, R46, R24 ;  /* 0x0000002ef42c723c */ /* 0x040ff00000081018 */
[C---:B---3--:R-:W-:Y:S08]  /*3b500*/  HMMA.1688.F32.TF32 R48, R244.reuse, R50, R228 ;  /* 0x00000032f430723c */ /* 0x048ff000000810e4 */
[C---:B------:R-:W-:Y:S01]  /*3b510*/  HMMA.1688.F32.TF32 R24, R244.reuse, R42, R20 ;  /* 0x0000002af418723c */ /* 0x040fe20000081014 */
[----:B--2---:R-:W-:Y:S07]  /*3b520*/  LDSM.16.M88.4 R40, [R2+UR15+0x6080] ;  /* 0x0060800f0228783b */ /* 0x004fee0008000200 */
[C---:B----4-:R-:W-:Y:S08]  /*3b530*/  HMMA.1688.F32.TF32 R52, R244.reuse, R54, R200 ;  /* 0x00000036f434723c */ /* 0x050ff000000810c8 */
[C---:B------:R-:W-:Y:S08]  /*3b540*/  HMMA.1688.F32.TF32 R56, R244.reuse, R58, R196 ;  /* 0x0000003af438723c */ /* 0x040ff000000810c4 */
[C---:B------:R-:W-:Y:S08]  /*3b550*/  HMMA.1688.F32.TF32 R60, R244.reuse, R62, R232 ;  /* 0x0000003ef43c723c */ /* 0x040ff000000810e8 */
[----:B------:R-:W-:Y:S01]  /*3b560*/  HMMA.1688.F32.TF32 R64, R244, R66, R192 ;  /* 0x00000042f440723c */ /* 0x000fe200000810c0 */
[----:B-1----:R-:W-:-:S02]  /*3b570*/  IMAD.MOV.U32 R176, RZ, RZ, R29 ;  /* 0x000000ffffb07224 */ /* 0x002fc400078e001d */
[----:B------:R-:W-:Y:S01]  /*3b580*/  IMAD.MOV.U32 R177, RZ, RZ, R28 ;  /* 0x000000ffffb17224 */ /* 0x000fe200078e001c */
[----:B------:R-:W-:Y:S01]  /*3b590*/  MOV R178, R5 ;  /* 0x0000000500b27202 */ /* 0x000fe20000000f00 */
[----:B------:R-:W-:-:S03]  /*3b5a0*/  IMAD.MOV.U32 R179, RZ, RZ, R4 ;  /* 0x000000ffffb37224 */ /* 0x000fc600078e0004 */
[C---:B------:R-:W-:Y:S01]  /*3b5b0*/  HMMA.1688.F32.TF32 R156, R244.reuse, R222, R156 ;  /* 0x000000def49c723c */ /* 0x040fe2000008109c */
[----:B------:R-:W-:Y:S01]  /*3b5c0*/  MOV R184, R149 ;  /* 0x0000009500b87202 */ /* 0x000fe20000000f00 */
[----:B------:R-:W-:Y:S01]  /*3b5d0*/  IMAD.MOV.U32 R185, RZ, RZ, R150 ;  /* 0x000000ffffb97224 */ /* 0x000fe200078e0096 */
[----:B------:R-:W-:Y:S01]  /*3b5e0*/  LDS R196, [R0+UR12+0x26100] ;  /* 0x0261000c00c47984 */ /* 0x000fe20008000800 */
[----:B------:R-:W-:Y:S02]  /*3b5f0*/  IMAD.MOV.U32 R241, RZ, RZ, R148 ;  /* 0x000000fffff17224 */ /* 0x000fe400078e0094 */
[----:B------:R-:W-:Y:S01]  /*3b600*/  IMAD.MOV.U32 R188, RZ, RZ, R151 ;  /* 0x000000ffffbc7224 */ /* 0x000fe200078e0097 */
[----:B------:R-:W-:Y:S01]  /*3b610*/  LDS R198, [R0+UR12+0x26900] ;  /* 0x0269000c00c67984 */ /* 0x000fe20008000800 */
[C---:B------:R-:W-:Y:S03]  /*3b620*/  HMMA.1688.F32.TF32 R152, R244.reuse, R218, R160 ;  /* 0x000000daf498723c */ /* 0x040fe600000810a0 */
[----:B------:R-:W-:Y:S04]  /*3b630*/  LDS R197, [R3+UR12+0x26100] ;  /* 0x0261000c03c57984 */ /* 0x000fe80008000800 */
[----:B------:R-:W-:Y:S01]  /*3b640*/  LDS R199, [R3+UR12+0x26900] ;  /* 0x0269000c03c77984 */ /* 0x000fe20008000800 */
[C---:B------:R-:W-:Y:S03]  /*3b650*/  HMMA.1688.F32.TF32 R160, R244.reuse, R214, R164 ;  /* 0x000000d6f4a0723c */ /* 0x040fe600000810a4 */
[----:B------:R-:W-:Y:S04]  /*3b660*/  STL.64 [R1+0x840], R156 ;  /* 0x0008409c01007387 */ /* 0x000fe80000100a00 */
[----:B------:R1:W-:Y:S04]  /*3b670*/  STL.64 [R1+0x848], R158 ;  /* 0x0008489e01007387 */ /* 0x0003e80000100a00 */
[----:B------:R-:W-:Y:S04]  /*3b680*/  STL.64 [R1+0x820], R152 ;  /* 0x0008209801007387 */ /* 0x000fe80000100a00 */
[----:B------:R2:W-:Y:S01]  /*3b690*/  STL.64 [R1+0x828], R154 ;  /* 0x0008289a01007387 */ /* 0x0005e20000100a00 */
[C---:B-1----:R-:W-:Y:S08]  /*3b6a0*/  HMMA.1688.F32.TF32 R156, R244.reuse, R210, R168 ;  /* 0x000000d2f49c723c */ /* 0x042ff000000810a8 */
[C---:B--2---:R-:W-:Y:S01]  /*3b6b0*/  HMMA.1688.F32.TF32 R152, R244.reuse, R206, R172 ;  /* 0x000000cef498723c */ /* 0x044fe200000810ac */
[----:B------:R-:W-:Y:S04]  /*3b6c0*/  STL.64 [R1+0x800], R160 ;  /* 0x000800a001007387 */ /* 0x000fe80000100a00 */
[----:B------:R-:W-:Y:S06]  /*3b6d0*/  STL.64 [R1+0x808], R162 ;  /* 0x000808a201007387 */ /* 0x000fec0000100a00 */
[----:B------:R-:W-:Y:S04]  /*3b6e0*/  STL.64 [R1+0x7e0], R156 ;  /* 0x0007e09c01007387 */ /* 0x000fe80000100a00 */
[----:B------:R-:W-:Y:S04]  /*3b6f0*/  STL.64 [R1+0x7e8], R158 ;  /* 0x0007e89e01007387 */ /* 0x000fe80000100a00 */
[----:B------:R-:W-:Y:S04]  /*3b700*/  STL.64 [R1+0x7c0], R152 ;  /* 0x0007c09801007387 */ /* 0x000fe80000100a00 */
[----:B------:R-:W-:Y:S01]  /*3b710*/  STL.64 [R1+0x7c8], R154 ;  /* 0x0007c89a01007387 */ /* 0x000fe20000100a00 */
[C---:B------:R-:W-:Y:S03]  /*3b720*/  HMMA.1688.F32.TF32 R20, R244.reuse, R38, R16 ;  /* 0x00000026f414723c */ /* 0x040fe60000081010 */
[----:B------:R-:W-:Y:S04]  /*3b730*/  STL.64 [R1+0x7b0], R64 ;  /* 0x0007b04001007387 */ /* 0x000fe80000100a00 */
[----:B------:R-:W-:Y:S01]  /*3b740*/  STL.64 [R1+0x7b8], R66 ;  /* 0x0007b84201007387 */ /* 0x000fe20000100a00 */
[C---:B------:R-:W-:Y:S03]  /*3b750*/  HMMA.1688.F32.TF32 R16, R244.reuse, R34, R12 ;  /* 0x00000022f410723c */ /* 0x040fe6000008100c */
[----:B------:R-:W-:Y:S04]  /*3b760*/  STL.64 [R1+0x780], R60 ;  /* 0x0007803c01007387 */ /* 0x000fe80000100a00 */
[----:B------:R-:W1:Y:S04]  /*3b770*/  LDSM.16.M88.4 R64, [R2+UR15+0x80] ;  /* 0x0000800f0240783b */ /* 0x000e680008000200 */
[----:B------:R-:W-:Y:S01]  /*3b780*/  STL.64 [R1+0x788], R62 ;  /* 0x0007883e01007387 */ /* 0x000fe20000100a00 */
[C---:B------:R-:W-:Y:S03]  /*3b790*/  HMMA.1688.F32.TF32 R12, R244.reuse, R30, R8 ;  /* 0x0000001ef40c723c */ /* 0x040fe60000081008 */
[----:B------:R-:W-:Y:S04]  /*3b7a0*/  STL.64 [R1+0x750], R56 ;  /* 0x0007503801007387 */ /* 0x000fe80000100a00 */
[----:B------:R-:W2:Y:S04]  /*3b7b0*/  LDSM.16.M88.4 R60, [R2+UR15+0x1080] ;  /* 0x0010800f023c783b */ /* 0x000ea80008000200 */
[----:B------:R-:W-:Y:S01]  /*3b7c0*/  STL.64 [R1+0x758], R58 ;  /* 0x0007583a01007387 */ /* 0x000fe20000100a00 */
[----:B------:R-:W-:Y:S03]  /*3b7d0*/  HMMA.1688.F32.TF32 R8, R244, R6, R224 ;  /* 0x00000006f408723c */ /* 0x000fe600000810e0 */
[----:B------:R-:W-:Y:S04]  /*3b7e0*/  STL.64 [R1+0x720], R52 ;  /* 0x0007203401007387 */ /* 0x000fe80000100a00 */
[----:B------:R-:W3:Y:S04]  /*3b7f0*/  LDSM.16.M88.4 R56, [R2+UR15+0x2080] ;  /* 0x0020800f0238783b */ /* 0x000ee80008000200 */
[----:B------:R-:W-:Y:S04]  /*3b800*/  STL.64 [R1+0x728], R54 ;  /* 0x0007283601007387 */ /* 0x000fe80000100a00 */
[----:B------:R-:W-:Y:S04]  /*3b810*/  STL.64 [R1+0x700], R48 ;  /* 0x0007003001007387 */ /* 0x000fe80000100a00 */
[----:B------:R-:W4:Y:S04]  /*3b820*/  LDSM.16.M88.4 R52, [R2+UR15+0x3080] ;  /* 0x0030800f0234783b */ /* 0x000f280008000200 */
[----:B------:R-:W-:Y:S04]  /*3b830*/  STL.64 [R1+0x708], R50 ;  /* 0x0007083201007387 */ /* 0x000fe80000100a00 */
[----:B------:R-:W-:Y:S04]  /*3b840*/  STL.64 [R1+0x6e0], R44 ;  /* 0x0006e02c01007387 */ /* 0x000fe80000100a00 */
[----:B------:R-:W-:Y:S04]  /*3b850*/  LDSM.16.M88.4 R48, [R2+UR15+0x4080] ;  /* 0x0040800f0230783b */ /* 0x000fe80008000200 */
[----:B------:R-:W-:Y:S04]  /*3b860*/  STL.64 [R1+0x6e8], R46 ;  /* 0x0006e82e01007387 */ /* 0x000fe80000100a00 */
[----:B------:R-:W-:Y:S04]  /*3b870*/  LDS R152, [R0+UR12+0x26000] ;  /* 0x0260000c00987984 */ /* 0x000fe80008000800 */
[----:B------:R-:W-:Y:S04]  /*3b880*/  LDS R154, [R0+UR12+0x26800] ;  /* 0x0268000c009a7984 */ /* 0x000fe80008000800 */
[----:B------:R-:W-:Y:S04]  /*3b890*/  LDS R153, [R3+UR12+0x26000] ;  /* 0x0260000c03997984 */ /* 0x000fe80008000800 */
[----:B------:R-:W1:Y:S04]  /*3b8a0*/  LDS R155, [R3+UR12+0x26800] ;  /* 0x0268000c039b7984 */ /* 0x000e680008000800 */
[----:B------:R-:W1:Y:S04]  /*3b8b0*/  LDSM.16.M88.4 R44, [R2+UR15+0x5080] ;  /* 0x0050800f022c783b */ /* 0x000e680008000200 */
[----:B------:R-:W1:Y:S04]  /*3b8c0*/  LDSM.16.M88.4 R36, [R2+UR15+0x7080] ;  /* 0x0070800f0224783b */ /* 0x000e680008000200 */
[----:B------:R-:W1:Y:S04]  /*3b8d0*/  LDSM.16.M88.4 R32, [R2+UR15+0x8080] ;  /* 0x0080800f0220783b */ /* 0x000e680008000200 */
[----:B------:R-:W-:Y:S04]  /*3b8e0*/  STL.64 [R1+0x5f0], R24 ;  /* 0x0005f01801007387 */ /* 0x000fe80000100a00 */
[----:B------:R-:W1:Y:S04]  /*3b8f0*/  LDSM.16.M88.4 R28, [R2+UR15+0x9080] ;  /* 0x0090800f021c783b */ /* 0x000e680008000200 */
[----:B------:R-:W-:Y:S04]  /*3b900*/  STL.64 [R1+0x5f8], R26 ;  /* 0x0005f81a01007387 */ /* 0x000fe80000100a00 */
[----:B------:R-:W-:Y:S04]  /*3b910*/  STL.64 [R1+0x5c0], R20 ;  /* 0x0005c01401007387 */ /* 0x000fe80000100a00 */
[----:B------:R-:W1:Y:S04]  /*3b920*/  LDSM.16.M88.4 R24, [R2+UR15+0xa080] ;  /* 0x00a0800f0218783b */ /* 0x000e680008000200 */
[----:B------:R-:W-:Y:S04]  /*3b930*/  STL.64 [R1+0x5c8], R22 ;  /* 0x0005c81601007387 */ /* 0x000fe80000100a00 */
[----:B------:R-:W-:Y:S04]  /*3b940*/  STL.64 [R1+0x590], R16 ;  /* 0x0005901001007387 */ /* 0x000fe80000100a00 */
[----:B------:R-:W1:Y:S04]  /*3b950*/  LDSM.16.M88.4 R20, [R2+UR15+0xb080] ;  /* 0x00b0800f0214783b */ /* 0x000e680008000200 */
[----:B------:R-:W-:Y:S04]  /*3b960*/  STL.64 [R1+0x598], R18 ;  /* 0x0005981201007387 */ /* 0x000fe80000100a00 */
[----:B------:R-:W-:Y:S04]  /*3b970*/  STL.64 [R1+0x570], R12 ;  /* 0x0005700c01007387 */ /* 0x000fe80000100a00 */
[----:B------:R-:W3:Y:S04]  /*3b980*/  LDSM.16.M88.4 R16, [R2+UR15+0xc080] ;  /* 0x00c0800f0210783b */ /* 0x000ee80008000200 */
[----:B------:R-:W-:Y:S04]  /*3b990*/  STL.64 [R1+0x578], R14 ;  /* 0x0005780e01007387 */ /* 0x000fe80000100a00 */
[----:B------:R-:W-:Y:S04]  /*3b9a0*/  STL.64 [R1+0x530], R8 ;  /* 0x0005300801007387 */ /* 0x000fe80000100a00 */
[----:B------:R-:W4:Y:S04]  /*3b9b0*/  LDSM.16.M88.4 R12, [R2+UR15+0xd080] ;  /* 0x00d0800f020c783b */ /* 0x000f280008000200 */
[----:B------:R-:W-:Y:S04]  /*3b9c0*/  STL.64 [R1+0x538], R10 ;  /* 0x0005380a01007387 */ /* 0x000fe80000100a00 */
[----:B------:R-:W4:Y:S04]  /*3b9d0*/  LDSM.16.M88.4 R8, [R2+UR15+0xe080] ;  /* 0x00e0800f0208783b */ /* 0x000f280008000200 */
[----:B------:R-:W4:Y:S04]  /*3b9e0*/  LDSM.16.M88.4 R4, [R2+UR15+0xf080] ;  /* 0x00f0800f0204783b */ /* 0x000f280008000200 */
[----:B-1----:R-:W-:Y:S04]  /*3b9f0*/  STL [R1+0x19ac], R66 ;  /* 0x0019ac4201007387 */ /* 0x002fe80000100800 */
[----:B------:R-:W-:Y:S04]  /*3ba00*/  STL [R1+0x19a8], R67 ;  /* 0x0019a84301007387 */ /* 0x000fe80000100800 */
[----:B--2---:R-:W-:Y:S04]  /*3ba10*/  STL [R1+0x19b4], R62 ;  /* 0x0019b43e01007387 */ /* 0x004fe80000100800 */
[----:B------:R-:W-:Y:S04]  /*3ba20*/  STL [R1+0x19b0], R63 ;  /* 0x0019b03f01007387 */ /* 0x000fe80000100800 */
[----:B---3--:R1:W-:Y:S04]  /*3ba30*/  STL [R1+0x19bc], R58 ;  /* 0x0019bc3a01007387 */ /* 0x0083e80000100800 */
[----:B------:R2:W-:Y:S04]  /*3ba40*/  STL [R1+0x19b8], R59 ;  /* 0x0019b83b01007387 */ /* 0x0005e80000100800 */
[----:B----4-:R-:W-:Y:S01]  /*3ba50*/  STL [R1+0x18a8], R54 ;  /* 0x0018a83601007387 */ /* 0x010fe20000100800 */
[C---:B------:R-:W-:Y:S03]  /*3ba60*/  HMMA.1688.F32.TF32 R160, R152.reuse, R64, R176 ;  /* 0x0000004098a0723c */ /* 0x040fe600000810b0 */
[----:B------:R-:W-:Y:S04]  /*3ba70*/  STL [R1+0x18a4], R55 ;  /* 0x0018a43701007387 */ /* 0x000fe80000100800 */
[----:B------:R-:W-:Y:S04]  /*3ba80*/  STL [R1+0x18a0], R50 ;  /* 0x0018a03201007387 */ /* 0x000fe80000100800 */
[----:B------:R-:W-:Y:S04]  /*3ba90*/  STL [R1+0x189c], R51 ;  /* 0x00189c3301007387 */ /* 0x000fe80000100800 */
[----:B------:R-:W-:Y:S04]  /*3baa0*/  STL [R1+0x1894], R46 ;  /* 0x0018942e01007387 */ /* 0x000fe80000100800 */
[----:B------:R-:W-:Y:S04]  /*3bab0*/  STL [R1+0x1890], R47 ;  /* 0x0018902f01007387 */ /* 0x000fe80000100800 */
[----:B------:R-:W-:Y:S01]  /*3bac0*/  STL [R1+0x18ac], R42 ;  /* 0x0018ac2a01007387 */ /* 0x000fe20000100800 */
[----:B------:R-:W-:Y:S03]  /*3bad0*/  HMMA.1688.F32.TF32 R68, R152, R56, R68 ;  /* 0x000000389844723c */ /* 0x000fe60000081044 */
        /* <DEDUP_REMOVED lines=15> */
[----:B------:R-:W-:Y:S04]  /*3bbd0*/  STL [R1+0x18e0], R15 ;  /* 0x0018e00f01007387 */ /* 0x000fe80000100800 */
[----:B------:R-:W-:Y:S04]  /*3bbe0*/  STL [R1+0x18ec], R10 ;  /* 0x0018ec0a01007387 */ /* 0x000fe80000100800 */
[----:B------:R-:W-:Y:S04]  /*3bbf0*/  STL [R1+0x18e8], R11 ;  /* 0x0018e80b01007387 */ /* 0x000fe80000100800 */
[----:B------:R-:W-:Y:S04]  /*3bc00*/  STL [R1+0x18f4], R6 ;  /* 0x0018f40601007387 */ /* 0x000fe80000100800 */
[----:B------:R-:W-:Y:S01]  /*3bc10*/  STL [R1+0x18f0], R7 ;  /* 0x0018f00701007387 */ /* 0x000fe20000100800 */
[----:B-1----:R-:W-:-:S03]  /*3bc20*/  IMAD.MOV.U32 R58, RZ, RZ, R70 ;  /* 0x000000ffff3a7224 */ /* 0x002fc600078e0046 */
[----:B------:R-:W-:Y:S01]  /*3bc30*/  STL.64 [R1+0x520], R160 ;  /* 0x000520a001007387 */ /* 0x000fe20000100a00 */
[----:B--2---:R-:W-:-:S03]  /*3bc40*/  MOV R59, R71 ;  /* 0x00000047003b7202 */ /* 0x004fc60000000f00 */
[----:B------:R-:W-:Y:S04]  /*3bc50*/  STL [R1+0x528], R162 ;  /* 0x000528a201007387 */ /* 0x000fe80000100800 */
[----:B------:R1:W-:Y:S04]  /*3bc60*/  STL [R1+0x19c0], R252 ;  /* 0x0019c0fc01007387 */ /* 0x0003e80000100800 */
[----:B------:R2:W-:Y:S01]  /*3bc70*/  STL [R1+0x500], R68 ;  /* 0x0005004401007387 */ /* 0x0005e20000100800 */
[----:B-1----:R-:W-:Y:S02]  /*3bc80*/  IMAD.MOV.U32 R252, RZ, RZ, R69 ;  /* 0x000000fffffc7224 */ /* 0x002fe400078e0045 */
[C---:B--2---:R-:W-:Y:S08]  /*3bc90*/  HMMA.1688.F32.TF32 R68, R152.reuse, R52, R72 ;  /* 0x000000349844723c */ /* 0x044ff00000081048 */
        /* <DEDUP_REMOVED lines=8> */
[----:B------:R2:W-:Y:S01]  /*3bd20*/  STL.64 [R1+0x4b8], R74 ;  /* 0x0004b84a01007387 */ /* 0x0005e20000100a00 */
[C---:B-1----:R-:W-:Y:S04]  /*3bd30*/  HMMA.1688.F32.TF32 R76, R152.reuse, R36, R88 ;  /* 0x00000024984c723c */ /* 0x042fe80000081058 */
[----:B------:R-:W-:Y:S04]  /*3bd40*/  STL.64 [R1+0x490], R68 ;  /* 0x0004904401007387 */ /* 0x000fe80000100a00 */
[----:B------:R1:W-:Y:S01]  /*3bd50*/  STL.64 [R1+0x498], R70 ;  /* 0x0004984601007387 */ /* 0x0003e20000100a00 */
[C---:B--2---:R-:W-:Y:S08]  /*3bd60*/  HMMA.1688.F32.TF32 R72, R152.reuse, R32, R92 ;  /* 0x000000209848723c */ /* 0x044ff0000008105c */
[C---:B-1----:R-:W-:Y:S02]  /*3bd70*/  HMMA.1688.F32.TF32 R68, R152.reuse, R28, R96 ;  /* 0x0000001c9844723c */ /* 0x042fe40000081060 */
[----:B------:R-:W-:Y:S04]  /*3bd80*/  STL.64 [R1+0x480], R76 ;  /* 0x0004804c01007387 */ /* 0x000fe80000100a00 */
[----:B------:R-:W-:Y:S05]  /*3bd90*/  STL.64 [R1+0x488], R78 ;  /* 0x0004884e01007387 */ /* 0x000fea0000100a00 */
[----:B------:R-:W-:Y:S04]  /*3bda0*/  STL.64 [R1+0x470], R72 ;  /* 0x0004704801007387 */ /* 0x000fe80000100a00 */
[----:B------:R1:W-:Y:S04]  /*3bdb0*/  STL.64 [R1+0x478], R74 ;  /* 0x0004784a01007387 */ /* 0x0003e80000100a00 */
[----:B------:R-:W-:Y:S01]  /*3bdc0*/  IMAD.MOV.U32 R6, RZ, RZ, R70 ;  /* 0x000000ffff067224 */ /* 0x000fe200078e0046 */
[----:B------:R2:W-:Y:S01]  /*3bdd0*/  STL.64 [R1+0x450], R68 ;  /* 0x0004504401007387 */ /* 0x0005e20000100a00 */
[----:B------:R-:W-:Y:S01]  /*3bde0*/  IMAD.MOV.U32 R7, RZ, RZ, R71 ;  /* 0x000000ffff077224 */ /* 0x000fe200078e0047 */
[C---:B-1----:R-:W-:Y:S08]  /*3bdf0*/  HMMA.1688.F32.TF32 R72, R152.reuse, R24, R100 ;  /* 0x000000189848723c */ /* 0x042ff00000081064 */
[----:B--2---:R-:W-:Y:S01]  /*3be00*/  HMMA.1688.F32.TF32 R68, R152, R20, R104 ;  /* 0x000000149844723c */ /* 0x004fe20000081068 */
[----:B------:R1:W-:Y:S04]  /*3be10*/  STL [R1+0x18fc], R7 ;  /* 0x0018fc0701007387 */ /* 0x0003e80000100800 */
[----:B------:R2:W-:Y:S06]  /*3be20*/  STL [R1+0x18f8], R6 ;  /* 0x0018f80601007387 */ /* 0x0005ec0000100800 */
[----:B------:R-:W-:Y:S04]  /*3be30*/  STL.64 [R1+0x440], R72 ;  /* 0x0004404801007387 */ /* 0x000fe80000100a00 */
[----:B------:R-:W-:Y:S04]  /*3be40*/  STL.64 [R1+0x448], R74 ;  /* 0x0004484a01007387 */ /* 0x000fe80000100a00 */
[----:B-1----:R-:W-:Y:S01]  /*3be50*/  MOV R7, R70 ;  /* 0x0000004600077202 */ /* 0x002fe20000000f00 */
[----:B------:R1:W-:Y:S01]  /*3be60*/  STL.64 [R1+0x420], R68 ;  /* 0x0004204401007387 */ /* 0x0003e20000100a00 */
[----:B--2---:R-:W-:-:S02]  /*3be70*/  IMAD.MOV.U32 R6, RZ, RZ, R71 ;  /* 0x000000ffff067224 */ /* 0x004fc400078e0047 */
[----:B-1----:R-:W-:Y:S01]  /*3be80*/  HMMA.1688.F32.TF32 R68, R152, R12, R112 ;  /* 0x0000000c9844723c */ /* 0x002fe20000081070 */
[C---:B------:R-:W-:Y:S02]  /*3be90*/  LOP3.LUT R246, R0.reuse, 0x40, RZ, 0x3c, !PT ;  /* 0x0000004000f67812 */ /* 0x040fe400078e3cff */
[----:B------:R-:W-:-:S03]  /*3bea0*/  LOP3.LUT R247, R0, 0x60, RZ, 0x3c, !PT ;  /* 0x0000006000f77812 */ /* 0x000fc600078e3cff */
[----:B------:R-:W-:Y:S02]  /*3beb0*/  LDS R156, [R246+UR12+0x26000] ;  /* 0x0260000cf69c7984 */ /* 0x000fe40008000800 */
[----:B------:R-:W-:Y:S02]  /*3bec0*/  HMMA.1688.F32.TF32 R72, R152, R16, R108 ;  /* 0x000000109848723c */ /* 0x000fe4000008106c */
[----:B------:R-:W-:Y:S04]  /*3bed0*/  LDS R158, [R246+UR12+0x26800] ;  /* 0x0268000cf69e7984 */ /* 0x000fe80008000800 */
[----:B------:R-:W-:Y:S04]  /*3bee0*/  LDS R157, [R247+UR12+0x26000] ;  /* 0x0260000cf79d7984 */ /* 0x000fe80008000800 */
[----:B------:R-:W1:Y:S01]  /*3bef0*/  LDS R159, [R247+UR12+0x26800] ;  /* 0x0268000cf79f7984 */ /* 0x000e620008000800 */
[----:B------:R-:W-:Y:S01]  /*3bf00*/  IMAD.MOV.U32 R10, RZ, RZ, R68 ;  /* 0x000000ffff0a7224 */ /* 0x000fe200078e0044 */
[----:B------:R-:W-:Y:S01]  /*3bf10*/  MOV R11, R69 ;  /* 0x00000045000b7202 */ /* 0x000fe20000000f00 */
[----:B------:R-:W-:Y:S01]  /*3bf20*/  IMAD.MOV.U32 R14, RZ, RZ, R70 ;  /* 0x000000ffff0e7224 */ /* 0x000fe200078e0046 */
[----:B------:R2:W-:Y:S01]  /*3bf30*/  STL [R1+0x1904], R6 ;  /* 0x0019040601007387 */ /* 0x0005e20000100800 */
[----:B------:R-:W-:-:S02]  /*3bf40*/  IMAD.MOV.U32 R15, RZ, RZ, R71 ;  /* 0x000000ffff0f7224 */ /* 0x000fc400078e0047 */
[----:B------:R-:W-:Y:S01]  /*3bf50*/  HMMA.1688.F32.TF32 R68, R152, R8, R116 ;  /* 0x000000089844723c */ /* 0x000fe20000081074 */
[----:B------:R3:W-:Y:S04]  /*3bf60*/  STL [R1+0x1900], R7 ;  /* 0x0019000701007387 */ /* 0x0007e80000100800 */
[----:B------:R-:W-:Y:S04]  /*3bf70*/  STL.64 [R1+0x380], R72 ;  /* 0x0003804801007387 */ /* 0x000fe80000100a00 */
[----:B------:R-:W-:Y:S04]  /*3bf80*/  STL.64 [R1+0x388], R74 ;  /* 0x0003884a01007387 */ /* 0x000fe80000100a00 */
[----:B------:R-:W-:Y:S04]  /*3bf90*/  STL [R1+0x1914], R15 ;  /* 0x0019140f01007387 */ /* 0x000fe80000100800 */
[----:B------:R-:W-:Y:S02]  /*3bfa0*/  STL [R1+0x1910], R14 ;  /* 0x0019100e01007387 */ /* 0x000fe40000100800 */
[----:B--2---:R-:W-:-:S02]  /*3bfb0*/  MOV R6, R70 ;  /* 0x0000004600067202 */ /* 0x004fc40000000f00 */
[----:B------:R-:W-:Y:S01]  /*3bfc0*/  STL [R1+0x190c], R11 ;  /* 0x00190c0b01007387 */ /* 0x000fe20000100800 */
[----:B---3--:R-:W-:-:S03]  /*3bfd0*/  IMAD.MOV.U32 R7, RZ, RZ, R71 ;  /* 0x000000ffff077224 */ /* 0x008fc600078e0047 */
[----:B------:R-:W-:Y:S04]  /*3bfe0*/  STL [R1+0x1908], R10 ;  /* 0x0019080a01007387 */ /* 0x000fe80000100800 */
[----:B------:R2:W-:Y:S01]  /*3bff0*/  STL.64 [R1+0x360], R68 ;  /* 0x0003604401007387 */ /* 0x0005e20000100a00 */
[C---:B------:R-:W-:Y:S03]  /*3c000*/  HMMA.1688.F32.TF32 R160, R152.reuse, R60, R248 ;  /* 0x0000003c98a0723c */ /* 0x040fe600000810f8 */
[----:B------:R-:W-:Y:S04]  /*3c010*/  LDS R244, [R246+UR12+0x26180] ;  /* 0x0261800cf6f47984 */ /* 0x000fe80008000800 */
[----:B------:R-:W-:Y:S01]  /*3c020*/  LDS R245, [R247+UR12+0x26180] ;  /* 0x0261800cf7f57984 */ /* 0x000fe20008000800 */
[----:B--2---:R-:W-:Y:S03]  /*3c030*/  HMMA.1688.F32.TF32 R68, R152, R4, R120 ;  /* 0x000000049844723c */ /* 0x004fe60000081078 */
[----:B------:R-:W-:Y:S04]  /*3c040*/  STL [R1+0x191c], R7 ;  /* 0x00191c0701007387 */ /* 0x000fe80000100800 */
[----:B------:R-:W-:Y:S04]  /*3c050*/  LDS R152, [R0+UR12+0x26080] ;  /* 0x0260800c00987984 */ /* 0x000fe80008000800 */
[----:B------:R-:W-:Y:S01]  /*3c060*/  MOV R62, R160 ;  /* 0x000000a0003e7202 */ /* 0x000fe20000000f00 */
[----:B------:R-:W-:Y:S01]  /*3c070*/  IMAD.MOV.U32 R63, RZ, RZ, R161 ;  /* 0x000000ffff3f7224 */ /* 0x000fe200078e00a1 */
[----:B------:R-:W-:Y:S01]  /*3c080*/  MOV R67, R163 ;  /* 0x000000a300437202 */ /* 0x000fe20000000f00 */
[----:B------:R-:W-:Y:S01]  /*3c090*/  IMAD.MOV.U32 R66, RZ, RZ, R162 ;  /* 0x000000ffff427224 */ /* 0x000fe200078e00a2 */
[----:B------:R-:W-:Y:S04]  /*3c0a0*/  LDS R154, [R0+UR12+0x26880] ;  /* 0x0268800c009a7984 */ /* 0x000fe80008000800 */
[----:B------:R-:W-:Y:S01]  /*3c0b0*/  LDS R153, [R3+UR12+0x26080] ;  /* 0x0260800c03997984 */ /* 0x000fe20008000800 */
[----:B------:R-:W-:Y:S01]  /*3c0c0*/  IMAD.MOV.U32 R15, RZ, RZ, R68 ;  /* 0x000000ffff0f7224 */ /* 0x000fe200078e0044 */
[----:B------:R-:W-:Y:S01]  /*3c0d0*/  MOV R14, R69 ;  /* 0x00000045000e7202 */ /* 0x000fe20000000f00 */
[----:B------:R-:W-:Y:S01]  /*3c0e0*/  IMAD.MOV.U32 R11, RZ, RZ, R70 ;  /* 0x000000ffff0b7224 */ /* 0x000fe200078e0046 */
[----:B------:R-:W2:Y:S01]  /*3c0f0*/  LDS R155, [R3+UR12+0x26880] ;  /* 0x0268800c039b7984 */ /* 0x000ea20008000800 */
[----:B------:R-:W-:-:S02]  /*3c100*/  IMAD.MOV.U32 R10, RZ, RZ, R71 ;  /* 0x000000ffff0a7224 */ /* 0x000fc400078e0047 */
[----:B-1----:R-:W-:-:S15]  /*3c110*/  HMMA.1688.F32.TF32 R68, R156, R64, R124 ;  /* 0x000000409c44723c */ /* 0x002fde000008107c */
[----:B------:R-:W-:-:S04]  /*3c120*/  NOP ;  /* 0x0000000000007918 */ /* 0x000fc80000000000 */
[----:B------:R-:W-:Y:S01]  /*3c130*/  MOV R18, R68 ;  /* 0x0000004400127202 */ /* 0x000fe20000000f00 */
[----:B------:R-:W-:Y:S01]  /*3c140*/  IMAD.MOV.U32 R19, RZ, RZ, R69 ;  /* 0x000000ffff137224 */ /* 0x000fe200078e0045 */
[----:B------:R-:W-:Y:S01]  /*3c150*/  MOV R23, R71 ;  /* 0x0000004700177202 */ /* 0x000fe20000000f00 */
[----:B------:R-:W-:Y:S02]  /*3c160*/  IMAD.MOV.U32 R22, RZ, RZ, R70 ;  /* 0x000000ffff167224 */ /* 0x000fe400078e0046 */
[----:B------:R-:W-:Y:S01]  /*3c170*/  HMMA.1688.F32.TF32 R68, R156, R60, R128 ;  /* 0x0000003c9c44723c */ /* 0x000fe20000081080 */
[----:B------:R-:W-:-:S15]  /*3c180*/  STL [R1+0x1918], R6 ;  /* 0x0019180601007387 */ /* 0x000fde0000100800 */
[----:B------:R-:W-:-:S03]  /*3c190*/  NOP ;  /* 0x0000000000007918 */ /* 0x000fc60000000000 */
[----:B------:R-:W-:Y:S01]  /*3c1a0*/  IMAD.MOV.U32 R26, RZ, RZ, R68 ;  /* 0x000000ffff1a7224 */ /* 0x000fe200078e0044 */
[----:B------:R-:W-:Y:S01]  /*3c1b0*/  MOV R30, R70 ;  /* 0x00000046001e7202 */ /* 0x000fe20000000f00 */
[----:B------:R-:W-:Y:S02]  /*3c1c0*/  IMAD.MOV.U32 R27, RZ, RZ, R69 ;  /* 0x000000ffff1b7224 */ /* 0x000fe400078e0045 */
[----:B------:R-:W-:Y:S02]  /*3c1d0*/  IMAD.MOV.U32 R31, RZ, RZ, R71 ;  /* 0x000000ffff1f7224 */ /* 0x000fe400078e0047 */
[----:B------:R-:W-:Y:S01]  /*3c1e0*/  HMMA.1688.F32.TF32 R68, R156, R56, R132 ;  /* 0x000000389c44723c */ /* 0x000fe20000081084 */
[----:B------:R-:W-:Y:S04]  /*3c1f0*/  STL [R1+0x192c], R15 ;  /* 0x00192c0f01007387 */ /* 0x000fe80000100800 */
[----:B------:R-:W-:Y:S04]  /*3c200*/  STL [R1+0x1928], R14 ;  /* 0x0019280e01007387 */ /* 0x000fe80000100800 */
[----:B------:R1:W-:Y:S04]  /*3c210*/  STL [R1+0x1924], R11 ;  /* 0x0019240b01007387 */ /* 0x0003e80000100800 */
[----:B------:R3:W-:Y:S06]  /*3c220*/  STL [R1+0x1920], R10 ;  /* 0x0019200a01007387 */ /* 0x0007ec0000100800 */
[----:B-1----:R-:W-:-:S02]  /*3c230*/  IMAD.MOV.U32 R11, RZ, RZ, R68 ;  /* 0x000000ffff0b7224 */ /* 0x002fc400078e0044 */
[----:B------:R-:W-:Y:S01]  /*3c240*/  IMAD.MOV.U32 R7, RZ, RZ, R70 ;  /* 0x000000ffff077224 */ /* 0x000fe200078e0046 */
[----:B---3--:R-:W-:Y:S01]  /*3c250*/  MOV R10, R69 ;  /* 0x00000045000a7202 */ /* 0x008fe20000000f00 */
[----:B------:R-:W-:Y:S02]  /*3c260*/  IMAD.MOV.U32 R6, RZ, RZ, R71 ;  /* 0x000000ffff067224 */ /* 0x000fe400078e0047 */
[----:B------:R-:W-:Y:S01]  /*3c270*/  HMMA.1688.F32.TF32 R68, R156, R52, R136 ;  /* 0x000000349c44723c */ /* 0x000fe20000081088 */
[----:B------:R-:W-:Y:S04]  /*3c280*/  STL [R1+0x193c], R23 ;  /* 0x00193c1701007387 */ /* 0x000fe80000100800 */
[----:B------:R-:W-:Y:S04]  /*3c290*/  STL [R1+0x1938], R22 ;  /* 0x0019381601007387 */ /* 0x000fe80000100800 */
[----:B------:R1:W-:Y:S04]  /*3c2a0*/  STL [R1+0x1934], R19 ;  /* 0x0019341301007387 */ /* 0x0003e80000100800 */
[----:B------:R3:W-:Y:S06]  /*3c2b0*/  STL [R1+0x1930], R18 ;  /* 0x0019301201007387 */ /* 0x0007ec0000100800 */
[----:B-1----:R-:W-:Y:S01]  /*3c2c0*/  MOV R19, R68 ;  /* 0x0000004400137202 */ /* 0x002fe20000000f00 */
[----:B------:R-:W-:Y:S01]  /*3c2d0*/  IMAD.MOV.U32 R15, RZ, RZ, R70 ;  /* 0x000000ffff0f7224 */ /* 0x000fe200078e0046 */
[----:B------:R-:W-:Y:S01]  /*3c2e0*/  MOV R14, R71 ;  /* 0x00000047000e7202 */ /* 0x000fe20000000f00 */
[----:B---3--:R-:W-:-:S02]  /*3c2f0*/  IMAD.MOV.U32 R18, RZ, RZ, R69 ;  /* 0x000000ffff127224 */ /* 0x008fc400078e0045 */
[----:B------:R-:W-:Y:S01]  /*3c300*/  HMMA.1688.F32.TF32 R68, R156, R48, R140 ;  /* 0x000000309c44723c */ /* 0x000fe2000008108c */
[----:B------:R-:W-:Y:S04]  /*3c310*/  STL [R1+0x194c], R31 ;  /* 0x00194c1f01007387 */ /* 0x000fe80000100800 */
[----:B------:R-:W-:Y:S04]  /*3c320*/  STL [R1+0x1948], R30 ;  /* 0x0019481e01007387 */ /* 0x000fe80000100800 */
[----:B------:R-:W-:Y:S04]  /*3c330*/  STL [R1+0x1944], R27 ;  /* 0x0019441b01007387 */ /* 0x000fe80000100800 */
[----:B------:R1:W-:Y:S04]  /*3c340*/  STL [R1+0x1940], R26 ;  /* 0x0019401a01007387 */ /* 0x0003e80000100800 */
[----:B------:R-:W-:Y:S02]  /*3c350*/  STL [R1+0x195c], R6 ;  /* 0x00195c0601007387 */ /* 0x000fe40000100800 */
[----:B------:R-:W-:-:S02]  /*3c360*/  IMAD.MOV.U32 R22, RZ, RZ, R71 ;  /* 0x000000ffff167224 */ /* 0x000fc400078e0047 */
[----:B------:R-:W-:Y:S01]  /*3c370*/  STL [R1+0x1958], R7 ;  /* 0x0019580701007387 */ /* 0x000fe20000100800 */
[----:B------:R-:W-:-:S03]  /*3c380*/  MOV R23, R70 ;  /* 0x0000004600177202 */ /* 0x000fc60000000f00 */
[----:B------:R3:W-:Y:S01]  /*3c390*/  STL [R1+0x1954], R10 ;  /* 0x0019540a01007387 */ /* 0x0007e20000100800 */
[----:B-1----:R-:W-:-:S03]  /*3c3a0*/  IMAD.MOV.U32 R26, RZ, RZ, R69 ;  /* 0x000000ffff1a7224 */ /* 0x002fc600078e0045 */
[----:B------:R1:W-:Y:S01]  /*3c3b0*/  STL [R1+0x1950], R11 ;  /* 0x0019500b01007387 */ /* 0x0003e20000100800 */
[----:B------:R-:W-:-:S03]  /*3c3c0*/  IMAD.MOV.U32 R27, RZ, RZ, R68 ;  /* 0x000000ffff1b7224 */ /* 0x000fc600078e0044 */
[----:B------:R-:W-:Y:S04]  /*3c3d0*/  STL [R1+0x196c], R14 ;  /* 0x00196c0e01007387 */ /* 0x000fe80000100800 */
[----:B------:R-:W-:Y:S04]  /*3c3e0*/  STL [R1+0x1968], R15 ;  /* 0x0019680f01007387 */ /* 0x000fe80000100800 */
[----:B------:R4:W-:Y:S04]  /*3c3f0*/  STL [R1+0x1964], R18 ;  /* 0x0019641201007387 */ /* 0x0009e80000100800 */
[----:B------:R1:W-:Y:S04]  /*3c400*/  STL [R1+0x1960], R19 ;  /* 0x0019601301007387 */ /* 0x0003e80000100800 */
[----:B------:R-:W-:Y:S04]  /*3c410*/  STL [R1+0x197c], R22 ;  /* 0x00197c1601007387 */ /* 0x000fe80000100800 */
[----:B------:R-:W-:Y:S04]  /*3c420*/  STL [R1+0x1978], R23 ;  /* 0x0019781701007387 */ /* 0x000fe80000100800 */
[----:B------:R1:W-:Y:S04]  /*3c430*/  STL [R1+0x1974], R26 ;  /* 0x0019741a01007387 */ /* 0x0003e80000100800 */
[----:B------:R1:W-:Y:S04]  /*3c440*/  STL [R1+0x1970], R27 ;  /* 0x0019701b01007387 */ /* 0x0003e80000100800 */
        /* <DEDUP_REMOVED lines=9> */
[----:B------:R-:W4:Y:S01]  /*3c4e0*/  LDL.LU R148, [R1+0x1a18] ;  /* 0x001a180001947983 */ /* 0x000f220000300800 */
[----:B------:R-:W-:-:S15]  /*3c4f0*/  HMMA.1688.F32.TF32 R68, R156, R44, R144 ;  /* 0x0000002c9c44723c */ /* 0x000fde0000081090 */
[----:B------:R-:W-:-:S04]  /*3c500*/  NOP ;  /* 0x0000000000007918 */ /* 0x000fc80000000000 */
[----:B------:R-:W-:Y:S01]  /*3c510*/  IMAD.MOV.U32 R39, RZ, RZ, R71 ;  /* 0x000000ffff277224 */ /* 0x000fe200078e0047 */
[----:B------:R-:W-:Y:S01]  /*3c520*/  MOV R35, R69 ;  /* 0x0000004500237202 */ /* 0x000fe20000000f00 */
[----:B------:R-:W-:Y:S02]  /*3c530*/  IMAD.MOV.U32 R38, RZ, RZ, R70 ;  /* 0x000000ffff267224 */ /* 0x000fe400078e0046 */
[----:B------:R-:W-:Y:S01]  /*3c540*/  IMAD.MOV.U32 R34, RZ, RZ, R68 ;  /* 0x000000ffff227224 */ /* 0x000fe200078e0044 */
[----:B--2---:R-:W-:Y:S02]  /*3c550*/  MOV R242, R149 ;  /* 0x0000009500f27202 */ /* 0x004fe40000000f00 */
[----:B------:R-:W4:Y:S01]  /*3c560*/  LDL.LU R149, [R1+0x1a14] ;  /* 0x001a140001957983 */ /* 0x000f220000300800 */
[----:B---3--:R-:W-:-:S03]  /*3c570*/  IMAD.MOV.U32 R243, RZ, RZ, R150 ;  /* 0x000000fffff37224 */ /* 0x008fc600078e0096 */
[----:B------:R-:W4:Y:S04]  /*3c580*/  LDL.LU R150, [R1+0x1a10] ;  /* 0x001a100001967983 */ /* 0x000f280000300800 */
[----:B------:R-:W4:Y:S04]  /*3c590*/  LDL.LU R151, [R1+0x1a0c] ;  /* 0x001a0c0001977983 */ /* 0x000f280000300800 */
[----:B------:R-:W2:Y:S04]  /*3c5a0*/  LDL.LU R189, [R1+0x34] ;  /* 0x0000340001bd7983 */ /* 0x000ea80000300800 */
[----:B------:R-:W2:Y:S04]  /*3c5b0*/  LDL.LU R190, [R1+0x38] ;  /* 0x0000380001be7983 */ /* 0x000ea80000300800 */
[----:B------:R-:W2:Y:S04]  /*3c5c0*/  LDL.LU R191, [R1+0x3c] ;  /* 0x00003c0001bf7983 */ /* 0x000ea80000300800 */
        /* <DEDUP_REMOVED lines=12> */
[----:B----4-:R-:W-:-:S15]  /*3c690*/  HMMA.1688.F32.TF32 R68, R156, R40, R148 ;  /* 0x000000289c44723c */ /* 0x010fde0000081094 */
[----:B------:R-:W-:-:S04]  /*3c6a0*/  NOP ;  /* 0x0000000000007918 */ /* 0x000fc80000000000 */
[----:B------:R-:W-:Y:S01]  /*3c6b0*/  MOV R10, R68 ;  /* 0x00000044000a7202 */ /* 0x000fe20000000f00 */
[----:B-1----:R-:W-:Y:S01]  /*3c6c0*/  IMAD.MOV.U32 R11, RZ, RZ, R69 ;  /* 0x000000ffff0b7224 */ /* 0x002fe200078e0045 */
[----:B------:R-:W-:Y:S01]  /*3c6d0*/  MOV R30, R71 ;  /* 0x00000047001e7202 */ /* 0x000fe20000000f00 */
        /* <DEDUP_REMOVED lines=12> */
[----:B------:R-:W-:Y:S01]  /*3c7a0*/  IMAD.MOV.U32 R26, RZ, RZ, R68 ;  /* 0x000000ffff1a7224 */ /* 0x000fe200078e0044 */
[----:B------:R-:W-:Y:S01]  /*3c7b0*/  MOV R27, R69 ;  /* 0x00000045001b7202 */ /* 0x000fe20000000f00 */
[----:B------:R-:W-:-:S02]  /*3c7c0*/  IMAD.MOV.U32 R14, RZ, RZ, R70 ;  /* 0x000000ffff0e7224 */ /* 0x000fc400078e0046 */
[----:B------:R-:W-:Y:S02]  /*3c7d0*/  IMAD.MOV.U32 R15, RZ, RZ, R71 ;  /* 0x000000ffff0f7224 */ /* 0x000fe400078e0047 */
[----:B--2---:R-:W-:Y:S01]  /*3c7e0*/  HMMA.1688.F32.TF32 R68, R156, R28, R188 ;  /* 0x0000001c9c44723c */ /* 0x004fe200000810bc */
        /* <DEDUP_REMOVED lines=10> */
[----:B------:R-:W-:Y:S01]  /*3c890*/  MOV R42, R68 ;  /* 0x00000044002a7202 */ /* 0x000fe20000000f00 */
[----:B------:R-:W-:-:S02]  /*3c8a0*/  IMAD.MOV.U32 R54, RZ, RZ, R69 ;  /* 0x000000ffff367224 */ /* 0x000fc400078e0045 */
[----:B------:R-:W2:Y:S01]  /*3c8b0*/  LDL.LU R172, [R1+0xd0] ;  /* 0x0000d00001ac7983 */ /* 0x000ea20000300800 */
[----:B------:R-:W-:Y:S01]  /*3c8c0*/  IMAD.MOV.U32 R55, RZ, RZ, R70 ;  /* 0x000000ffff377224 */ /* 0x000fe200078e0046 */
[----:B------:R-:W-:Y:S02]  /*3c8d0*/  MOV R50, R71 ;  /* 0x0000004700327202 */ /* 0x000fe40000000f00 */
[----:B------:R-:W2:Y:S01]  /*3c8e0*/  LDL.LU R173, [R1+0xd4] ;  /* 0x0000d40001ad7983 */ /* 0x000ea20000300800 */
[----:B------:R-:W-:Y:S03]  /*3c8f0*/  HMMA.1688.F32.TF32 R68, R156, R24, R184 ;  /* 0x000000189c44723c */ /* 0x000fe600000810b8 */
        /* <DEDUP_REMOVED lines=17> */
[----:B---3--:R-:W-:-:S03]  /*3ca10*/  IMAD.MOV.U32 R35, RZ, RZ, R68 ;  /* 0x000000ffff237224 */ /* 0x008fc600078e0044 */
[----:B------:R-:W3:Y:S01]  /*3ca20*/  LDL.LU R163, [R1+0x13c] ;  /* 0x00013c0001a37983 */ /* 0x000ee20000300800 */
[----:B------:R-:W-:Y:S01]  /*3ca30*/  IMAD.MOV.U32 R34, RZ, RZ, R69 ;  /* 0x000000ffff227224 */ /* 0x000fe200078e0045 */
[----:B------:R-:W-:Y:S02]  /*3ca40*/  MOV R22, R70 ;  /* 0x0000004600167202 */ /* 0x000fe40000000f00 */
[----:B------:R-:W3:Y:S01]  /*3ca50*/  LDL.LU R240, [R1+0x140] ;  /* 0x0001400001f07983 */ /* 0x000ee20000300800 */
[----:B------:R-:W-:-:S03]  /*3ca60*/  IMAD.MOV.U32 R23, RZ, RZ, R71 ;  /* 0x000000ffff177224 */ /* 0x000fc600078e0047 */
[----:B------:R-:W3:Y:S01]  /*3ca70*/  LDL.LU R241, [R1+0x144] ;  /* 0x0001440001f17983 */ /* 0x000ee20000300800 */
[----:B------:R-:W-:Y:S03]  /*3ca80*/  HMMA.1688.F32.TF32 R68, R156, R20, R180 ;  /* 0x000000149c44723c */ /* 0x000fe600000810b4 */
[----:B------:R-:W3:Y:S04]  /*3ca90*/  LDL.LU R242, [R1+0x148] ;  /* 0x0001480001f27983 */ /* 0x000ee80000300800 */
[----:B------:R-:W3:Y:S04]  /*3caa0*/  LDL.LU R243, [R1+0x14c] ;  /* 0x00014c0001f37983 */ /* 0x000ee80000300800 */
[----:B------:R-:W3:Y:S04]  /*3cab0*/  LDL.LU R180, [R1+0x1a0] ;  /* 0x0001a00001b47983 */ /* 0x000ee80000300800 */
[----:B------:R-:W3:Y:S04]  /*3cac0*/  LDL.LU R181, [R1+0x1a4] ;  /* 0x0001a40001b57983 */ /* 0x000ee80000300800 */
[----:B------:R-:W3:Y:S04]  /*3cad0*/  LDL.LU R182, [R1+0x1a8] ;  /* 0x0001a80001b67983 */ /* 0x000ee80000300800 */
[----:B------:R-:W3:Y:S01]  /*3cae0*/  LDL.LU R183, [R1+0x1ac] ;  /* 0x0001ac0001b77983 */ /* 0x000ee20000300800 */
[----:B-1----:R-:W-:Y:S01]  /*3caf0*/  IMAD.MOV.U32 R11, RZ, RZ, R68 ;  /* 0x000000ffff0b7224 */ /* 0x002fe200078e0044 */
[----:B----4-:R-:W-:Y:S01]  /*3cb00*/  MOV R10, R69 ;  /* 0x00000045000a7202 */ /* 0x010fe20000000f00 */
[----:B------:R-:W-:-:S02]  /*3cb10*/  IMAD.MOV.U32 R39, RZ, RZ, R70 ;  /* 0x000000ffff277224 */ /* 0x000fc400078e0046 */
[----:B------:R-:W-:Y:S02]  /*3cb20*/  IMAD.MOV.U32 R38, RZ, RZ, R71 ;  /* 0x000000ffff267224 */ /* 0x000fe400078e0047 */
[----:B------:R-:W-:Y:S01]  /*3cb30*/  HMMA.1688.F32.TF32 R68, R156, R16, R176 ;  /* 0x000000109c44723c */ /* 0x000fe200000810b0 */
[----:B------:R-:W4:Y:S04]  /*3cb40*/  LDL.LU R176, [R1+0x1b0] ;  /* 0x0001b00001b07983 */ /* 0x000f280000300800 */
[----:B------:R-:W4:Y:S04]  /*3cb50*/  LDL.LU R177, [R1+0x1b4] ;  /* 0x0001b40001b17983 */ /* 0x000f280000300800 */
[----:B------:R-:W4:Y:S04]  /*3cb60*/  LDL.LU R178, [R1+0x1b8] ;  /* 0x0001b80001b27983 */ /* 0x000f280000300800 */
[----:B------:R-:W4:Y:S06]  /*3cb70*/  LDL.LU R179, [R1+0x1bc] ;  /* 0x0001bc0001b37983 */ /* 0x000f2c0000300800 */
[----:B--2---:R-:W-:Y:S01]  /*3cb80*/  MOV R19, R68 ;  /* 0x0000004400137202 */ /* 0x004fe20000000f00 */
[----:B------:R-:W-:Y:S01]  /*3cb90*/  IMAD.MOV.U32 R18, RZ, RZ, R69 ;  /* 0x000000ffff127224 */ /* 0x000fe200078e0045 */
[----:B------:R-:W-:Y:S01]  /*3cba0*/  MOV R31, R71 ;  /* 0x00000047001f7202 */ /* 0x000fe20000000f00 */
[----:B------:R-:W-:-:S02]  /*3cbb0*/  IMAD.MOV.U32 R30, RZ, RZ, R70 ;  /* 0x000000ffff1e7224 */ /* 0x000fc400078e0046 */
[C---:B------:R-:W-:Y:S08]  /*3cbc0*/  HMMA.1688.F32.TF32 R68, R156.reuse, R12, R192 ;  /* 0x0000000c9c44723c */ /* 0x040ff000000810c0 */
[----:B------:R-:W-:Y:S11]  /*3cbd0*/  HMMA.1688.F32.TF32 R248, R156, R8, R172 ;  /* 0x000000089cf8723c */ /* 0x000ff600000810ac */
[----:B------:R-:W-:Y:S01]  /*3cbe0*/  IMAD.MOV.U32 R51, RZ, RZ, R68 ;  /* 0x000000ffff337224 */ /* 0x000fe200078e0044 */
[----:B------:R-:W-:Y:S01]  /*3cbf0*/  MOV R46, R70 ;  /* 0x00000046002e7202 */ /* 0x000fe20000000f00 */
[----:B------:R-:W-:-:S02]  /*3cc00*/  IMAD.MOV.U32 R43, RZ, RZ, R69 ;  /* 0x000000ffff2b7224 */ /* 0x000fc400078e0045 */
[----:B------:R-:W-:Y:S01]  /*3cc10*/  IMAD.MOV.U32 R47, RZ, RZ, R71 ;  /* 0x000000ffff2f7224 */ /* 0x000fe200078e0047 */
[----:B------:R-:W-:Y:S08]  /*3cc20*/  HMMA.1688.F32.TF32 R84, R152, R48, R188 ;  /* 0x000000309854723c */ /* 0x000ff000000810bc */
[----:B------:R-:W-:Y:S01]  /*3cc30*/  HMMA.1688.F32.TF32 R68, R156, R4, R164 ;  /* 0x000000049c44723c */ /* 0x000fe200000810a4 */
[----:B------:R-:W-:Y:S07]  /*3cc40*/  LDS R164, [R246+UR12+0x26080] ;  /* 0x0260800cf6a47984 */ /* 0x000fee0008000800 */
[C---:B------:R-:W-:Y:S01]  /*3cc50*/  HMMA.1688.F32.TF32 R184, R152.reuse, R60, R184 ;  /* 0x0000003c98b8723c */ /* 0x040fe200000810b8 */
[----:B------:R-:W-:Y:S07]  /*3cc60*/  STL.64 [R1+0x16e8], R250 ;  /* 0x0016e8fa01007387 */ /* 0x000fee0000100a00 */
[C---:B------:R-:W-:Y:S01]  /*3cc70*/  HMMA.1688.F32.TF32 R72, R152.reuse, R64, R168 ;  /* 0x000000409848723c */ /* 0x040fe200000810a8 */
[----:B------:R-:W-:Y:S07]  /*3cc80*/  STL.64 [R1+0x16e0], R248 ;  /* 0x0016e0f801007387 */ /* 0x000fee0000100a00 */
[C---:B---3--:R-:W-:Y:S01]  /*3cc90*/  HMMA.1688.F32.TF32 R76, R152.reuse, R56, R160 ;  /* 0x00000038984c723c */ /* 0x048fe200000810a0 */
[----:B------:R-:W-:Y:S07]  /*3cca0*/  STL.64 [R1+0x16f8], R70 ;  /* 0x0016f84601007387 */ /* 0x000fee0000100a00 */
[C---:B------:R-:W-:Y:S01]  /*3ccb0*/  HMMA.1688.F32.TF32 R80, R152.reuse, R52, R240 ;  /* 0x000000349850723c */ /* 0x040fe200000810f0 */
[----:B------:R-:W-:Y:S04]  /*3ccc0*/  STL.64 [R1+0x16f0], R68 ;  /* 0x0016f04401007387 */ /* 0x000fe80000100a00 */
[----:B------:R-:W-:Y:S03]  /*3ccd0*/  STL [R1+0x16dc], R75 ;  /* 0x0016dc4b01007387 */ /* 0x000fe60000100800 */
[C---:B------:R-:W-:Y:S01]  /*3cce0*/  HMMA.1688.F32.TF32 R88, R152.reuse, R44, R180 ;  /* 0x0000002c9858723c */ /* 0x040fe200000810b4 */
[----:B------:R-:W-:Y:S04]  /*3ccf0*/  STL [R1+0x16d8], R186 ;  /* 0x0016d8ba01007387 */ /* 0x000fe80000100800 */
[----:B------:R-:W-:Y:S04]  /*3cd00*/  STL [R1+0x16d4], R187 ;  /* 0x0016d4bb01007387 */ /* 0x000fe80000100800 */
[----:B------:R-:W-:Y:S04]  /*3cd10*/  STL [R1+0x16d0], R79 ;  /* 0x0016d04f01007387 */ /* 0x000fe80000100800 */
[----:B------:R-:W-:Y:S04]  /*3cd20*/  STL.64 [R1+0x1708], R82 ;  /* 0x0017085201007387 */ /* 0x000fe80000100a00 */
[----:B------:R-:W-:Y:S04]  /*3cd30*/  STL.64 [R1+0x1700], R80 ;  /* 0x0017005001007387 */ /* 0x000fe80000100a00 */
[----:B------:R-:W-:Y:S04]  /*3cd40*/  STL.64 [R1+0x1718], R86 ;  /* 0x0017185601007387 */ /* 0x000fe80000100a00 */
[----:B------:R-:W-:Y:S04]  /*3cd50*/  STL.64 [R1+0x1710], R84 ;  /* 0x0017105401007387 */ /* 0x000fe80000100a00 */
[----:B------:R-:W-:Y:S04]  /*3cd60*/  STL [R1+0x16cc], R88 ;  /* 0x0016cc5801007387 */ /* 0x000fe80000100800 */
[----:B------:R-:W-:Y:S04]  /*3cd70*/  STL [R1+0x16c8], R89 ;  /* 0x0016c85901007387 */ /* 0x000fe80000100800 */
[----:B------:R-:W-:Y:S04]  /*3cd80*/  STL [R1+0x16c4], R90 ;  /* 0x0016c45a01007387 */ /* 0x000fe80000100800 */
[----:B------:R-:W-:Y:S04]  /*3cd90*/  STL [R1+0x16c0], R91 ;  /* 0x0016c05b01007387 */ /* 0x000fe80000100800 */
        /* <DEDUP_REMOVED lines=37> */
[----:B------:R-:W-:Y:S04]  /*3cff0*/  STL [R1+0x16bc], R92 ;  /* 0x0016bc5c01007387 */ /* 0x000fe80000100800 */
[----:B------:R-:W-:Y:S04]  /*3d000*/  STL [R1+0x16b8], R93 ;  /* 0x0016b85d01007387 */ /* 0x000fe80000100800 */
[----:B------:R-:W-:Y:S04]  /*3d010*/  STL [R1+0x16b4], R94 ;  /* 0x0016b45e01007387 */ /* 0x000fe80000100800 */
[----:B------:R-:W-:Y:S04]  /*3d020*/  STL [R1+0x16b0], R95 ;  /* 0x0016b05f01007387 */ /* 0x000fe80000100800 */
[----:B------:R-:W-:Y:S04]  /*3d030*/  LDS R166, [R246+UR12+0x26880] ;  /* 0x0268800cf6a67984 */ /* 0x000fe80008000800 */
[----:B------:R-:W-:Y:S04]  /*3d040*/  LDS R165, [R247+UR12+0x26080] ;  /* 0x0260800cf7a57984 */ /* 0x000fe80008000800 */
[----:B------:R-:W1:Y:S01]  /*3d050*/  LDS R167, [R247+UR12+0x26880] ;  /* 0x0268800cf7a77984 */ /* 0x000e620008000800 */
[C---:B---3--:R-:W-:Y:S03]  /*3d060*/  HMMA.1688.F32.TF32 R96, R152.reuse, R36, R232 ;  /* 0x000000249860723c */ /* 0x048fe600000810e8 */
[----:B------:R-:W-:Y:S04]  /*3d070*/  LDS R232, [R246+UR12+0x26100] ;  /* 0x0261000cf6e87984 */ /* 0x000fe80008000800 */
[----:B------:R-:W-:Y:S01]  /*3d080*/  LDS R234, [R246+UR12+0x26900] ;  /* 0x0269000cf6ea7984 */ /* 0x000fe20008000800 */
[C---:B--2---:R-:W-:Y:S03]  /*3d090*/  HMMA.1688.F32.TF32 R124, R152.reuse, R8, R180 ;  /* 0x00000008987c723c */ /* 0x044fe600000810b4 */
[----:B------:R-:W-:Y:S04]  /*3d0a0*/  LDS R233, [R247+UR12+0x26100] ;  /* 0x0261000cf7e97984 */ /* 0x000fe80008000800 */
[----:B------:R-:W2:Y:S01]  /*3d0b0*/  LDS R235, [R247+UR12+0x26900] ;  /* 0x0269000cf7eb7984 */ /* 0x000ea20008000800 */
[C---:B------:R-:W-:Y:S03]  /*3d0c0*/  HMMA.1688.F32.TF32 R100, R152.reuse, R32, R192 ;  /* 0x000000209864723c */ /* 0x040fe600000810c0 */
[----:B------:R-:W-:Y:S04]  /*3d0d0*/  LDS R246, [R246+UR12+0x26980] ;  /* 0x0269800cf6f67984 */ /* 0x000fe80008000800 */
[----:B------:R-:W-:Y:S01]  /*3d0e0*/  STL [R1+0x16ac], R96 ;  /* 0x0016ac6001007387 */ /* 0x000fe20000100800 */
[C---:B------:R-:W-:Y:S03]  /*3d0f0*/  HMMA.1688.F32.TF32 R108, R152.reuse, R24, R168 ;  /* 0x00000018986c723c */ /* 0x040fe600000810a8 */
[----:B------:R-:W-:Y:S05]  /*3d100*/  STL [R1+0x16a8], R97 ;  /* 0x0016a86101007387 */ /* 0x000fea0000100800 */
[C---:B------:R-:W-:Y:S01]  /*3d110*/  HMMA.1688.F32.TF32 R104, R152.reuse, R28, R172 ;  /* 0x0000001c9868723c */ /* 0x040fe200000810ac */
[----:B------:R-:W-:Y:S04]  /*3d120*/  STL [R1+0x16a4], R98 ;  /* 0x0016a46201007387 */ /* 0x000fe80000100800 */
[----:B------:R-:W-:Y:S03]  /*3d130*/  STL [R1+0x16a0], R99 ;  /* 0x0016a06301007387 */ /* 0x000fe60000100800 */
[C---:B------:R-:W-:Y:S01]  /*3d140*/  HMMA.1688.F32.TF32 R112, R152.reuse, R20, R160 ;  /* 0x000000149870723c */ /* 0x040fe200000810a0 */
[----:B------:R3:W-:Y:S04]  /*3d150*/  STL [R1+0x169c], R100 ;  /* 0x00169c6401007387 */ /* 0x0007e80000100800 */
[----:B------:R1:W-:Y:S03]  /*3d160*/  STL [R1+0x1698], R101 ;  /* 0x0016986501007387 */ /* 0x0003e60000100800 */
[C---:B------:R-:W-:Y:S01]  /*3d170*/  HMMA.1688.F32.TF32 R116, R152.reuse, R16, R240 ;  /* 0x000000109874723c */ /* 0x040fe200000810f0 */
[----:B------:R1:W-:Y:S04]  /*3d180*/  STL [R1+0x1694], R102 ;  /* 0x0016946601007387 */ /* 0x0003e80000100800 */
[----:B------:R1:W-:Y:S03]  /*3d190*/  STL [R1+0x1690], R103 ;  /* 0x0016906701007387 */ /* 0x0003e60000100800 */
        /* <DEDUP_REMOVED lines=13> */
[----:B------:R-:W1:Y:S04]  /*3d270*/  LDL.LU R180, [R1+0x3e0] ;  /* 0x0003e00001b47983 */ /* 0x000e680000300800 */
[----:B------:R-:W1:Y:S04]  /*3d280*/  LDL.LU R181, [R1+0x3e4] ;  /* 0x0003e40001b57983 */ /* 0x000e680000300800 */
[----:B------:R-:W1:Y:S04]  /*3d290*/  LDL.LU R182, [R1+0x3e8] ;  /* 0x0003e80001b67983 */ /* 0x000e680000300800 */
[----:B------:R-:W1:Y:S04]  /*3d2a0*/  LDL.LU R183, [R1+0x3ec] ;  /* 0x0003ec0001b77983 */ /* 0x000e680000300800 */
        /* <DEDUP_REMOVED lines=25> */
[----:B------:R-:W-:Y:S04]  /*3d440*/  STL.64 [R1+0x1788], R130 ;  /* 0x0017888201007387 */ /* 0x000fe80000100a00 */
[----:B------:R-:W-:Y:S04]  /*3d450*/  STL.64 [R1+0x1780], R128 ;  /* 0x0017808001007387 */ /* 0x000fe80000100a00 */
[----:B------:R-:W-:Y:S01]  /*3d460*/  LDS R247, [R247+UR12+0x26980] ;  /* 0x0269800cf7f77984 */ /* 0x000fe20008000800 */
[C---:B-1----:R-:W-:Y:S03]  /*3d470*/  HMMA.1688.F32.TF32 R132, R164.reuse, R64, R180 ;  /* 0x00000040a484723c */ /* 0x042fe600000810b4 */
[----:B------:R-:W3:Y:S04]  /*3d480*/  LDL.LU R180, [R1+0x2f0] ;  /* 0x0002f00001b47983 */ /* 0x000ee80000300800 */
[----:B------:R-:W3:Y:S04]  /*3d490*/  LDL.LU R181, [R1+0x2f4] ;  /* 0x0002f40001b57983 */ /* 0x000ee80000300800 */
[----:B------:R-:W3:Y:S04]  /*3d4a0*/  LDL.LU R182, [R1+0x2f8] ;  /* 0x0002f80001b67983 */ /* 0x000ee80000300800 */
[----:B------:R-:W3:Y:S01]  /*3d4b0*/  LDL.LU R183, [R1+0x2fc] ;  /* 0x0002fc0001b77983 */ /* 0x000ee20000300800 */
[C---:B--2---:R-:W-:Y:S03]  /*3d4c0*/  HMMA.1688.F32.TF32 R136, R164.reuse, R60, R172 ;  /* 0x0000003ca488723c */ /* 0x044fe600000810ac */
[----:B------:R-:W-:Y:S04]  /*3d4d0*/  STL.64 [R1+0x1798], R134 ;  /* 0x0017988601007387 */ /* 0x000fe80000100a00 */
[----:B------:R-:W-:Y:S01]  /*3d4e0*/  STL.64 [R1+0x1790], R132 ;  /* 0x0017908401007387 */ /* 0x000fe20000100a00 */
[C---:B----4-:R-:W-:Y:S11]  /*3d4f0*/  HMMA.1688.F32.TF32 R140, R164.reuse, R56, R176 ;  /* 0x00000038a48c723c */ /* 0x050ff600000810b0 */
[----:B------:R-:W-:Y:S04]  /*3d500*/  STL.64 [R1+0x17a8], R138 ;  /* 0x0017a88a01007387 */ /* 0x000fe80000100a00 */
[----:B------:R-:W-:Y:S04]  /*3d510*/  STL.64 [R1+0x17a0], R136 ;  /* 0x0017a08801007387 */ /* 0x000fe80000100a00 */
[----:B------:R-:W2:Y:S04]  /*3d520*/  LDL.LU R176, [R1+0x2e0] ;  /* 0x0002e00001b07983 */ /* 0x000ea80000300800 */
[----:B------:R-:W2:Y:S04]  /*3d530*/  LDL.LU R177, [R1+0x2e4] ;  /* 0x0002e40001b17983 */ /* 0x000ea80000300800 */
[----:B------:R-:W2:Y:S04]  /*3d540*/  LDL.LU R178, [R1+0x2e8] ;  /* 0x0002e80001b27983 */ /* 0x000ea80000300800 */
[----:B------:R-:W2:Y:S01]  /*3d550*/  LDL.LU R179, [R1+0x2ec] ;  /* 0x0002ec0001b37983 */ /* 0x000ea20000300800 */
[C---:B---3--:R-:W-:Y:S08]  /*3d560*/  HMMA.1688.F32.TF32 R68, R164.reuse, R44, R240 ;  /* 0x0000002ca444723c */ /* 0x048ff000000810f0 */
[----:B------:R-:W-:Y:S11]  /*3d570*/  HMMA.1688.F32.TF32 R144, R164, R52, R168 ;  /* 0x00000034a490723c */ /* 0x000ff600000810a8 */
[----:B------:R-:W-:Y:S01]  /*3d580*/  IMAD.MOV.U32 R100, RZ, RZ, R68 ;  /* 0x000000ffff647224 */ /* 0x000fe200078e0044 */
[----:B------:R-:W-:Y:S01]  /*3d590*/  MOV R101, R69 ;  /* 0x0000004500657202 */ /* 0x000fe20000000f00 */
[----:B------:R-:W-:-:S02]  /*3d5a0*/  IMAD.MOV.U32 R102, RZ, RZ, R70 ;  /* 0x000000ffff667224 */ /* 0x000fc400078e0046 */
[----:B------:R-:W-:Y:S01]  /*3d5b0*/  IMAD.MOV.U32 R103, RZ, RZ, R71 ;  /* 0x000000ffff677224 */ /* 0x000fe200078e0047 */
[C---:B------:R-:W-:Y:S08]  /*3d5c0*/  HMMA.1688.F32.TF32 R80, R164.reuse, R48, R160 ;  /* 0x00000030a450723c */ /* 0x040ff000000810a0 */
[C---:B------:R-:W-:Y:S01]  /*3d5d0*/  HMMA.1688.F32.TF32 R68, R164.reuse, R40, R188 ;  /* 0x00000028a444723c */ /* 0x040fe200000810bc */
[----:B------:R-:W-:Y:S04]  /*3d5e0*/  STL.64 [R1+0x17b8], R142 ;  /* 0x0017b88e01007387 */ /* 0x000fe80000100a00 */
[----:B------:R-:W-:Y:S04]  /*3d5f0*/  STL.64 [R1+0x17b0], R140 ;  /* 0x0017b08c01007387 */ /* 0x000fe80000100a00 */
[----:B------:R-:W-:Y:S04]  /*3d600*/  STL.64 [R1+0x17c8], R146 ;  /* 0x0017c89201007387 */ /* 0x000fe80000100a00 */
[----:B------:R-:W-:Y:S06]  /*3d610*/  STL.64 [R1+0x17c0], R144 ;  /* 0x0017c09001007387 */ /* 0x000fec0000100a00 */
[----:B------:R-:W-:Y:S01]  /*3d620*/  MOV R96, R68 ;  /* 0x0000004400607202 */ /* 0x000fe20000000f00 */
[----:B------:R-:W-:Y:S01]  /*3d630*/  IMAD.MOV.U32 R97, RZ, RZ, R69 ;  /* 0x000000ffff617224 */ /* 0x000fe200078e0045 */
[----:B------:R-:W-:Y:S01]  /*3d640*/  MOV R99, R71 ;  /* 0x0000004700637202 */ /* 0x000fe20000000f00 */
[----:B------:R-:W-:Y:S01]  /*3d650*/  IMAD.MOV.U32 R98, RZ, RZ, R70 ;  /* 0x000000ffff627224 */ /* 0x000fe200078e0046 */
        /* <DEDUP_REMOVED lines=9> */
[----:B------:R-:W3:Y:S01]  /*3d6f0*/  LDL.LU R175, [R1+0x2dc] ;  /* 0x0002dc0001af7983 */ /* 0x000ee20000300800 */
[----:B------:R-:W-:-:S15]  /*3d700*/  HMMA.1688.F32.TF32 R68, R164, R36, R180 ;  /* 0x00000024a444723c */ /* 0x000fde00000810b4 */
[----:B------:R-:W-:-:S04]  /*3d710*/  NOP ;  /* 0x0000000000007918 */ /* 0x000fc80000000000 */
[----:B------:R-:W-:Y:S01]  /*3d720*/  MOV R94, R70 ;  /* 0x00000046005e7202 */ /* 0x000fe20000000f00 */
[----:B------:R-:W-:Y:S02]  /*3d730*/  IMAD.MOV.U32 R95, RZ, RZ, R71 ;  /* 0x000000ffff5f7224 */ /* 0x000fe400078e0047 */
[----:B------:R-:W-:Y:S02]  /*3d740*/  IMAD.MOV.U32 R92, RZ, RZ, R68 ;  /* 0x000000ffff5c7224 */ /* 0x000fe400078e0044 */
[----:B------:R-:W-:Y:S01]  /*3d750*/  IMAD.MOV.U32 R93, RZ, RZ, R69 ;  /* 0x000000ffff5d7224 */ /* 0x000fe200078e0045 */
[----:B------:R-:W-:Y:S04]  /*3d760*/  STL.64 [R1+0x17f8], R94 ;  /* 0x0017f85e01007387 */ /* 0x000fe80000100a00 */
[----:B------:R-:W-:Y:S04]  /*3d770*/  STL.64 [R1+0x17f0], R92 ;  /* 0x0017f05c01007387 */ /* 0x000fe80000100a00 */
        /* <DEDUP_REMOVED lines=20> */
[----:B--2---:R-:W-:Y:S03]  /*3d8c0*/  HMMA.1688.F32.TF32 R68, R164, R32, R176 ;  /* 0x00000020a444723c */ /* 0x004fe600000810b0 */
[----:B------:R-:W2:Y:S04]  /*3d8d0*/  LDL.LU R176, [R1+0x270] ;  /* 0x0002700001b07983 */ /* 0x000ea80000300800 */
[----:B------:R-:W2:Y:S04]  /*3d8e0*/  LDL.LU R177, [R1+0x274] ;  /* 0x0002740001b17983 */ /* 0x000ea80000300800 */
[----:B------:R-:W2:Y:S04]  /*3d8f0*/  LDL.LU R178, [R1+0x278] ;  /* 0x0002780001b27983 */ /* 0x000ea80000300800 */
[----:B------:R-:W2:Y:S04]  /*3d900*/  LDL.LU R179, [R1+0x27c] ;  /* 0x00027c0001b37983 */ /* 0x000ea80000300800 */
[----:B------:R-:W-:Y:S01]  /*3d910*/  IMAD.MOV.U32 R88, RZ, RZ, R68 ;  /* 0x000000ffff587224 */ /* 0x000fe200078e0044 */
[----:B------:R-:W-:Y:S01]  /*3d920*/  MOV R89, R69 ;  /* 0x0000004500597202 */ /* 0x000fe20000000f00 */
[----:B------:R-:W-:-:S02]  /*3d930*/  IMAD.MOV.U32 R90, RZ, RZ, R70 ;  /* 0x000000ffff5a7224 */ /* 0x000fc400078e0046 */
[----:B------:R-:W-:Y:S02]  /*3d940*/  IMAD.MOV.U32 R91, RZ, RZ, R71 ;  /* 0x000000ffff5b7224 */ /* 0x000fe400078e0047 */
[----:B---3--:R-:W-:Y:S03]  /*3d950*/  HMMA.1688.F32.TF32 R68, R164, R28, R172 ;  /* 0x0000001ca444723c */ /* 0x008fe600000810ac */
[----:B------:R-:W-:Y:S04]  /*3d960*/  STL.64 [R1+0x1808], R90 ;  /* 0x0018085a01007387 */ /* 0x000fe80000100a00 */
[----:B------:R-:W-:-:S12]  /*3d970*/  STL.64 [R1+0x1800], R88 ;  /* 0x0018005801007387 */ /* 0x000fd80000100a00 */
[----:B------:R-:W-:Y:S01]  /*3d980*/  MOV R75, R68 ;  /* 0x00000044004b7202 */ /* 0x000fe20000000f00 */
[----:B------:R-:W-:Y:S01]  /*3d990*/  IMAD.MOV.U32 R186, RZ, RZ, R69 ;  /* 0x000000ffffba7224 */ /* 0x000fe200078e0045 */
[----:B------:R-:W-:Y:S01]  /*3d9a0*/  MOV R79, R71 ;  /* 0x00000047004f7202 */ /* 0x000fe20000000f00 */
[----:B------:R-:W-:-:S04]  /*3d9b0*/  IMAD.MOV.U32 R187, RZ, RZ, R70 ;  /* 0x000000ffffbb7224 */ /* 0x000fc800078e0046 */
[----:B------:R-:W-:Y:S04]  /*3d9c0*/  STL.64 [R1+0x1838], R78 ;  /* 0x0018384e01007387 */ /* 0x000fe80000100a00 */
[----:B------:R-:W-:Y:S04]  /*3d9d0*/  STL.64 [R1+0x1830], R76 ;  /* 0x0018304c01007387 */ /* 0x000fe80000100a00 */
[----:B------:R-:W-:Y:S04]  /*3d9e0*/  STL.64 [R1+0x1828], R186 ;  /* 0x001828ba01007387 */ /* 0x000fe80000100a00 */
[----:B------:R-:W-:Y:S04]  /*3d9f0*/  STL.64 [R1+0x1820], R184 ;  /* 0x001820b801007387 */ /* 0x000fe80000100a00 */
[----:B------:R-:W-:Y:S04]  /*3da00*/  STL.64 [R1+0x1818], R74 ;  /* 0x0018184a01007387 */ /* 0x000fe80000100a00 */
[----:B------:R1:W-:Y:S01]  /*3da10*/  STL.64 [R1+0x1810], R72 ;  /* 0x0018104801007387 */ /* 0x0003e20000100a00 */
[C---:B----4-:R-:W-:Y:S08]  /*3da20*/  HMMA.1688.F32.TF32 R68, R164.reuse, R24, R168 ;  /* 0x00000018a444723c */ /* 0x050ff000000810a8 */
[C---:B------:R-:W-:Y:S08]  /*3da30*/  HMMA.1688.F32.TF32 R148, R164.reuse, R20, R160 ;  /* 0x00000014a494723c */ /* 0x040ff000000810a0 */
[C---:B------:R-:W-:Y:S11]  /*3da40*/  HMMA.1688.F32.TF32 R152, R164.reuse, R16, R240 ;  /* 0x00000010a498723c */ /* 0x040ff600000810f0 */
[----:B------:R-:W-:Y:S01]  /*3da50*/  STL [R1+0x1630], R148 ;  /* 0x0016309401007387 */ /* 0x000fe20000100800 */
[C---:B------:R-:W-:Y:S03]  /*3da60*/  HMMA.1688.F32.TF32 R156, R164.reuse, R12, R188 ;  /* 0x0000000ca49c723c */ /* 0x040fe600000810bc */
[----:B------:R-:W-:Y:S04]  /*3da70*/  STL.64 [R1+0x80], R68 ;  /* 0x0000804401007387 */ /* 0x000fe80000100a00 */
[----:B------:R3:W-:Y:S01]  /*3da80*/  STL.64 [R1+0x88], R70 ;  /* 0x0000884601007387 */ /* 0x0007e20000100a00 */
[C---:B------:R-:W-:Y:S03]  /*3da90*/  HMMA.1688.F32.TF32 R160, R164.reuse, R8, R180 ;  /* 0x00000008a4a0723c */ /* 0x040fe600000810b4 */
        /* <DEDUP_REMOVED lines=19> */
[----:B------:R-:W3:Y:S04]  /*3dbd0*/  LDL.LU R188, [R1+0x400] ;  /* 0x0004000001bc7983 */ /* 0x000ee80000300800 */
[----:B------:R-:W3:Y:S04]  /*3dbe0*/  LDL.LU R189, [R1+0x404] ;  /* 0x0004040001bd7983 */ /* 0x000ee80000300800 */
[----:B------:R-:W3:Y:S04]  /*3dbf0*/  LDL.LU R190, [R1+0x408] ;  /* 0x0004080001be7983 */ /* 0x000ee80000300800 */
[----:B------:R-:W3:Y:S01]  /*3dc00*/  LDL.LU R191, [R1+0x40c] ;  /* 0x00040c0001bf7983 */ /* 0x000ee20000300800 */
[----:B--2---:R-:W-:Y:S03]  /*3dc10*/  HMMA.1688.F32.TF32 R164, R164, R4, R176 ;  /* 0x00000004a4a4723c */ /* 0x004fe600000810b0 */
        /* <DEDUP_REMOVED lines=20> */
[----:B------:R1:W-:Y:S04]  /*3dd60*/  STL [R1+0x165c], R164 ;  /* 0x00165ca401007387 */ /* 0x0003e80000100800 */
[----:B------:R-:W-:Y:S04]  /*3dd70*/  STL [R1+0x1658], R165 ;  /* 0x001658a501007387 */ /* 0x000fe80000100800 */
[----:B------:R1:W-:Y:S04]  /*3dd80*/  STL [R1+0x1654], R166 ;  /* 0x001654a601007387 */ /* 0x0003e80000100800 */
[----:B------:R-:W-:Y:S01]  /*3dd90*/  STL [R1+0x1610], R167 ;  /* 0x001610a701007387 */ /* 0x000fe20000100800 */
[C---:B----4-:R-:W-:Y:S08]  /*3dda0*/  HMMA.1688.F32.TF32 R168, R196.reuse, R64, R168 ;  /* 0x00000040c4a8723c */ /* 0x050ff000000810a8 */
[C---:B---3--:R-:W-:Y:S11]  /*3ddb0*/  HMMA.1688.F32.TF32 R172, R196.reuse, R60, R188 ;  /* 0x0000003cc4ac723c */ /* 0x048ff600000810bc */
[----:B------:R-:W-:Y:S04]  /*3ddc0*/  STL [R1+0x166c], R168 ;  /* 0x00166ca801007387 */ /* 0x000fe80000100800 */
[----:B------:R-:W-:Y:S04]  /*3ddd0*/  STL [R1+0x1668], R169 ;  /* 0x001668a901007387 */ /* 0x000fe80000100800 */
[----:B------:R3:W-:Y:S04]  /*3dde0*/  STL [R1+0x1664], R170 ;  /* 0x001664aa01007387 */ /* 0x0007e80000100800 */
[----:B------:R4:W-:Y:S04]  /*3ddf0*/  STL [R1+0x1660], R171 ;  /* 0x001660ab01007387 */ /* 0x0009e80000100800 */
[----:B------:R1:W-:Y:S04]  /*3de00*/  STL [R1+0x167c], R172 ;  /* 0x00167cac01007387 */ /* 0x0003e80000100800 */
[----:B------:R1:W-:Y:S04]  /*3de10*/  STL [R1+0x1678], R173 ;  /* 0x001678ad01007387 */ /* 0x0003e80000100800 */
[----:B------:R-:W-:Y:S01]  /*3de20*/  STL [R1+0x1674], R174 ;  /* 0x001674ae01007387 */ /* 0x000fe20000100800 */
[C---:B--2---:R-:W-:Y:S03]  /*3de30*/  HMMA.1688.F32.TF32 R176, R196.reuse, R56, R176 ;  /* 0x00000038c4b0723c */ /* 0x044fe600000810b0 */
[----:B------:R2:W-:Y:S04]  /*3de40*/  STL [R1+0x1670], R175 ;  /* 0x001670af01007387 */ /* 0x0005e80000100800 */
[----:B------:R-:W2:Y:S04]  /*3de50*/  LDL.LU R188, [R1+0x4e0] ;  /* 0x0004e00001bc7983 */ /* 0x000ea80000300800 */
[----:B------:R-:W2:Y:S04]  /*3de60*/  LDL.LU R189, [R1+0x4e4] ;  /* 0x0004e40001bd7983 */ /* 0x000ea80000300800 */
[----:B------:R-:W2:Y:S04]  /*3de70*/  LDL.LU R190, [R1+0x4e8] ;  /* 0x0004e80001be7983 */ /* 0x000ea80000300800 */
[----:B------:R-:W2:Y:S01]  /*3de80*/  LDL.LU R191, [R1+0x4ec] ;  /* 0x0004ec0001bf7983 */ /* 0x000ea20000300800 */
[C---:B------:R-:W-:Y:S03]  /*3de90*/  HMMA.1688.F32.TF32 R180, R196.reuse, R52, R180 ;  /* 0x00000034c4b4723c */ /* 0x040fe600000810b4 */
[----:B------:R1:W-:Y:S05]  /*3dea0*/  STL [R1+0x168c], R176 ;  /* 0x00168cb001007387 */ /* 0x0003ea0000100800 */
[C---:B-1----:R-:W-:Y:S01]  /*3deb0*/  HMMA.1688.F32.TF32 R72, R196.reuse, R48, R200 ;  /* 0x00000030c448723c */ /* 0x042fe200000810c8 */
[----:B------:R1:W-:Y:S04]  /*3dec0*/  STL [R1+0x1688], R177 ;  /* 0x001688b101007387 */ /* 0x0003e80000100800 */
[----:B------:R-:W-:Y:S04]  /*3ded0*/  STL [R1+0x1684], R178 ;  /* 0x001684b201007387 */ /* 0x000fe80000100800 */
[----:B------:R1:W-:Y:S04]  /*3dee0*/  STL [R1+0x1680], R179 ;  /* 0x001680b301007387 */ /* 0x0003e80000100800 */
[----:B------:R-:W-:Y:S04]  /*3def0*/  STL.64 [R1+0x1848], R182 ;  /* 0x001848b601007387 */ /* 0x000fe80000100a00 */
[----:B------:R-:W-:Y:S04]  /*3df00*/  STL.64 [R1+0x1840], R180 ;  /* 0x001840b401007387 */ /* 0x000fe80000100a00 */
[----:B------:R-:W-:Y:S04]  /*3df10*/  STL.64 [R1+0x170], R72 ;  /* 0x0001704801007387 */ /* 0x000fe80000100a00 */
[----:B------:R-:W-:Y:S04]  /*3df20*/  STL.64 [R1+0x178], R74 ;  /* 0x0001784a01007387 */ /* 0x000fe80000100a00 */
[----:B------:R-:W2:Y:S04]  /*3df30*/  LDL.LU R248, [R1+0x540] ;  /* 0x0005400001f87983 */ /* 0x000ea80000300800 */
[----:B------:R-:W2:Y:S04]  /*3df40*/  LDL.LU R249, [R1+0x544] ;  /* 0x0005440001f97983 */ /* 0x000ea80000300800 */
[----:B------:R-:W2:Y:S04]  /*3df50*/  LDL.LU R250, [R1+0x548] ;  /* 0x0005480001fa7983 */ /* 0x000ea80000300800 */
        /* <DEDUP_REMOVED lines=10> */
[----:B------:R-:W-:Y:S01]  /*3e000*/  IMAD.MOV.U32 R164, RZ, RZ, R68 ;  /* 0x000000ffffa47224 */ /* 0x000fe200078e0044 */
[----:B------:R-:W-:Y:S01]  /*3e010*/  MOV R166, R70 ;  /* 0x0000004600a67202 */ /* 0x000fe20000000f00 */
[----:B------:R-:W-:-:S02]  /*3e020*/  IMAD.MOV.U32 R165, RZ, RZ, R69 ;  /* 0x000000ffffa57224 */ /* 0x000fc400078e0045 */
[----:B------:R-:W-:Y:S02]  /*3e030*/  IMAD.MOV.U32 R160, RZ, RZ, R71 ;  /* 0x000000ffffa07224 */ /* 0x000fe400078e0047 */
[----:B------:R-:W-:-:S15]  /*3e040*/  HMMA.1688.F32.TF32 R68, R196, R40, R240 ;  /* 0x00000028c444723c */ /* 0x000fde00000810f0 */
[----:B------:R-:W-:-:S04]  /*3e050*/  NOP ;  /* 0x0000000000007918 */ /* 0x000fc80000000000 */
[----:B---3--:R-:W-:Y:S01]  /*3e060*/  IMAD.MOV.U32 R170, RZ, RZ, R70 ;  /* 0x000000ffffaa7224 */ /* 0x008fe200078e0046 */
[----:B------:R-:W-:Y:S01]  /*3e070*/  MOV R169, R69 ;  /* 0x0000004500a97202 */ /* 0x000fe20000000f00 */
[----:B----4-:R-:W-:Y:S02]  /*3e080*/  IMAD.MOV.U32 R171, RZ, RZ, R71 ;  /* 0x000000ffffab7224 */ /* 0x010fe400078e0047 */
[----:B------:R-:W-:-:S03]  /*3e090*/  IMAD.MOV.U32 R168, RZ, RZ, R68 ;  /* 0x000000ffffa87224 */ /* 0x000fc600078e0044 */
[----:B------:R-:W-:Y:S04]  /*3e0a0*/  STL.64 [R1+0x1858], R170 ;  /* 0x001858aa01007387 */ /* 0x000fe80000100a00 */
[----:B------:R-:W-:Y:S04]  /*3e0b0*/  STL.64 [R1+0x1850], R168 ;  /* 0x001850a801007387 */ /* 0x000fe80000100a00 */
        /* <DEDUP_REMOVED lines=17> */
[----:B------:R-:W-:Y:S01]  /*3e1d0*/  MOV R172, R68 ;  /* 0x0000004400ac7202 */ /* 0x000fe20000000f00 */
[----:B------:R-:W-:Y:S01]  /*3e1e0*/  IMAD.MOV.U32 R173, RZ, RZ, R69 ;  /* 0x000000ffffad7224 */ /* 0x000fe200078e0045 */
[----:B------:R-:W-:Y:S01]  /*3e1f0*/  MOV R175, R71 ;  /* 0x0000004700af7202 */ /* 0x000fe20000000f00 */
[----:B------:R-:W-:-:S02]  /*3e200*/  IMAD.MOV.U32 R174, RZ, RZ, R70 ;  /* 0x000000ffffae7224 */ /* 0x000fc400078e0046 */
[----:B------:R-:W-:-:S15]  /*3e210*/  HMMA.1688.F32.TF32 R68, R196, R32, R248 ;  /* 0x00000020c444723c */ /* 0x000fde00000810f8 */
        /* <DEDUP_REMOVED lines=13> */
[----:B------:R-:W-:Y:S01]  /*3e2f0*/  MOV R176, R68 ;  /* 0x0000004400b07202 */ /* 0x000fe20000000f00 */
[----:B-1----:R-:W-:Y:S01]  /*3e300*/  IMAD.MOV.U32 R177, RZ, RZ, R69 ;  /* 0x000000ffffb17224 */ /* 0x002fe200078e0045 */
[----:B------:R-:W-:Y:S01]  /*3e310*/  MOV R179, R71 ;  /* 0x0000004700b37202 */ /* 0x000fe20000000f00 */
[----:B------:R-:W-:Y:S02]  /*3e320*/  IMAD.MOV.U32 R178, RZ, RZ, R70 ;  /* 0x000000ffffb27224 */ /* 0x000fe400078e0046 */
[----:B---3--:R-:W-:Y:S01]  /*3e330*/  HMMA.1688.F32.TF32 R68, R196, R20, R200 ;  /* 0x00000014c444723c */ /* 0x008fe200000810c8 */
[----:B------:R-:W-:Y:S04]  /*3e340*/  STL.64 [R1+0x1868], R174 ;  /* 0x001868ae01007387 */ /* 0x000fe80000100a00 */
[----:B------:R-:W-:Y:S01]  /*3e350*/  STL.64 [R1+0x1860], R172 ;  /* 0x001860ac01007387 */ /* 0x000fe20000100a00 */
[----:B------:R-:W-:-:S03]  /*3e360*/  MOV R224, R205 ;  /* 0x000000cd00e07202 */ /* 0x000fc60000000f00 */
[----:B------:R-:W-:Y:S01]  /*3e370*/  STL.64 [R1+0x1878], R178 ;  /* 0x001878b201007387 */ /* 0x000fe20000100a00 */
[----:B------:R-:W-:-:S03]  /*3e380*/  IMAD.MOV.U32 R225, RZ, RZ, R212 ;  /* 0x000000ffffe17224 */ /* 0x000fc600078e00d4 */
[----:B------:R-:W-:Y:S06]  /*3e390*/  STL.64 [R1+0x1870], R176 ;  /* 0x001870b001007387 */ /* 0x000fec0000100a00 */
[----:B------:R-:W-:Y:S01]  /*3e3a0*/  IMAD.MOV.U32 R150, RZ, RZ, R69 ;  /* 0x000000ffff967224 */ /* 0x000fe200078e0045 */
[----:B------:R-:W-:Y:S01]  /*3e3b0*/  MOV R151, R70 ;  /* 0x0000004600977202 */ /* 0x000fe20000000f00 */
[----:B------:R-:W-:-:S04]  /*3e3c0*/  IMAD.MOV.U32 R149, RZ, RZ, R68 ;  /* 0x000000ffff957224 */ /* 0x000fc800078e0044 */
[----:B------:R-:W-:Y:S01]  /*3e3d0*/  STL.64 [R1+0x1888], R150 ;  /* 0x0018889601007387 */ /* 0x000fe20000100a00 */
[----:B------:R-:W-:-:S03]  /*3e3e0*/  IMAD.MOV.U32 R226, RZ, RZ, R213 ;  /* 0x000000ffffe27224 */ /* 0x000fc600078e00d5 */
[----:B------:R-:W-:Y:S01]  /*3e3f0*/  STL.64 [R1+0x1880], R148 ;  /* 0x0018809401007387 */ /* 0x000fe20000100a00 */
[----:B------:R-:W-:-:S03]  /*3e400*/  MOV R227, R204 ;  /* 0x000000cc00e37202 */ /* 0x000fc60000000f00 */
[----:B------:R-:W3:Y:S04]  /*3e410*/  LDL.LU R205, [R1+0x1a08] ;  /* 0x001a080001cd7983 */ /* 0x000ee80000300800 */
[----:B------:R-:W2:Y:S04]  /*3e420*/  LDL.LU R212, [R1+0x1a04] ;  /* 0x001a040001d47983 */ /* 0x000ea80000300800 */
[----:B------:R-:W2:Y:S04]  /*3e430*/  LDL.LU R213, [R1+0x1a00] ;  /* 0x001a000001d57983 */ /* 0x000ea80000300800 */
[----:B------:R-:W2:Y:S01]  /*3e440*/  LDL.LU R204, [R1+0x19fc] ;  /* 0x0019fc0001cc7983 */ /* 0x000ea20000300800 */
[----:B------:R-:W-:-:S02]  /*3e450*/  IMAD.MOV.U32 R155, RZ, RZ, R71 ;  /* 0x000000ffff9b7224 */ /* 0x000fc400078e0047 */
[C---:B----4-:R-:W-:Y:S08]  /*3e460*/  HMMA.1688.F32.TF32 R68, R196.reuse, R16, R192 ;  /* 0x00000010c444723c */ /* 0x050ff000000810c0 */
[----:B------:R-:W-:Y:S11]  /*3e470*/  HMMA.1688.F32.TF32 R192, R196, R8, R240 ;  /* 0x00000008c4c0723c */ /* 0x000ff600000810f0 */
[----:B------:R-:W-:Y:S01]  /*3e480*/  IMAD.MOV.U32 R159, RZ, RZ, R68 ;  /* 0x000000ffff9f7224 */ /* 0x000fe200078e0044 */
[----:B------:R-:W-:Y:S01]  /*3e490*/  MOV R162, R69 ;  /* 0x0000004500a27202 */ /* 0x000fe20000000f00 */
[----:B------:R-:W-:Y:S01]  /*3e4a0*/  IMAD.MOV.U32 R163, RZ, RZ, R70 ;  /* 0x000000ffffa37224 */ /* 0x000fe200078e0046 */
[----:B------:R-:W4:Y:S01]  /*3e4b0*/  LDL.LU R68, [R1+0x670] ;  /* 0x0006700001447983 */ /* 0x000f220000300800 */
[----:B------:R-:W-:-:S02]  /*3e4c0*/  IMAD.MOV.U32 R167, RZ, RZ, R71 ;  /* 0x000000ffffa77224 */ /* 0x000fc400078e0047 */
[----:B------:R-:W-:Y:S01]  /*3e4d0*/  IMAD.MOV.U32 R70, RZ, RZ, R208 ;  /* 0x000000ffff467224 */ /* 0x000fe200078e00d0 */
[----:B------:R-:W4:Y:S01]  /*3e4e0*/  LDL.LU R69, [R1+0x674] ;  /* 0x0006740001457983 */ /* 0x000f220000300800 */
[----:B------:R-:W-:-:S03]  /*3e4f0*/  IMAD.MOV.U32 R71, RZ, RZ, R209 ;  /* 0x000000ffff477224 */ /* 0x000fc600078e00d1 */
[----:B------:R-:W4:Y:S04]  /*3e500*/  LDL.LU R208, [R1+0x19f8] ;  /* 0x0019f80001d07983 */ /* 0x000f280000300800 */
[----:B------:R-:W4:Y:S04]  /*3e510*/  LDL.LU R209, [R1+0x19f4] ;  /* 0x0019f40001d17983 */ /* 0x000f280000300800 */
[----:B------:R-:W4:Y:S04]  /*3e520*/  LDL.LU R240, [R1+0x5d0] ;  /* 0x0005d00001f07983 */ /* 0x000f280000300800 */
[----:B------:R-:W4:Y:S04]  /*3e530*/  LDL.LU R241, [R1+0x5d4] ;  /* 0x0005d40001f17983 */ /* 0x000f280000300800 */
[----:B------:R-:W4:Y:S04]  /*3e540*/  LDL.LU R242, [R1+0x5d8] ;  /* 0x0005d80001f27983 */ /* 0x000f280000300800 */
[----:B------:R-:W4:Y:S01]  /*3e550*/  LDL.LU R243, [R1+0x5dc] ;  /* 0x0005dc0001f37983 */ /* 0x000f220000300800 */
[----:B---3--:R-:W-:Y:S01]  /*3e560*/  MOV R83, R205 ;  /* 0x000000cd00537202 */ /* 0x008fe20000000f00 */
[----:B--2---:R-:W-:-:S02]  /*3e570*/  IMAD.MOV.U32 R82, RZ, RZ, R212 ;  /* 0x000000ffff527224 */ /* 0x004fc400078e00d4 */
[----:B------:R-:W-:Y:S01]  /*3e580*/  IMAD.MOV.U32 R81, RZ, RZ, R213 ;  /* 0x000000ffff517224 */ /* 0x000fe200078e00d5 */
[----:B------:R-:W-:Y:S02]  /*3e590*/  MOV R80, R204 ;  /* 0x000000cc00507202 */ /* 0x000fe40000000f00 */
[----:B------:R-:W2:Y:S04]  /*3e5a0*/  LDL.LU R204, [R1+0x19f0] ;  /* 0x0019f00001cc7983 */ /* 0x000ea80000300800 */
[----:B------:R-:W3:Y:S04]  /*3e5b0*/  LDL.LU R213, [R1+0x19ec] ;  /* 0x0019ec0001d57983 */ /* 0x000ee80000300800 */
[----:B------:R-:W3:Y:S04]  /*3e5c0*/  LDL.LU R212, [R1+0x19e8] ;  /* 0x0019e80001d47983 */ /* 0x000ee80000300800 */
[----:B------:R-:W3:Y:S04]  /*3e5d0*/  LDL.LU R205, [R1+0x19e4] ;  /* 0x0019e40001cd7983 */ /* 0x000ee80000300800 */
[----:B------:R-:W3:Y:S04]  /*3e5e0*/  LDL.LU R104, [R1+0x6a0] ;  /* 0x0006a00001687983 */ /* 0x000ee80000300800 */
[----:B------:R-:W3:Y:S01]  /*3e5f0*/  LDL.LU R105, [R1+0x6a4] ;  /* 0x0006a40001697983 */ /* 0x000ee20000300800 */
[----:B----4-:R-:W-:-:S02]  /*3e600*/  IMAD.MOV.U32 R107, RZ, RZ, R208 ;  /* 0x000000ffff6b7224 */ /* 0x010fc400078e00d0 */
[----:B------:R-:W-:Y:S02]  /*3e610*/  IMAD.MOV.U32 R106, RZ, RZ, R209 ;  /* 0x000000ffff6a7224 */ /* 0x000fe400078e00d1 */
[----:B------:R-:W4:Y:S04]  /*3e620*/  LDL.LU R209, [R1+0x19e0] ;  /* 0x0019e00001d17983 */ /* 0x000f280000300800 */
[----:B------:R-:W4:Y:S01]  /*3e630*/  LDL.LU R208, [R1+0x19dc] ;  /* 0x0019dc0001d07983 */ /* 0x000f220000300800 */
[----:B--2---:R-:W-:Y:S01]  /*3e640*/  IMAD.MOV.U32 R215, RZ, RZ, R204 ;  /* 0x000000ffffd77224 */ /* 0x004fe200078e00cc */
[----:B---3--:R-:W-:Y:S02]  /*3e650*/  MOV R214, R205 ;  /* 0x000000cd00d67202 */ /* 0x008fe40000000f00 */
        /* <DEDUP_REMOVED lines=17> */
[----:B------:R-:W3:Y:S01]  /*3e770*/  LDL.LU R231, [R1+0x19c] ;  /* 0x00019c0001e77983 */ /* 0x000ee20000300800 */
[C---:B------:R-:W-:Y:S03]  /*3e780*/  HMMA.1688.F32.TF32 R76, R232.reuse, R48, R104 ;  /* 0x00000030e84c723c */ /* 0x040fe60000081068 */
[----:B------:R-:W3:Y:S04]  /*3e790*/  LDL.LU R218, [R1+0x658] ;  /* 0x0006580001da7983 */ /* 0x000ee80000300800 */
        /* <DEDUP_REMOVED lines=8> */
[----:B------:R-:W-:Y:S04]  /*3e820*/  STL.64 [R1+0x1e0], R76 ;  /* 0x0001e04c01007387 */ /* 0x000fe80000100a00 */
[----:B------:R1:W-:Y:S02]  /*3e830*/  STL.64 [R1+0x1e8], R78 ;  /* 0x0001e84e01007387 */ /* 0x0003e40000100a00 */
[C---:B-1----:R-:W-:Y:S08]  /*3e840*/  HMMA.1688.F32.TF32 R76, R232.reuse, R36, R68 ;  /* 0x00000024e84c723c */ /* 0x042ff00000081044 */
[----:B--2---:R-:W-:-:S15]  /*3e850*/  HMMA.1688.F32.TF32 R72, R232, R44, R84 ;  /* 0x0000002ce848723c */ /* 0x004fde0000081054 */
[----:B------:R-:W-:-:S04]  /*3e860*/  NOP ;  /* 0x0000000000007918 */ /* 0x000fc80000000000 */
[----:B------:R-:W-:Y:S01]  /*3e870*/  STL.64 [R1+0x1d0], R72 ;  /* 0x0001d04801007387 */ /* 0x000fe20000100a00 */
[C---:B---3--:R-:W-:Y:S03]  /*3e880*/  HMMA.1688.F32.TF32 R68, R232.reuse, R28, R228 ;  /* 0x0000001ce844723c */ /* 0x048fe600000810e4 */
[----:B------:R1:W-:Y:S05]  /*3e890*/  STL.64 [R1+0x1d8], R74 ;  /* 0x0001d84a01007387 */ /* 0x0003ea0000100a00 */
[C---:B-1----:R-:W-:Y:S01]  /*3e8a0*/  HMMA.1688.F32.TF32 R72, R232.reuse, R32, R224 ;  /* 0x00000020e848723c */ /* 0x042fe200000810e0 */
        /* <DEDUP_REMOVED lines=10> */
[----:B------:R-:W2:Y:S04]  /*3e950*/  LDL.LU R226, [R1+0x638] ;  /* 0x0006380001e27983 */ /* 0x000ea80000300800 */
[----:B------:R-:W2:Y:S01]  /*3e960*/  LDL.LU R227, [R1+0x63c] ;  /* 0x00063c0001e37983 */ /* 0x000ea20000300800 */
[C---:B----4-:R-:W-:Y:S03]  /*3e970*/  HMMA.1688.F32.TF32 R216, R232.reuse, R20, R216 ;  /* 0x00000014e8d8723c */ /* 0x050fe600000810d8 */
[----:B------:R-:W3:Y:S04]  /*3e980*/  LDL.LU R228, [R1+0x620] ;  /* 0x0006200001e47983 */ /* 0x000ee80000300800 */
[----:B------:R-:W3:Y:S01]  /*3e990*/  LDL.LU R229, [R1+0x624] ;  /* 0x0006240001e57983 */ /* 0x000ee20000300800 */
[C---:B-1----:R-:W-:Y:S03]  /*3e9a0*/  HMMA.1688.F32.TF32 R68, R232.reuse, R24, R248 ;  /* 0x00000018e844723c */ /* 0x042fe600000810f8 */
[----:B------:R-:W3:Y:S04]  /*3e9b0*/  LDL.LU R230, [R1+0x628] ;  /* 0x0006280001e67983 */ /* 0x000ee80000300800 */
[----:B------:R-:W3:Y:S04]  /*3e9c0*/  LDL.LU R231, [R1+0x62c] ;  /* 0x00062c0001e77983 */ /* 0x000ee80000300800 */
[----:B------:R-:W-:Y:S01]  /*3e9d0*/  STL.64 [R1+0x1558], R218 ;  /* 0x001558da01007387 */ /* 0x000fe20000100a00 */
[----:B------:R-:W-:Y:S07]  /*3e9e0*/  HMMA.1688.F32.TF32 R220, R232, R16, R220 ;  /* 0x00000010e8dc723c */ /* 0x000fee00000810dc */
[----:B------:R1:W-:Y:S04]  /*3e9f0*/  STL.64 [R1+0x180], R68 ;  /* 0x0001804401007387 */ /* 0x0003e80000100a00 */
[----:B------:R4:W-:Y:S04]  /*3ea00*/  STL.64 [R1+0x188], R70 ;  /* 0x0001884601007387 */ /* 0x0009e80000100a00 */
[----:B------:R-:W-:Y:S04]  /*3ea10*/  STL.64 [R1+0x1550], R216 ;  /* 0x001550d801007387 */ /* 0x000fe80000100a00 */
        /* <DEDUP_REMOVED lines=15> */
[----:B------:R-:W-:-:S03]  /*3eb10*/  MOV R82, R237 ;  /* 0x000000ed00527202 */ /* 0x000fc60000000f00 */
[----:B------:R-:W3:Y:S01]  /*3eb20*/  LDL.LU R250, [R1+0x738] ;  /* 0x0007380001fa7983 */ /* 0x000ee20000300800 */
[----:B------:R-:W-:-:S03]  /*3eb30*/  IMAD.MOV.U32 R83, RZ, RZ, R238 ;  /* 0x000000ffff537224 */ /* 0x000fc600078e00ee */
[----:B------:R-:W3:Y:S04]  /*3eb40*/  LDL.LU R251, [R1+0x73c] ;  /* 0x00073c0001fb7983 */ /* 0x000ee80000300800 */
[----:B------:R-:W3:Y:S04]  /*3eb50*/  LDL.LU R80, [R1+0x740] ;  /* 0x0007400001507983 */ /* 0x000ee80000300800 */
[----:B------:R-:W3:Y:S04]  /*3eb60*/  LDL.LU R236, [R1+0x19d0] ;  /* 0x0019d00001ec7983 */ /* 0x000ee80000300800 */
[----:B------:R-:W3:Y:S04]  /*3eb70*/  LDL.LU R237, [R1+0x19cc] ;  /* 0x0019cc0001ed7983 */ /* 0x000ee80000300800 */
[----:B------:R-:W3:Y:S01]  /*3eb80*/  LDL.LU R238, [R1+0x19c8] ;  /* 0x0019c80001ee7983 */ /* 0x000ee20000300800 */
[----:B-1----:R-:W-:-:S03]  /*3eb90*/  IMAD.MOV.U32 R68, RZ, RZ, R239 ;  /* 0x000000ffff447224 */ /* 0x002fc600078e00ef */
[----:B------:R-:W-:Y:S04]  /*3eba0*/  STL.64 [R1+0x1568], R222 ;  /* 0x001568de01007387 */ /* 0x000fe80000100a00 */
[----:B------:R-:W-:Y:S01]  /*3ebb0*/  STL.64 [R1+0x1560], R220 ;  /* 0x001560dc01007387 */ /* 0x000fe20000100a00 */
[----:B--2---:R-:W-:-:S15]  /*3ebc0*/  HMMA.1688.F32.TF32 R224, R232, R12, R224 ;  /* 0x0000000ce8e0723c */ /* 0x004fde00000810e0 */
[----:B------:R-:W-:-:S04]  /*3ebd0*/  NOP ;  /* 0x0000000000007918 */ /* 0x000fc80000000000 */
[----:B------:R-:W-:Y:S04]  /*3ebe0*/  STL.64 [R1+0x1578], R226 ;  /* 0x001578e201007387 */ /* 0x000fe80000100a00 */
[----:B------:R-:W-:Y:S04]  /*3ebf0*/  STL.64 [R1+0x1570], R224 ;  /* 0x001570e001007387 */ /* 0x000fe80000100a00 */
[----:B------:R-:W2:Y:S01]  /*3ec00*/  LDL.LU R239, [R1+0x19c4] ;  /* 0x0019c40001ef7983 */ /* 0x000ea20000300800 */
[C---:B------:R-:W-:Y:S03]  /*3ec10*/  HMMA.1688.F32.TF32 R188, R196.reuse, R12, R188 ;  /* 0x0000000cc4bc723c */ /* 0x040fe600000810bc */
[----:B------:R-:W2:Y:S04]  /*3ec20*/  LDL.LU R69, [R1+0x764] ;  /* 0x0007640001457983 */ /* 0x000ea80000300800 */
[----:B----4-:R-:W4:Y:S01]  /*3ec30*/  LDL.LU R70, [R1+0x768] ;  /* 0x0007680001467983 */ /* 0x010f220000300800 */
[----:B------:R-:W-:Y:S03]  /*3ec40*/  HMMA.1688.F32.TF32 R196, R196, R4, R240 ;  /* 0x00000004c4c4723c */ /* 0x000fe600000810f0 */
[----:B------:R-:W-:Y:S04]  /*3ec50*/  LDS R240, [R0+UR12+0x26180] ;  /* 0x0261800c00f07984 */ /* 0x000fe80008000800 */
[----:B------:R-:W-:Y:S04]  /*3ec60*/  LDS R242, [R0+UR12+0x26980] ;  /* 0x0269800c00f27984 */ /* 0x000fe80008000800 */
[----:B------:R-:W-:Y:S04]  /*3ec70*/  LDS R241, [R3+UR12+0x26180] ;  /* 0x0261800c03f17984 */ /* 0x000fe80008000800 */
[----:B------:R-:W1:Y:S01]  /*3ec80*/  LDS R243, [R3+UR12+0x26980] ;  /* 0x0269800c03f37984 */ /* 0x000e620008000800 */
[C---:B---3--:R-:W-:Y:S03]  /*3ec90*/  HMMA.1688.F32.TF32 R228, R232.reuse, R8, R228 ;  /* 0x00000008e8e4723c */ /* 0x048fe600000810e4 */
[----:B------:R-:W4:Y:S05]  /*3eca0*/  LDL.LU R71, [R1+0x76c] ;  /* 0x00076c0001477983 */ /* 0x000f2a0000300800 */
[C---:B------:R-:W-:Y:S08]  /*3ecb0*/  HMMA.1688.F32.TF32 R200, R232.reuse, R64, R200 ;  /* 0x00000040e8c8723c */ /* 0x040ff000000810c8 */
[C---:B------:R-:W-:Y:S08]  /*3ecc0*/  HMMA.1688.F32.TF32 R204, R232.reuse, R60, R204 ;  /* 0x0000003ce8cc723c */ /* 0x040ff000000810cc */
[C---:B------:R-:W-:Y:S08]  /*3ecd0*/  HMMA.1688.F32.TF32 R208, R232.reuse, R56, R208 ;  /* 0x00000038e8d0723c */ /* 0x040ff000000810d0 */
[----:B------:R-:W-:Y:S01]  /*3ece0*/  HMMA.1688.F32.TF32 R212, R232, R52, R212 ;  /* 0x00000034e8d4723c */ /* 0x000fe200000810d4 */
[----:B------:R-:W-:Y:S07]  /*3ecf0*/  STL [R1+0x158c], R228 ;  /* 0x00158ce401007387 */ /* 0x000fee0000100800 */
[C---:B-1----:R-:W-:Y:S01]  /*3ed00*/  HMMA.1688.F32.TF32 R88, R240.reuse, R60, R104 ;  /* 0x0000003cf058723c */ /* 0x042fe20000081068 */
[----:B------:R-:W-:Y:S07]  /*3ed10*/  STL [R1+0x1588], R229 ;  /* 0x001588e501007387 */ /* 0x000fee0000100800 */
[C---:B------:R-:W-:Y:S01]  /*3ed20*/  HMMA.1688.F32.TF32 R76, R240.reuse, R56, R84 ;  /* 0x00000038f04c723c */ /* 0x040fe20000081054 */
[----:B------:R-:W-:Y:S07]  /*3ed30*/  STL [R1+0x1584], R230 ;  /* 0x001584e601007387 */ /* 0x000fee0000100800 */
[----:B------:R-:W-:Y:S01]  /*3ed40*/  HMMA.1688.F32.TF32 R72, R240, R52, R248 ;  /* 0x00000034f048723c */ /* 0x000fe200000810f8 */
[----:B------:R-:W-:Y:S07]  /*3ed50*/  STL [R1+0x1580], R231 ;  /* 0x001580e701007387 */ /* 0x000fee0000100800 */
[----:B--2---:R-:W-:Y:S08]  /*3ed60*/  HMMA.1688.F32.TF32 R232, R232, R4, R236 ;  /* 0x00000004e8e8723c */ /* 0x004ff000000810ec */
[C---:B------:R-:W-:Y:S11]  /*3ed70*/  HMMA.1688.F32.TF32 R236, R240.reuse, R64, R108 ;  /* 0x00000040f0ec723c */ /* 0x040ff6000008106c */
        /* <DEDUP_REMOVED lines=18> */
[C---:B-1----:R-:W-:Y:S03]  /*3eea0*/  HMMA.1688.F32.TF32 R72, R240.reuse, R48, R80 ;  /* 0x00000030f048723c */ /* 0x042fe60000081050 */
[----:B------:R-:W3:Y:S04]  /*3eeb0*/  LDL.LU R104, [R1+0x790] ;  /* 0x0007900001687983 */ /* 0x000ee80000300800 */
[----:B------:R-:W3:Y:S01]  /*3eec0*/  LDL.LU R105, [R1+0x794] ;  /* 0x0007940001697983 */ /* 0x000ee20000300800 */
[----:B----4-:R-:W-:Y:S03]  /*3eed0*/  HMMA.1688.F32.TF32 R68, R240, R44, R68 ;  /* 0x0000002cf044723c */ /* 0x010fe60000081044 */
[----:B------:R-:W3:Y:S04]  /*3eee0*/  LDL.LU R106, [R1+0x798] ;  /* 0x00079800016a7983 */ /* 0x000ee80000300800 */
[----:B------:R-:W3:Y:S04]  /*3eef0*/  LDL.LU R107, [R1+0x79c] ;  /* 0x00079c00016b7983 */ /* 0x000ee80000300800 */
        /* <DEDUP_REMOVED lines=8> */
[----:B------:R-:W-:-:S03]  /*3ef80*/  IMAD.MOV.U32 R223, RZ, RZ, R68 ;  /* 0x000000ffffdf7224 */ /* 0x000fc600078e0044 */
[----:B------:R-:W4:Y:S01]  /*3ef90*/  LDL.LU R84, [R1+0x7a0] ;  /* 0x0007a00001547983 */ /* 0x000f220000300800 */
[----:B------:R-:W-:Y:S01]  /*3efa0*/  IMAD.MOV.U32 R222, RZ, RZ, R69 ;  /* 0x000000ffffde7224 */ /* 0x000fe200078e0045 */
[----:B------:R-:W-:Y:S02]  /*3efb0*/  MOV R221, R70 ;  /* 0x0000004600dd7202 */ /* 0x000fe40000000f00 */
        /* <DEDUP_REMOVED lines=12> */
[----:B--2---:R-:W-:-:S15]  /*3f080*/  HMMA.1688.F32.TF32 R68, R240, R40, R248 ;  /* 0x00000028f044723c */ /* 0x004fde00000810f8 */
[----:B------:R-:W-:-:S04]  /*3f090*/  NOP ;  /* 0x0000000000007918 */ /* 0x000fc80000000000 */
[----:B------:R-:W-:Y:S01]  /*3f0a0*/  IMAD.MOV.U32 R227, RZ, RZ, R68 ;  /* 0x000000ffffe37224 */ /* 0x000fe200078e0044 */
[----:B------:R-:W-:Y:S01]  /*3f0b0*/  MOV R226, R69 ;  /* 0x0000004500e27202 */ /* 0x000fe20000000f00 */
[----:B------:R-:W2:Y:S01]  /*3f0c0*/  LDL.LU R68, [R1+0x7f0] ;  /* 0x0007f00001447983 */ /* 0x000ea20000300800 */
[----:B------:R-:W-:Y:S02]  /*3f0d0*/  IMAD.MOV.U32 R225, RZ, RZ, R70 ;  /* 0x000000ffffe17224 */ /* 0x000fe400078e0046 */
[----:B------:R-:W-:Y:S01]  /*3f0e0*/  IMAD.MOV.U32 R224, RZ, RZ, R71 ;  /* 0x000000ffffe07224 */ /* 0x000fe200078e0047 */
[----:B------:R-:W2:Y:S04]  /*3f0f0*/  LDL.LU R69, [R1+0x7f4] ;  /* 0x0007f40001457983 */ /* 0x000ea80000300800 */
[----:B------:R-:W2:Y:S04]  /*3f100*/  LDL.LU R70, [R1+0x7f8] ;  /* 0x0007f80001467983 */ /* 0x000ea80000300800 */
[----:B------:R-:W2:Y:S04]  /*3f110*/  LDL.LU R71, [R1+0x7fc] ;  /* 0x0007fc0001477983 */ /* 0x000ea80000300800 */
[----:B------:R-:W2:Y:S04]  /*3f120*/  LDL.LU R248, [R1+0x810] ;  /* 0x0008100001f87983 */ /* 0x000ea80000300800 */
[----:B------:R-:W2:Y:S04]  /*3f130*/  LDL.LU R249, [R1+0x814] ;  /* 0x0008140001f97983 */ /* 0x000ea80000300800 */
[----:B------:R-:W2:Y:S04]  /*3f140*/  LDL.LU R250, [R1+0x818] ;  /* 0x0008180001fa7983 */ /* 0x000ea80000300800 */
[----:B------:R-:W2:Y:S01]  /*3f150*/  LDL.LU R251, [R1+0x81c] ;  /* 0x00081c0001fb7983 */ /* 0x000ea20000300800 */
[----:B---3--:R-:W-:Y:S03]  /*3f160*/  HMMA.1688.F32.TF32 R72, R240, R36, R104 ;  /* 0x00000024f048723c */ /* 0x008fe60000081068 */
[----:B------:R-:W-:Y:S04]  /*3f170*/  STL [R1+0x15dc], R224 ;  /* 0x0015dce001007387 */ /* 0x000fe80000100800 */
[----:B------:R-:W-:Y:S04]  /*3f180*/  STL [R1+0x15d8], R225 ;  /* 0x0015d8e101007387 */ /* 0x000fe80000100800 */
[----:B------:R-:W-:Y:S04]  /*3f190*/  STL [R1+0x15d4], R226 ;  /* 0x0015d4e201007387 */ /* 0x000fe80000100800 */
[----:B------:R-:W-:Y:S04]  /*3f1a0*/  STL [R1+0x15d0], R227 ;  /* 0x0015d0e301007387 */ /* 0x000fe80000100800 */
[----:B------:R-:W-:Y:S01]  /*3f1b0*/  MOV R236, R73 ;  /* 0x0000004900ec7202 */ /* 0x000fe20000000f00 */
[----:B------:R-:W-:Y:S01]  /*3f1c0*/  IMAD.MOV.U32 R237, RZ, RZ, R74 ;  /* 0x000000ffffed7224 */ /* 0x000fe200078e004a */
[----:B------:R4:W-:Y:S01]  /*3f1d0*/  STL [R1+0x270], R72 ;  /* 0x0002704801007387 */ /* 0x0009e20000100800 */
[----:B------:R-:W-:-:S02]  /*3f1e0*/  IMAD.MOV.U32 R238, RZ, RZ, R75 ;  /* 0x000000ffffee7224 */ /* 0x000fc400078e004b */
[----:B----4-:R-:W-:Y:S03]  /*3f1f0*/  HMMA.1688.F32.TF32 R72, R240, R32, R84 ;  /* 0x00000020f048723c */ /* 0x010fe60000081054 */
[----:B------:R-:W-:-:S15]  /*3f200*/  STL [R1+0x15e8], R238 ;  /* 0x0015e8ee01007387 */ /* 0x000fde0000100800 */
[----:B------:R-:W-:Y:S01]  /*3f210*/  NOP ;  /* 0x0000000000007918 */ /* 0x000fe20000000000 */
[----:B------:R-:W-:Y:S01]  /*3f220*/  MOV R216, R72 ;  /* 0x0000004800d87202 */ /* 0x000fe20000000f00 */
[----:B------:R-:W-:Y:S01]  /*3f230*/  IMAD.MOV.U32 R218, RZ, RZ, R73 ;  /* 0x000000ffffda7224 */ /* 0x000fe200078e0049 */
[----:B------:R-:W-:Y:S01]  /*3f240*/  MOV R217, R75 ;  /* 0x0000004b00d97202 */ /* 0x000fe20000000f00 */
[----:B------:R-:W-:Y:S02]  /*3f250*/  IMAD.MOV.U32 R219, RZ, RZ, R74 ;  /* 0x000000ffffdb7224 */ /* 0x000fe400078e004a */
[----:B------:R-:W-:Y:S01]  /*3f260*/  HMMA.1688.F32.TF32 R72, R240, R28, R80 ;  /* 0x0000001cf048723c */ /* 0x000fe20000081050 */
[----:B------:R-:W-:Y:S04]  /*3f270*/  STL [R1+0x15e4], R237 ;  /* 0x0015e4ed01007387 */ /* 0x000fe80000100800 */
[----:B------:R-:W-:Y:S04]  /*3f280*/  STL [R1+0x15e0], R236 ;  /* 0x0015e0ec01007387 */ /* 0x000fe80000100800 */
[----:B------:R-:W-:Y:S04]  /*3f290*/  STL [R1+0x15f8], R217 ;  /* 0x0015f8d901007387 */ /* 0x000fe80000100800 */
[----:B------:R-:W-:Y:S06]  /*3f2a0*/  STL [R1+0x15f4], R219 ;  /* 0x0015f4db01007387 */ /* 0x000fec0000100800 */
[----:B------:R-:W-:Y:S01]  /*3f2b0*/  IMAD.MOV.U32 R223, RZ, RZ, R75 ;  /* 0x000000ffffdf7224 */ /* 0x000fe200078e004b */
[----:B------:R-:W-:Y:S01]  /*3f2c0*/  MOV R222, R74 ;  /* 0x0000004a00de7202 */ /* 0x000fe20000000f00 */
[----:B------:R-:W-:Y:S01]  /*3f2d0*/  IMAD.MOV.U32 R221, RZ, RZ, R73 ;  /* 0x000000ffffdd7224 */ /* 0x000fe200078e0049 */
[----:B------:R-:W-:Y:S01]  /*3f2e0*/  STL [R1+0x15f0], R218 ;  /* 0x0015f0da01007387 */ /* 0x000fe20000100800 */
[----:B------:R-:W-:-:S03]  /*3f2f0*/  IMAD.MOV.U32 R220, RZ, RZ, R72 ;  /* 0x000000ffffdc7224 */ /* 0x000fc600078e0048 */
[----:B------:R1:W-:Y:S04]  /*3f300*/  STL [R1+0x15ec], R216 ;  /* 0x0015ecd801007387 */ /* 0x0003e80000100800 */
[----:B------:R-:W-:Y:S04]  /*3f310*/  STL [R1+0x1608], R223 ;  /* 0x001608df01007387 */ /* 0x000fe80000100800 */
[----:B------:R-:W-:Y:S04]  /*3f320*/  STL [R1+0x1604], R222 ;  /* 0x001604de01007387 */ /* 0x000fe80000100800 */
[----:B------:R-:W-:Y:S04]  /*3f330*/  STL [R1+0x1600], R221 ;  /* 0x001600dd01007387 */ /* 0x000fe80000100800 */
[----:B------:R3:W-:Y:S01]  /*3f340*/  STL [R1+0x15fc], R220 ;  /* 0x0015fcdc01007387 */ /* 0x0007e20000100800 */
[----:B--2---:R-:W-:-:S15]  /*3f350*/  HMMA.1688.F32.TF32 R68, R240, R24, R68 ;  /* 0x00000018f044723c */ /* 0x004fde0000081044 */
[----:B------:R-:W-:-:S04]  /*3f360*/  NOP ;  /* 0x0000000000007918 */ /* 0x000fc80000000000 */
[----:B------:R-:W-:-:S05]  /*3f370*/  IMAD.MOV.U32 R224, RZ, RZ, R68 ;  /* 0x000000ffffe07224 */ /* 0x000fca00078e0044 */
        /* <DEDUP_REMOVED lines=11> */
[----:B------:R-:W-:Y:S02]  /*3f430*/  IMAD.MOV.U32 R227, RZ, RZ, R71 ;  /* 0x000000ffffe37224 */ /* 0x000fe400078e0047 */
[----:B------:R-:W-:Y:S01]  /*3f440*/  HMMA.1688.F32.TF32 R68, R240, R20, R248 ;  /* 0x00000014f044723c */ /* 0x000fe200000810f8 */
        /* <DEDUP_REMOVED lines=20> */
[----:B------:R-:W-:-:S03]  /*3f590*/  MOV R239, R68 ;  /* 0x0000004400ef7202 */ /* 0x000fc60000000f00 */
[----:B------:R-:W3:Y:S01]  /*3f5a0*/  LDL.LU R80, [R1+0x800] ;  /* 0x0008000001507983 */ /* 0x000ee20000300800 */
[----:B------:R-:W-:-:S03]  /*3f5b0*/  IMAD.MOV.U32 R232, RZ, RZ, R69 ;  /* 0x000000ffffe87224 */ /* 0x000fc600078e0045 */
[----:B------:R-:W3:Y:S01]  /*3f5c0*/  LDL.LU R81, [R1+0x804] ;  /* 0x0008040001517983 */ /* 0x000ee20000300800 */
[----:B------:R-:W-:-:S03]  /*3f5d0*/  IMAD.MOV.U32 R233, RZ, RZ, R70 ;  /* 0x000000ffffe97224 */ /* 0x000fc600078e0046 */
[----:B------:R-:W3:Y:S01]  /*3f5e0*/  LDL.LU R82, [R1+0x808] ;  /* 0x0008080001527983 */ /* 0x000ee20000300800 */
[----:B------:R-:W-:-:S03]  /*3f5f0*/  MOV R234, R71 ;  /* 0x0000004700ea7202 */ /* 0x000fc60000000f00 */
[----:B------:R-:W3:Y:S04]  /*3f600*/  LDL.LU R83, [R1+0x80c] ;  /* 0x00080c0001537983 */ /* 0x000ee80000300800 */
[----:B------:R-:W3:Y:S04]  /*3f610*/  LDL.LU R68, [R1+0x7e0] ;  /* 0x0007e00001447983 */ /* 0x000ee80000300800 */
[----:B------:R-:W3:Y:S04]  /*3f620*/  LDL.LU R69, [R1+0x7e4] ;  /* 0x0007e40001457983 */ /* 0x000ee80000300800 */
[----:B------:R-:W3:Y:S04]  /*3f630*/  LDL.LU R70, [R1+0x7e8] ;  /* 0x0007e80001467983 */ /* 0x000ee80000300800 */
[----:B------:R-:W3:Y:S01]  /*3f640*/  LDL.LU R71, [R1+0x7ec] ;  /* 0x0007ec0001477983 */ /* 0x000ee20000300800 */
[----:B----4-:R-:W-:-:S15]  /*3f650*/  HMMA.1688.F32.TF32 R72, R240, R16, R120 ;  /* 0x00000010f048723c */ /* 0x010fde0000081078 */
[----:B------:R-:W-:-:S04]  /*3f660*/  NOP ;  /* 0x0000000000007918 */ /* 0x000fc80000000000 */
[----:B-1----:R-:W-:Y:S01]  /*3f670*/  IMAD.MOV.U32 R216, RZ, RZ, R72 ;  /* 0x000000ffffd87224 */ /* 0x002fe200078e0048 */
[----:B------:R-:W-:Y:S01]  /*3f680*/  MOV R237, R74 ;  /* 0x0000004a00ed7202 */ /* 0x000fe20000000f00 */
[----:B------:R-:W-:Y:S02]  /*3f690*/  IMAD.MOV.U32 R238, RZ, RZ, R73 ;  /* 0x000000ffffee7224 */ /* 0x000fe400078e0049 */
[----:B------:R-:W-:Y:S02]  /*3f6a0*/  IMAD.MOV.U32 R236, RZ, RZ, R75 ;  /* 0x000000ffffec7224 */ /* 0x000fe400078e004b */
[----:B--2---:R-:W-:-:S15]  /*3f6b0*/  HMMA.1688.F32.TF32 R72, R240, R12, R116 ;  /* 0x0000000cf048723c */ /* 0x004fde0000081074 */
[----:B------:R-:W-:-:S04]  /*3f6c0*/  NOP ;  /* 0x0000000000007918 */ /* 0x000fc80000000000 */
[----:B---3--:R-:W-:Y:S01]  /*3f6d0*/  IMAD.MOV.U32 R220, RZ, RZ, R72 ;  /* 0x000000ffffdc7224 */ /* 0x008fe200078e0048 */
[----:B------:R-:W-:Y:S01]  /*3f6e0*/  MOV R217, R73 ;  /* 0x0000004900d97202 */ /* 0x000fe20000000f00 */
[----:B------:R-:W-:Y:S02]  /*3f6f0*/  IMAD.MOV.U32 R219, RZ, RZ, R74 ;  /* 0x000000ffffdb7224 */ /* 0x000fe400078e004a */
[----:B------:R-:W-:Y:S02]  /*3f700*/  IMAD.MOV.U32 R218, RZ, RZ, R75 ;  /* 0x000000ffffda7224 */ /* 0x000fe400078e004b */
[----:B------:R-:W-:-:S15]  /*3f710*/  HMMA.1688.F32.TF32 R72, R240, R8, R112 ;  /* 0x00000008f048723c */ /* 0x000fde0000081070 */
[----:B------:R-:W-:-:S04]  /*3f720*/  NOP ;  /* 0x0000000000007918 */ /* 0x000fc80000000000 */
[----:B------:R-:W-:Y:S01]  /*3f730*/  MOV R235, R72 ;  /* 0x0000004800eb7202 */ /* 0x000fe20000000f00 */
[----:B------:R-:W-:Y:S01]  /*3f740*/  IMAD.MOV.U32 R228, RZ, RZ, R73 ;  /* 0x000000ffffe47224 */ /* 0x000fe200078e0049 */
[----:B------:R-:W-:Y:S01]  /*3f750*/  MOV R230, R75 ;  /* 0x0000004b00e67202 */ /* 0x000fe20000000f00 */
[----:B------:R-:W-:Y:S02]  /*3f760*/  IMAD.MOV.U32 R229, RZ, RZ, R74 ;  /* 0x000000ffffe57224 */ /* 0x000fe400078e004a */
[----:B------:R-:W-:Y:S01]  /*3f770*/  HMMA.1688.F32.TF32 R72, R240, R4, R108 ;  /* 0x00000004f048723c */ /* 0x000fe2000008106c */
[----:B------:R-:W-:Y:S04]  /*3f780*/  LDS R240, [R0+UR12+0x27000] ;  /* 0x0270000c00f07984 */ /* 0x000fe80008000800 */
[----:B------:R-:W-:Y:S04]  /*3f790*/  LDS R242, [R0+UR12+0x27800] ;  /* 0x0278000c00f27984 */ /* 0x000fe80008000800 */
[----:B------:R-:W-:Y:S04]  /*3f7a0*/  LDS R241, [R3+UR12+0x27000] ;  /* 0x0270000c03f17984 */ /* 0x000fe80008000800 */
[----:B------:R-:W1:Y:S06]  /*3f7b0*/  LDS R243, [R3+UR12+0x27800] ;  /* 0x0278000c03f37984 */ /* 0x000e6c0008000800 */
[----:B------:R-:W-:Y:S01]  /*3f7c0*/  IMAD.MOV.U32 R224, RZ, RZ, R72 ;  /* 0x000000ffffe07224 */ /* 0x000fe200078e0048 */
[----:B------:R-:W-:Y:S01]  /*3f7d0*/  MOV R222, R74 ;  /* 0x0000004a00de7202 */ /* 0x000fe20000000f00 */
[----:B------:R-:W-:-:S02]  /*3f7e0*/  IMAD.MOV.U32 R223, RZ, RZ, R73 ;  /* 0x000000ffffdf7224 */ /* 0x000fc400078e0049 */
[----:B------:R-:W-:Y:S02]  /*3f7f0*/  IMAD.MOV.U32 R221, RZ, RZ, R75 ;  /* 0x000000ffffdd7224 */ /* 0x000fe400078e004b */
[----:B------:R-:W-:-:S15]  /*3f800*/  HMMA.1688.F32.TF32 R72, R244, R64, R104 ;  /* 0x00000040f448723c */ /* 0x000fde0000081068 */
[----:B------:R-:W-:-:S04]  /*3f810*/  NOP ;  /* 0x0000000000007918 */ /* 0x000fc80000000000 */
[----:B------:R-:W-:Y:S01]  /*3f820*/  IMAD.MOV.U32 R231, RZ, RZ, R72 ;  /* 0x000000ffffe77224 */ /* 0x000fe200078e0048 */
[----:B------:R-:W-:Y:S01]  /*3f830*/  MOV R65, R73 ;  /* 0x0000004900417202 */ /* 0x000fe20000000f00 */
[----:B------:R-:W-:Y:S02]  /*3f840*/  IMAD.MOV.U32 R64, RZ, RZ, R74 ;  /* 0x000000ffff407224 */ /* 0x000fe400078e004a */
[----:B------:R-:W-:Y:S02]  /*3f850*/  IMAD.MOV.U32 R2, RZ, RZ, R75 ;  /* 0x000000ffff027224 */ /* 0x000fe400078e004b */
[C---:B------:R-:W-:Y:S08]  /*3f860*/  HMMA.1688.F32.TF32 R72, R244.reuse, R60, R84 ;  /* 0x0000003cf448723c */ /* 0x040ff00000081054 */
[----:B------:R-:W-:Y:S11]  /*3f870*/  HMMA.1688.F32.TF32 R68, R244, R52, R68 ;  /* 0x00000034f444723c */ /* 0x000ff60000081044 */
[----:B------:R-:W-:Y:S01]  /*3f880*/  MOV R61, R74 ;  /* 0x0000004a003d7202 */ /* 0x000fe20000000f00 */
[----:B------:R2:W-:Y:S01]  /*3f890*/  STL.64 [R1+0x390], R72 ;  /* 0x0003904801007387 */ /* 0x0005e20000100a00 */
[----:B------:R-:W-:-:S02]  /*3f8a0*/  IMAD.MOV.U32 R60, RZ, RZ, R75 ;  /* 0x000000ffff3c7224 */ /* 0x000fc400078e004b */
[----:B--2---:R-:W-:Y:S04]  /*3f8b0*/  HMMA.1688.F32.TF32 R72, R244, R56, R80 ;  /* 0x00000038f448723c */ /* 0x004fe80000081050 */
[----:B------:R-:W-:Y:S02]  /*3f8c0*/  IMAD.MOV.U32 R53, RZ, RZ, R70 ;  /* 0x000000ffff357224 */ /* 0x000fe400078e0046 */
[----:B------:R-:W-:-:S13]  /*3f8d0*/  IMAD.MOV.U32 R52, RZ, RZ, R71 ;  /* 0x000000ffff347224 */ /* 0x000fda00078e0047 */
[----:B------:R-:W-:Y:S04]  /*3f8e0*/  STL.64 [R1+0x3a0], R72 ;  /* 0x0003a04801007387 */ /* 0x000fe80000100a00 */
[----:B------:R2:W-:Y:S04]  /*3f8f0*/  STL.64 [R1+0x3b0], R68 ;  /* 0x0003b04401007387 */ /* 0x0005e80000100a00 */
[----:B------:R-:W3:Y:S01]  /*3f900*/  LDL.LU R104, [R1+0x570] ;  /* 0x0005700001687983 */ /* 0x000ee20000300800 */
[----:B--2---:R-:W-:-:S15]  /*3f910*/  HMMA.1688.F32.TF32 R68, R244, R48, R248 ;  /* 0x00000030f444723c */ /* 0x004fde00000810f8 */
[----:B------:R-:W-:-:S04]  /*3f920*/  NOP ;  /* 0x0000000000007918 */ /* 0x000fc80000000000 */
        /* <DEDUP_REMOVED lines=51> */
[----:B------:R-:W3:Y:S01]  /*3fc60*/  LDL.LU R87, [R1+0x53c] ;  /* 0x00053c0001577983 */ /* 0x000ee20000300800 */
[----:B--2---:R-:W-:Y:S01]  /*3fc70*/  MOV R68, R62 ;  /* 0x0000003e00447202 */ /* 0x004fe20000000f00 */
[----:B------:R-:W-:-:S02]  /*3fc80*/  IMAD.MOV.U32 R69, RZ, RZ, R63 ;  /* 0x000000ffff457224 */ /* 0x000fc400078e003f */
[----:B------:R-:W2:Y:S01]  /*3fc90*/  LDL.LU R62, [R1+0x19b4] ;  /* 0x0019b400013e7983 */ /* 0x000ea20000300800 */
[----:B----4-:R-:W-:Y:S01]  /*3fca0*/  IMAD.MOV.U32 R70, RZ, RZ, R66 ;  /* 0x000000ffff467224 */ /* 0x010fe200078e0042 */
[----:B------:R-:W-:Y:S02]  /*3fcb0*/  MOV R71, R67 ;  /* 0x0000004300477202 */ /* 0x000fe40000000f00 */
[----:B------:R-:W2:Y:S04]  /*3fcc0*/  LDL.LU R63, [R1+0x19b0] ;  /* 0x0019b000013f7983 */ /* 0x000ea80000300800 */
[----:B------:R-:W1:Y:S04]  /*3fcd0*/  LDL.LU R66, [R1+0x19ac] ;  /* 0x0019ac0001427983 */ /* 0x000e680000300800 */
[----:B------:R-:W1:Y:S04]  /*3fce0*/  LDL.LU R67, [R1+0x19a8] ;  /* 0x0019a80001437983 */ /* 0x000e680000300800 */
[----:B------:R-:W1:Y:S04]  /*3fcf0*/  LDL.LU R80, [R1+0x520] ;  /* 0x0005200001507983 */ /* 0x000e680000300800 */
[----:B------:R-:W1:Y:S04]  /*3fd00*/  LDL.LU R81, [R1+0x524] ;  /* 0x0005240001517983 */ /* 0x000e680000300800 */
[----:B------:R-:W1:Y:S01]  /*3fd10*/  LDL.LU R82, [R1+0x528] ;  /* 0x0005280001527983 */ /* 0x000e620000300800 */
[----:B------:R-:W-:Y:S01]  /*3fd20*/  IMAD.MOV.U32 R57, RZ, RZ, R74 ;  /* 0x000000ffff397224 */ /* 0x000fe200078e004a */
[----:B------:R-:W-:Y:S01]  /*3fd30*/  MOV R56, R75 ;  /* 0x0000004b00387202 */ /* 0x000fe20000000f00 */
[C---:B---3--:R-:W-:Y:S08]  /*3fd40*/  HMMA.1688.F32.TF32 R76, R244.reuse, R40, R136 ;  /* 0x00000028f44c723c */ /* 0x048ff00000081088 */
[C---:B------:R-:W-:Y:S08]  /*3fd50*/  HMMA.1688.F32.TF32 R88, R244.reuse, R44, R140 ;  /* 0x0000002cf458723c */ /* 0x040ff0000008108c */
[C---:B------:R-:W-:Y:S11]  /*3fd60*/  HMMA.1688.F32.TF32 R72, R244.reuse, R36, R132 ;  /* 0x00000024f448723c */ /* 0x040ff60000081084 */
[----:B------:R-:W-:Y:S04]  /*3fd70*/  STL.64 [R1+0x4c0], R88 ;  /* 0x0004c05801007387 */ /* 0x000fe80000100a00 */
[----:B------:R3:W-:Y:S04]  /*3fd80*/  STL.64 [R1+0x4c8], R90 ;  /* 0x0004c85a01007387 */ /* 0x0007e80000100a00 */
[----:B------:R-:W-:Y:S04]  /*3fd90*/  STL.64 [R1+0x4a0], R76 ;  /* 0x0004a04c01007387 */ /* 0x000fe80000100a00 */
[----:B------:R4:W-:Y:S01]  /*3fda0*/  STL.64 [R1+0x4a8], R78 ;  /* 0x0004a84e01007387 */ /* 0x0009e20000100a00 */
[C---:B---3--:R-:W-:Y:S03]  /*3fdb0*/  HMMA.1688.F32.TF32 R88, R244.reuse, R32, R128 ;  /* 0x00000020f458723c */ /* 0x048fe60000081080 */
[----:B------:R-:W-:Y:S04]  /*3fdc0*/  STL.64 [R1+0x4e0], R72 ;  /* 0x0004e04801007387 */ /* 0x000fe80000100a00 */
[----:B------:R3:W-:Y:S01]  /*3fdd0*/  STL.64 [R1+0x4e8], R74 ;  /* 0x0004e84a01007387 */ /* 0x0007e20000100a00 */
[C---:B----4-:R-:W-:Y:S08]  /*3fde0*/  HMMA.1688.F32.TF32 R76, R244.reuse, R28, R124 ;  /* 0x0000001cf44c723c */ /* 0x050ff0000008107c */
[----:B---3--:R-:W-:Y:S03]  /*3fdf0*/  HMMA.1688.F32.TF32 R72, R244, R24, R120 ;  /* 0x00000018f448723c */ /* 0x008fe60000081078 */
[----:B------:R-:W-:Y:S04]  /*3fe00*/  STL.64 [R1+0x3d0], R88 ;  /* 0x0003d05801007387 */ /* 0x000fe80000100a00 */
[----:B------:R-:W-:-:S12]  /*3fe10*/  STL.64 [R1+0x3d8], R90 ;  /* 0x0003d85a01007387 */ /* 0x000fd80000100a00 */
[----:B------:R-:W-:Y:S01]  /*3fe20*/  STL.64 [R1+0x540], R72 ;  /* 0x0005404801007387 */ /* 0x000fe20000100a00 */
[----:B------:R-:W-:-:S03]  /*3fe30*/  IMAD.MOV.U32 R29, RZ, RZ, R75 ;  /* 0x000000ffff1d7224 */ /* 0x000fc600078e004b */
[----:B------:R-:W-:Y:S04]  /*3fe40*/  STL.64 [R1+0x3e0], R76 ;  /* 0x0003e04c01007387 */ /* 0x000fe80000100a00 */
[----:B------:R-:W-:Y:S04]  /*3fe50*/  STL.64 [R1+0x3e8], R78 ;  /* 0x0003e84e01007387 */ /* 0x000fe80000100a00 */
[----:B------:R3:W-:Y:S02]  /*3fe60*/  STL [R1+0x548], R74 ;  /* 0x0005484a01007387 */ /* 0x0007e40000100800 */
[C---:B---3--:R-:W-:Y:S08]  /*3fe70*/  HMMA.1688.F32.TF32 R72, R244.reuse, R20, R116 ;  /* 0x00000014f448723c */ /* 0x048ff00000081074 */
[----:B------:R-:W-:Y:S11]  /*3fe80*/  HMMA.1688.F32.TF32 R76, R244, R16, R112 ;  /* 0x00000010f44c723c */ /* 0x000ff60000081070 */
[----:B------:R-:W-:Y:S01]  /*3fe90*/  STL.64 [R1+0x400], R72 ;  /* 0x0004004801007387 */ /* 0x000fe20000100a00 */
[----:B------:R-:W-:-:S03]  /*3fea0*/  MOV R33, R75 ;  /* 0x0000004b00217202 */ /* 0x000fc60000000f00 */
[----:B------:R3:W-:Y:S02]  /*3feb0*/  STL [R1+0x408], R74 ;  /* 0x0004084a01007387 */ /* 0x0007e40000100800 */
[----:B---3--:R-:W-:Y:S02]  /*3fec0*/  HMMA.1688.F32.TF32 R72, R244, R12, R108 ;  /* 0x0000000cf448723c */ /* 0x008fe4000008106c */
[----:B------:R-:W-:Y:S04]  /*3fed0*/  STL.64 [R1+0x550], R76 ;  /* 0x0005504c01007387 */ /* 0x000fe80000100a00 */
[----:B------:R-:W-:-:S13]  /*3fee0*/  STL.64 [R1+0x558], R78 ;  /* 0x0005584e01007387 */ /* 0x000fda0000100a00 */
[----:B------:R-:W-:Y:S01]  /*3fef0*/  IMAD.MOV.U32 R37, RZ, RZ, R74 ;  /* 0x000000ffff257224 */ /* 0x000fe200078e004a */
[----:B------:R3:W-:Y:S01]  /*3ff00*/  STL.64 [R1+0x410], R72 ;  /* 0x0004104801007387 */ /* 0x0007e20000100a00 */
[----:B------:R-:W-:Y:S02]  /*3ff10*/  IMAD.MOV.U32 R36, RZ, RZ, R75 ;  /* 0x000000ffff247224 */ /* 0x000fe400078e004b */
[----:B---3--:R-:W-:Y:S01]  /*3ff20*/  HMMA.1688.F32.TF32 R72, R244, R8, R104 ;  /* 0x00000008f448723c */ /* 0x008fe20000081068 */
[----:B------:R-:W-:-:S15]  /*3ff30*/  IMAD.MOV.U32 R83, RZ, RZ, R252 ;  /* 0x000000ffff537224 */ /* 0x000fde00078e00fc */
[----:B------:R-:W-:-:S03]  /*3ff40*/  NOP ;  /* 0x0000000000007918 */ /* 0x000fc60000000000 */
[----:B------:R-:W-:Y:S01]  /*3ff50*/  MOV R252, R73 ;  /* 0x0000004900fc7202 */ /* 0x000fe20000000f00 */
[----:B------:R-:W-:Y:S01]  /*3ff60*/  IMAD.MOV.U32 R41, RZ, RZ, R74 ;  /* 0x000000ffff297224 */ /* 0x000fe200078e004a */
[----:B------:R3:W-:Y:S01]  /*3ff70*/  STL [R1+0x560], R72 ;  /* 0x0005604801007387 */ /* 0x0007e20000100800 */
[----:B------:R-:W-:Y:S02]  /*3ff80*/  IMAD.MOV.U32 R40, RZ, RZ, R75 ;  /* 0x000000ffff287224 */ /* 0x000fe400078e004b */
[----:B---3--:R-:W-:Y:S08]  /*3ff90*/  HMMA.1688.F32.TF32 R72, R244, R4, R84 ;  /* 0x00000004f448723c */ /* 0x008ff00000081054 */
[C---:B-1----:R-:W-:Y:S08]  /*3ffa0*/  HMMA.1688.F32.TF32 R80, R240.reuse, R66, R80 ;  /* 0x00000042f050723c */ /* 0x042ff00000081050 */
[----:B--2---:R-:W-:Y:S03]  /*3ffb0*/  HMMA.1688.F32.TF32 R76, R240, R62, R68 ;  /* 0x0000003ef04c723c */ /* 0x004fe60000081044 */
[----:B------:R-:W-:Y:S01]  /*3ffc0*/  MOV R49, R72 ;  /* 0x0000004800317202 */ /* 0x000fe20000000f00 */
[----:B------:R-:W-:Y:S01]  /*3ffd0*/  IMAD.MOV.U32 R48, RZ, RZ, R73 ;  /* 0x000000ffff307224 */ /* 0x000fe200078e0049 */
[----:B------:R-:W-:Y:S01]  /*3ffe0*/  MOV R44, R75 ;  /* 0x0000004b002c7202 */ /* 0x000fe20000000f00 */
[----:B------:R-:W-:-:S02]  /*3fff0*/  IMAD.MOV.U32 R45, RZ, RZ, R74 ;  /* 0x000000ffff2d7224 */ /* 0x000fc400078e004a */
[----:B------:R-:W-:Y:S03]  /*40000*/  HMMA.1688.F32.TF32 R72, R240, R58, R248 ;  /* 0x0000003af048723c */ /* 0x000fe600000810f8 */
[----:B------:R1:W-:Y:S01]  /*40010*/  STL.64 [R1+0x3f0], R80 ;  /* 0x0003f05001007387 */ /* 0x0003e20000100a00 */
[----:B------:R-:W-:-:S03]  /*40020*/  IMAD.MOV.U32 R68, RZ, RZ, R19 ;  /* 0x000000ffff447224 */ /* 0x000fc600078e0013 */
[----:B------:R2:W-:Y:S04]  /*40030*/  STL.64 [R1+0x3f8], R82 ;  /* 0x0003f85201007387 */ /* 0x0005e80000100a00 */
[----:B------:R-:W-:Y:S01]  /*40040*/  STL.64 [R1+0x430], R76 ;  /* 0x0004304c01007387 */ /* 0x000fe20000100a00 */
[----:B------:R-:W-:-:S03]  /*40050*/  IMAD.MOV.U32 R69, RZ, RZ, R18 ;  /* 0x000000ffff457224 */ /* 0x000fc600078e0012 */
[----:B------:R-:W-:Y:S01]  /*40060*/  STL.64 [R1+0x438], R78 ;  /* 0x0004384e01007387 */ /* 0x000fe20000100a00 */
[----:B------:R-:W-:-:S03]  /*40070*/  MOV R70, R30 ;  /* 0x0000001e00467202 */ /* 0x000fc60000000f00 */
[----:B------:R-:W3:Y:S01]  /*40080*/  LDL.LU R19, [R1+0x19a4] ;  /* 0x0019a40001137983 */ /* 0x000ee20000300800 */
[----:B------:R-:W-:-:S03]  /*40090*/  IMAD.MOV.U32 R71, RZ, RZ, R31 ;  /* 0x000000ffff477224 */ /* 0x000fc600078e001f */
[----:B------:R4:W-:Y:S01]  /*400a0*/  STL.64 [R1+0x460], R72 ;  /* 0x0004604801007387 */ /* 0x0009e20000100a00 */
[----:B-1----:R-:W-:-:S03]  /*400b0*/  IMAD.MOV.U32 R80, RZ, RZ, R11 ;  /* 0x000000ffff507224 */ /* 0x002fc600078e000b */
[----:B------:R1:W-:Y:S01]  /*400c0*/  STL.64 [R1+0x468], R74 ;  /* 0x0004684a01007387 */ /* 0x0003e20000100a00 */
[----:B------:R-:W-:-:S03]  /*400d0*/  MOV R81, R10 ;  /* 0x0000000a00517202 */ /* 0x000fc60000000f00 */
[----:B------:R-:W4:Y:S04]  /*400e0*/  LDL.LU R18, [R1+0x19a0] ;  /* 0x0019a00001127983 */ /* 0x000f280000300800 */
[----:B------:R-:W4:Y:S04]  /*400f0*/  LDL.LU R30, [R1+0x199c] ;  /* 0x00199c00011e7983 */ /* 0x000f280000300800 */
[----:B------:R-:W4:Y:S04]  /*40100*/  LDL.LU R31, [R1+0x1998] ;  /* 0x00199800011f7983 */ /* 0x000f280000300800 */
[----:B------:R-:W4:Y:S04]  /*40110*/  LDL.LU R11, [R1+0x1994] ;  /* 0x00199400010b7983 */ /* 0x000f280000300800 */
[----:B------:R-:W4:Y:S01]  /*40120*/  LDL.LU R10, [R1+0x1990] ;  /* 0x00199000010a7983 */ /* 0x000f220000300800 */
[----:B--2---:R-:W-:Y:S01]  /*40130*/  IMAD.MOV.U32 R82, RZ, RZ, R39 ;  /* 0x000000ffff527224 */ /* 0x004fe200078e0027 */
[----:B------:R-:W-:Y:S01]  /*40140*/  MOV R84, R35 ;  /* 0x0000002300547202 */ /* 0x000fe20000000f00 */
[----:B------:R-:W-:Y:S01]  /*40150*/  IMAD.MOV.U32 R83, RZ, RZ, R38 ;  /* 0x000000ffff537224 */ /* 0x000fe200078e0026 */
[----:B------:R-:W2:Y:S01]  /*40160*/  LDL.LU R39, [R1+0x198c] ;  /* 0x00198c0001277983 */ /* 0x000ea20000300800 */
[----:B------:R-:W-:-:S03]  /*40170*/  IMAD.MOV.U32 R85, RZ, RZ, R34 ;  /* 0x000000ffff557224 */ /* 0x000fc600078e0022 */
[----:B------:R-:W2:Y:S01]  /*40180*/  LDL.LU R38, [R1+0x1988] ;  /* 0x0019880001267983 */ /* 0x000ea20000300800 */
[----:B------:R-:W-:Y:S01]  /*40190*/  IMAD.MOV.U32 R86, RZ, RZ, R22 ;  /* 0x000000ffff567224 */ /* 0x000fe200078e0016 */
[----:B------:R-:W-:Y:S02]  /*401a0*/  MOV R87, R23 ;  /* 0x0000001700577202 */ /* 0x000fe40000000f00 */
[----:B------:R-:W2:Y:S01]  /*401b0*/  LDL.LU R35, [R1+0x1984] ;  /* 0x0019840001237983 */ /* 0x000ea20000300800 */
[----:B------:R-:W-:-:S03]  /*401c0*/  IMAD.MOV.U32 R108, RZ, RZ, R26 ;  /* 0x000000ffff6c7224 */ /* 0x000fc600078e001a */
[----:B------:R-:W2:Y:S01]  /*401d0*/  LDL.LU R34, [R1+0x1980] ;  /* 0x0019800001227983 */ /* 0x000ea20000300800 */
[----:B------:R-:W-:-:S03]  /*401e0*/  IMAD.MOV.U32 R109, RZ, RZ, R27 ;  /* 0x000000ffff6d7224 */ /* 0x000fc600078e001b */
[----:B------:R-:W2:Y:S01]  /*401f0*/  LDL.LU R22, [R1+0x197c] ;  /* 0x00197c0001167983 */ /* 0x000ea20000300800 */
[----:B------:R-:W-:-:S03]  /*40200*/  MOV R110, R14 ;  /* 0x0000000e006e7202 */ /* 0x000fc60000000f00 */
[----:B------:R-:W2:Y:S01]  /*40210*/  LDL.LU R23, [R1+0x1978] ;  /* 0x0019780001177983 */ /* 0x000ea20000300800 */
[----:B------:R-:W-:-:S03]  /*40220*/  IMAD.MOV.U32 R111, RZ, RZ, R15 ;  /* 0x000000ffff6f7224 */ /* 0x000fc600078e000f */
[----:B------:R-:W2:Y:S04]  /*40230*/  LDL.LU R26, [R1+0x1974] ;  /* 0x00197400011a7983 */ /* 0x000ea80000300800 */
[----:B------:R-:W2:Y:S01]  /*40240*/  LDL.LU R27, [R1+0x1970] ;  /* 0x00197000011b7983 */ /* 0x000ea20000300800 */
[----:B------:R-:W-:-:S03]  /*40250*/  IMAD.MOV.U32 R114, RZ, RZ, R6 ;  /* 0x000000ffff727224 */ /* 0x000fc600078e0006 */
[----:B------:R-:W2:Y:S01]  /*40260*/  LDL.LU R14, [R1+0x196c] ;  /* 0x00196c00010e7983 */ /* 0x000ea20000300800 */
[----:B------:R-:W-:-:S03]  /*40270*/  IMAD.MOV.U32 R115, RZ, RZ, R7 ;  /* 0x000000ffff737224 */ /* 0x000fc600078e0007 */
[----:B------:R-:W2:Y:S01]  /*40280*/  LDL.LU R15, [R1+0x1968] ;  /* 0x00196800010f7983 */ /* 0x000ea20000300800 */
[----:B---3--:R-:W-:Y:S01]  /*40290*/  MOV R113, R19 ;  /* 0x0000001300717202 */ /* 0x008fe20000000f00 */
[----:B----4-:R-:W-:Y:S02]  /*402a0*/  IMAD.MOV.U32 R112, RZ, RZ, R18 ;  /* 0x000000ffff707224 */ /* 0x010fe400078e0012 */
[----:B------:R-:W3:Y:S04]  /*402b0*/  LDL.LU R18, [R1+0x1964] ;  /* 0x0019640001127983 */ /* 0x000ee80000300800 */
[----:B------:R-:W4:Y:S04]  /*402c0*/  LDL.LU R19, [R1+0x1960] ;  /* 0x0019600001137983 */ /* 0x000f280000300800 */
[----:B------:R-:W4:Y:S01]  /*402d0*/  LDL.LU R6, [R1+0x195c] ;  /* 0x00195c0001067983 */ /* 0x000f220000300800 */
[----:B------:R-:W-:-:S03]  /*402e0*/  IMAD.MOV.U32 R117, RZ, RZ, R11 ;  /* 0x000000ffff757224 */ /* 0x000fc600078e000b */
[----:B------:R-:W4:Y:S01]  /*402f0*/  LDL.LU R7, [R1+0x1958] ;  /* 0x0019580001077983 */ /* 0x000f220000300800 */
[----:B------:R-:W-:-:S03]  /*40300*/  MOV R116, R10 ;  /* 0x0000000a00747202 */ /* 0x000fc60000000f00 */
[----:B------:R-:W4:Y:S04]  /*40310*/  LDL.LU R10, [R1+0x1954] ;  /* 0x00195400010a7983 */ /* 0x000f280000300800 */
[----:B------:R-:W4:Y:S01]  /*40320*/  LDL.LU R11, [R1+0x1950] ;  /* 0x00195000010b7983 */ /* 0x000f220000300800 */
[----:B------:R-:W-:Y:S01]  /*40330*/  IMAD.MOV.U32 R118, RZ, RZ, R31 ;  /* 0x000000ffff767224 */ /* 0x000fe200078e001f */
[----:B------:R-:W-:Y:S02]  /*40340*/  MOV R119, R30 ;  /* 0x0000001e00777202 */ /* 0x000fe40000000f00 */
[----:B------:R-:W4:Y:S04]  /*40350*/  LDL.LU R31, [R1+0x194c] ;  /* 0x00194c00011f7983 */ /* 0x000f280000300800 */
[----:B------:R-:W4:Y:S01]  /*40360*/  LDL.LU R30, [R1+0x1948] ;  /* 0x00194800011e7983 */ /* 0x000f220000300800 */
[----:B--2---:R-:W-:Y:S01]  /*40370*/  IMAD.MOV.U32 R127, RZ, RZ, R22 ;  /* 0x000000ffff7f7224 */ /* 0x004fe200078e0016 */
[----:B------:R-:W-:Y:S01]  /*40380*/  MOV R126, R23 ;  /* 0x00000017007e7202 */ /* 0x000fe20000000f00 */
[----:B------:R-:W-:-:S02]  /*40390*/  IMAD.MOV.U32 R125, RZ, RZ, R26 ;  /* 0x000000ffff7d7224 */ /* 0x000fc400078e001a */
[----:B------:R-:W-:Y:S02]  /*403a0*/  IMAD.MOV.U32 R124, RZ, RZ, R27 ;  /* 0x000000ffff7c7224 */ /* 0x000fe400078e001b */
[----:B------:R-:W2:Y:S04]  /*403b0*/  LDL.LU R27, [R1+0x1944] ;  /* 0x00194400011b7983 */ /* 0x000ea80000300800 */
[----:B------:R-:W2:Y:S04]  /*403c0*/  LDL.LU R26, [R1+0x1940] ;  /* 0x00194000011a7983 */ /* 0x000ea80000300800 */
[----:B------:R-:W2:Y:S01]  /*403d0*/  LDL.LU R23, [R1+0x193c] ;  /* 0x00193c0001177983 */ /* 0x000ea20000300800 */
[----:B------:R-:W-:-:S03]  /*403e0*/  IMAD.MOV.U32 R130, RZ, RZ, R15 ;  /* 0x000000ffff827224 */ /* 0x000fc600078e000f */
[----:B------:R-:W2:Y:S01]  /*403f0*/  LDL.LU R22, [R1+0x1938] ;  /* 0x0019380001167983 */ /* 0x000ea20000300800 */
[----:B------:R-:W-:Y:S01]  /*40400*/  IMAD.MOV.U32 R131, RZ, RZ, R14 ;  /* 0x000000ffff837224 */ /* 0x000fe200078e000e */
[----:B---3--:R-:W-:Y:S01]  /*40410*/  MOV R129, R18 ;  /* 0x0000001200817202 */ /* 0x008fe20000000f00 */
[----:B----4-:R-:W-:Y:S02]  /*40420*/  IMAD.MOV.U32 R128, RZ, RZ, R19 ;  /* 0x000000ffff807224 */ /* 0x010fe400078e0013 */
[----:B------:R-:W3:Y:S04]  /*40430*/  LDL.LU R19, [R1+0x1934] ;  /* 0x0019340001137983 */ /* 0x000ee80000300800 */
[----:B------:R-:W4:Y:S04]  /*40440*/  LDL.LU R18, [R1+0x1930] ;  /* 0x0019300001127983 */ /* 0x000f280000300800 */
[----:B------:R-:W2:Y:S01]  /*40450*/  LDL.LU R15, [R1+0x192c] ;  /* 0x00192c00010f7983 */ /* 0x000ea20000300800 */
[----:B------:R-:W-:-:S03]  /*40460*/  IMAD.MOV.U32 R133, RZ, RZ, R10 ;  /* 0x000000ffff857224 */ /* 0x000fc600078e000a */
[----:B------:R-:W3:Y:S01]  /*40470*/  LDL.LU R14, [R1+0x1928] ;  /* 0x00192800010e7983 */ /* 0x000ee20000300800 */
[----:B------:R-:W-:-:S03]  /*40480*/  MOV R132, R11 ;  /* 0x0000000b00847202 */ /* 0x000fc60000000f00 */
[----:B------:R-:W4:Y:S01]  /*40490*/  LDL.LU R11, [R1+0x1924] ;  /* 0x00192400010b7983 */ /* 0x000f220000300800 */
[----:B------:R-:W-:Y:S01]  /*404a0*/  IMAD.MOV.U32 R134, RZ, RZ, R7 ;  /* 0x000000ffff867224 */ /* 0x000fe200078e0007 */
[----:B------:R-:W-:Y:S02]  /*404b0*/  MOV R135, R6 ;  /* 0x0000000600877202 */ /* 0x000fe40000000f00 */
[----:B------:R-:W4:Y:S04]  /*404c0*/  LDL.LU R10, [R1+0x1920] ;  /* 0x00192000010a7983 */ /* 0x000f280000300800 */
[----:B------:R-:W4:Y:S04]  /*404d0*/  LDL.LU R7, [R1+0x191c] ;  /* 0x00191c0001077983 */ /* 0x000f280000300800 */
[----:B------:R-:W4:Y:S01]  /*404e0*/  LDL.LU R6, [R1+0x1918] ;  /* 0x0019180001067983 */ /* 0x000f220000300800 */
[----:B--2---:R-:W-:-:S03]  /*404f0*/  IMAD.MOV.U32 R144, RZ, RZ, R15 ;  /* 0x000000ffff907224 */ /* 0x004fc600078e000f */
[----:B------:R-:W2:Y:S01]  /*40500*/  LDL.LU R15, [R1+0x1914] ;  /* 0x00191400010f7983 */ /* 0x000ea20000300800 */
[----:B---3--:R-:W-:-:S03]  /*40510*/  IMAD.MOV.U32 R145, RZ, RZ, R14 ;  /* 0x000000ffff917224 */ /* 0x008fc600078e000e */
[----:B------:R-:W3:Y:S01]  /*40520*/  LDL.LU R14, [R1+0x1910] ;  /* 0x00191000010e7983 */ /* 0x000ee20000300800 */
[----:B----4-:R-:W-:-:S03]  /*40530*/  MOV R146, R11 ;  /* 0x0000000b00927202 */ /* 0x010fc60000000f00 */
[----:B------:R-:W4:Y:S01]  /*40540*/  LDL.LU R11, [R1+0x190c] ;  /* 0x00190c00010b7983 */ /* 0x000f220000300800 */
[----:B------:R-:W-:-:S03]  /*40550*/  IMAD.MOV.U32 R147, RZ, RZ, R10 ;  /* 0x000000ffff937224 */ /* 0x000fc600078e000a */
[----:B------:R-:W2:Y:S01]  /*40560*/  LDL.LU R10, [R1+0x1908] ;  /* 0x00190800010a7983 */ /* 0x000ea20000300800 */
[----:B------:R-:W-:-:S03]  /*40570*/  MOV R103, R7 ;  /* 0x0000000700677202 */ /* 0x000fc60000000f00 */
[----:B------:R-:W2:Y:S01]  /*40580*/  LDL.LU R100, [R1+0x360] ;  /* 0x0003600001647983 */ /* 0x000ea20000300800 */
[----:B------:R-:W-:-:S03]  /*40590*/  IMAD.MOV.U32 R102, RZ, RZ, R6 ;  /* 0x000000ffff667224 */ /* 0x000fc600078e0006 */
        /* <DEDUP_REMOVED lines=13> */
[----:B------:R-:W3:Y:S04]  /*40670*/  LDL.LU R72, [R1+0x440] ;  /* 0x0004400001487983 */ /* 0x000ee80000300800 */
[----:B------:R-:W3:Y:S04]  /*40680*/  LDL.LU R73, [R1+0x444] ;  /* 0x0004440001497983 */ /* 0x000ee80000300800 */
        /* <DEDUP_REMOVED lines=28> */
[----:B----4-:R-:W-:-:S03]  /*40850*/  MOV R97, R11 ;  /* 0x0000000b00617202 */ /* 0x010fc60000000f00 */
[----:B------:R-:W4:Y:S01]  /*40860*/  LDL.LU R185, [R1+0x454] ;  /* 0x0004540001b97983 */ /* 0x000f220000300800 */
[----:B------:R-:W-:Y:S01]  /*40870*/  IMAD.MOV.U32 R98, RZ, RZ, R14 ;  /* 0x000000ffff627224 */ /* 0x000fe200078e000e */
[----:B------:R-:W-:Y:S01]  /*40880*/  MOV R140, R18 ;  /* 0x00000012008c7202 */ /* 0x000fe20000000f00 */
[----:B------:R-:W-:Y:S02]  /*40890*/  IMAD.MOV.U32 R99, RZ, RZ, R15 ;  /* 0x000000ffff637224 */ /* 0x000fe400078e000f */
        /* <DEDUP_REMOVED lines=16> */
[----:B------:R-:W-:Y:S01]  /*409a0*/  MOV R250, R46 ;  /* 0x0000002e00fa7202 */ /* 0x000fe20000000f00 */
[----:B------:R-:W-:-:S02]  /*409b0*/  IMAD.MOV.U32 R249, RZ, RZ, R43 ;  /* 0x000000fffff97224 */ /* 0x000fc400078e002b */
[----:B------:R-:W-:Y:S02]  /*409c0*/  IMAD.MOV.U32 R251, RZ, RZ, R47 ;  /* 0x000000fffffb7224 */ /* 0x000fe400078e002f */
[----:B--2---:R-:W-:Y:S01]  /*409d0*/  IMAD.MOV.U32 R187, RZ, RZ, R7 ;  /* 0x000000ffffbb7224 */ /* 0x004fe200078e0007 */
[----:B---3--:R-:W-:Y:S02]  /*409e0*/  MOV R186, R6 ;  /* 0x0000000600ba7202 */ /* 0x008fe40000000f00 */
[----:B------:R-:W2:Y:S04]  /*409f0*/  LDL.LU R6, [R1+0x18f4] ;  /* 0x0018f40001067983 */ /* 0x000ea80000300800 */
[----:B------:R-:W2:Y:S04]  /*40a00*/  LDL.LU R7, [R1+0x18f0] ;  /* 0x0018f00001077983 */ /* 0x000ea80000300800 */
[----:B------:R-:W3:Y:S04]  /*40a10*/  LDL.LU R10, [R1+0x18ec] ;  /* 0x0018ec00010a7983 */ /* 0x000ee80000300800 */
[----:B------:R-:W3:Y:S04]  /*40a20*/  LDL.LU R11, [R1+0x18e8] ;  /* 0x0018e800010b7983 */ /* 0x000ee80000300800 */
        /* <DEDUP_REMOVED lines=22> */
[----:B------:R-:W-:-:S02]  /*40b90*/  LOP3.LUT R32, R0, 0x40, RZ, 0x3c, !PT ;  /* 0x0000004000207812 */ /* 0x000fc400078e3cff */
[----:B------:R-:W-:-:S03]  /*40ba0*/  LOP3.LUT R28, R0, 0x60, RZ, 0x3c, !PT ;  /* 0x00000060001c7812 */ /* 0x000fc600078e3cff */
[----:B------:R-:W-:Y:S04]  /*40bb0*/  LDS R244, [R32+UR12+0x27000] ;  /* 0x0270000c20f47984 */ /* 0x000fe80008000800 */
[----:B------:R-:W-:Y:S04]  /*40bc0*/  LDS R246, [R32+UR12+0x27800] ;  /* 0x0278000c20f67984 */ /* 0x000fe80008000800 */
[----:B------:R-:W-:Y:S04]  /*40bd0*/  LDS R245, [R28+UR12+0x27000] ;  /* 0x0270000c1cf57984 */ /* 0x000fe80008000800 */
[----:B------:R-:W1:Y:S02]  /*40be0*/  LDS R247, [R28+UR12+0x27800] ;  /* 0x0278000c1cf77984 */ /* 0x000e640008000800 */
[C---:B-1----:R-:W-:Y:S08]  /*40bf0*/  HMMA.1688.F32.TF32 R140, R244.reuse, R66, R140 ;  /* 0x00000042f48c723c */ /* 0x042ff0000008108c */
[C---:B------:R-:W-:Y:S08]  /*40c00*/  HMMA.1688.F32.TF32 R136, R244.reuse, R62, R136 ;  /* 0x0000003ef488723c */ /* 0x040ff00000081088 */
[----:B------:R-:W-:Y:S08]  /*40c10*/  HMMA.1688.F32.TF32 R132, R244, R58, R132 ;  /* 0x0000003af484723c */ /* 0x000ff00000081084 */
[C---:B---3--:R-:W-:Y:S08]  /*40c20*/  HMMA.1688.F32.TF32 R100, R240.reuse, R10, R100 ;  /* 0x0000000af064723c */ /* 0x048ff00000081064 */
[C---:B--2---:R-:W-:Y:S08]  /*40c30*/  HMMA.1688.F32.TF32 R96, R240.reuse, R14, R96 ;  /* 0x0000000ef060723c */ /* 0x044ff00000081060 */
[C---:B----4-:R-:W-:Y:S08]  /*40c40*/  HMMA.1688.F32.TF32 R92, R240.reuse, R18, R92 ;  /* 0x00000012f05c723c */ /* 0x050ff0000008105c */
[C---:B------:R-:W-:Y:S08]  /*40c50*/  HMMA.1688.F32.TF32 R88, R240.reuse, R22, R88 ;  /* 0x00000016f058723c */ /* 0x040ff00000081058 */
[C---:B------:R-:W-:Y:S08]  /*40c60*/  HMMA.1688.F32.TF32 R72, R240.reuse, R26, R72 ;  /* 0x0000001af048723c */ /* 0x040ff00000081048 */
        /* <DEDUP_REMOVED lines=8> */
[----:B------:R1:W-:Y:S04]  /*40cf0*/  STL.64 [R1+0x518], R150 ;  /* 0x0005189601007387 */ /* 0x0003e80000100a00 */
[----:B-1----:R-:W2:Y:S04]  /*40d00*/  LDL.LU.64 R150, [R1+0x1888] ;  /* 0x0018880001967983 */ /* 0x002ea80000300a00 */
[----:B------:R-:W3:Y:S04]  /*40d10*/  LDL.LU.64 R148, [R1+0x1880] ;  /* 0x0018800001947983 */ /* 0x000ee80000300a00 */
[----:B------:R-:W-:Y:S04]  /*40d20*/  STL.64 [R1+0x920], R176 ;  /* 0x000920b001007387 */ /* 0x000fe80000100a00 */
[----:B------:R1:W-:Y:S04]  /*40d30*/  STL.64 [R1+0x928], R178 ;  /* 0x000928b201007387 */ /* 0x0003e80000100a00 */
[----:B-1----:R-:W4:Y:S04]  /*40d40*/  LDL.LU.64 R178, [R1+0x1878] ;  /* 0x0018780001b27983 */ /* 0x002f280000300a00 */
        /* <DEDUP_REMOVED lines=14> */
[----:B------:R1:W-:Y:S01]  /*40e30*/  STL.64 [R1+0x8d8], R78 ;  /* 0x0008d84e01007387 */ /* 0x0003e20000100a00 */
[----:B------:R-:W-:Y:S03]  /*40e40*/  HMMA.1688.F32.TF32 R240, R240, R6, R144 ;  /* 0x00000006f0f0723c */ /* 0x000fe60000081090 */
        /* <DEDUP_REMOVED lines=12> */
[C---:B------:R-:W-:Y:S03]  /*40f10*/  HMMA.1688.F32.TF32 R128, R244.reuse, R54, R128 ;  /* 0x00000036f480723c */ /* 0x040fe60000081080 */
        /* <DEDUP_REMOVED lines=17> */
[----:B------:R-:W2:Y:S04]  /*41030*/  LDL.LU.64 R146, [R1+0x17c8] ;  /* 0x0017c80001927983 */ /* 0x000ea80000300a00 */
[----:B------:R-:W2:Y:S04]  /*41040*/  LDL.LU.64 R144, [R1+0x17c0] ;  /* 0x0017c00001907983 */ /* 0x000ea80000300a00 */
[----:B------:R-:W-:Y:S04]  /*41050*/  STL.64 [R1+0x860], R240 ;  /* 0x000860f001007387 */ /* 0x000fe80000100a00 */
[----:B------:R-:W-:Y:S04]  /*41060*/  STL.64 [R1+0x868], R242 ;  /* 0x000868f201007387 */ /* 0x000fe80000100a00 */
[----:B------:R-:W-:Y:S04]  /*41070*/  STL.64 [R1+0x350], R140 ;  /* 0x0003508c01007387 */ /* 0x000fe80000100a00 */
[----:B------:R1:W-:Y:S01]  /*41080*/  STL.64 [R1+0x358], R142 ;  /* 0x0003588e01007387 */ /* 0x0003e20000100a00 */
[C---:B------:R-:W-:Y:S03]  /*41090*/  HMMA.1688.F32.TF32 R112, R244.reuse, R38, R112 ;  /* 0x00000026f470723c */ /* 0x040fe60000081070 */
[----:B------:R-:W-:Y:S04]  /*410a0*/  LDS R240, [R0+UR12+0x27080] ;  /* 0x0270800c00f07984 */ /* 0x000fe80008000800 */
[----:B------:R-:W-:Y:S04]  /*410b0*/  LDS R242, [R0+UR12+0x27880] ;  /* 0x0278800c00f27984 */ /* 0x000fe80008000800 */
[----:B-1----:R-:W2:Y:S04]  /*410c0*/  LDL.LU.64 R142, [R1+0x17b8] ;  /* 0x0017b800018e7983 */ /* 0x002ea80000300a00 */
[----:B------:R-:W2:Y:S04]  /*410d0*/  LDL.LU.64 R140, [R1+0x17b0] ;  /* 0x0017b000018c7983 */ /* 0x000ea80000300a00 */
[----:B------:R-:W-:Y:S04]  /*410e0*/  STL.64 [R1+0x360], R136 ;  /* 0x0003608801007387 */ /* 0x000fe80000100a00 */
[----:B------:R1:W-:Y:S01]  /*410f0*/  STL.64 [R1+0x368], R138 ;  /* 0x0003688a01007387 */ /* 0x0003e20000100a00 */
[C---:B------:R-:W-:Y:S03]  /*41100*/  HMMA.1688.F32.TF32 R108, R244.reuse, R34, R108 ;  /* 0x00000022f46c723c */ /* 0x040fe6000008106c */
[----:B------:R-:W-:Y:S04]  /*41110*/  LDS R241, [R3+UR12+0x27080] ;  /* 0x0270800c03f17984 */ /* 0x000fe80008000800 */
[----:B------:R-:W2:Y:S04]  /*41120*/  LDS R243, [R3+UR12+0x27880] ;  /* 0x0278800c03f37984 */ /* 0x000ea80008000800 */
        /* <DEDUP_REMOVED lines=54> */
[----:B------:R-:W3:Y:S01]  /*41490*/  LDL.LU.64 R248, [R1+0x16e0] ;  /* 0x0016e00001f87983 */ /* 0x000ee20000300a00 */
[C---:B--2---:R-:W-:Y:S08]  /*414a0*/  HMMA.1688.F32.TF32 R68, R244.reuse, R6, R68 ;  /* 0x00000006f444723c */ /* 0x044ff00000081044 */
[----:B---3--:R-:W-:Y:S01]  /*414b0*/  HMMA.1688.F32.TF32 R248, R244, R10, R248 ;  /* 0x0000000af4f8723c */ /* 0x008fe200000810f8 */
[----:B------:R-:W-:Y:S01]  /*414c0*/  IMAD.MOV.U32 R244, RZ, RZ, R75 ;  /* 0x000000fffff47224 */ /* 0x000fe200078e004b */
[----:B------:R-:W-:Y:S01]  /*414d0*/  MOV R245, R186 ;  /* 0x000000ba00f57202 */ /* 0x000fe20000000f00 */
[----:B------:R-:W-:-:S02]  /*414e0*/  IMAD.MOV.U32 R246, RZ, RZ, R187 ;  /* 0x000000fffff67224 */ /* 0x000fc400078e00bb */
[----:B------:R-:W-:-:S14]  /*414f0*/  IMAD.MOV.U32 R247, RZ, RZ, R79 ;  /* 0x000000fffff77224 */ /* 0x000fdc00078e004f */
[----:B------:R-:W-:Y:S04]  /*41500*/  STL.64 [R1+0x7b0], R248 ;  /* 0x0007b0f801007387 */ /* 0x000fe80000100a00 */
[----:B------:R-:W-:Y:S04]  /*41510*/  STL.64 [R1+0x7b8], R250 ;  /* 0x0007b8fa01007387 */ /* 0x000fe80000100a00 */
[----:B------:R-:W2:Y:S04]  /*41520*/  LDL.LU R75, [R1+0x16dc] ;  /* 0x0016dc00014b7983 */ /* 0x000ea80000300800 */
[----:B------:R-:W-:Y:S04]  /*41530*/  STL.64 [R1+0x7a0], R68 ;  /* 0x0007a04401007387 */ /* 0x000fe80000100a00 */
[----:B------:R-:W-:Y:S04]  /*41540*/  STL.64 [R1+0x7a8], R70 ;  /* 0x0007a84601007387 */ /* 0x000fe80000100a00 */
[----:B------:R-:W3:Y:S04]  /*41550*/  LDL.LU R186, [R1+0x16d8] ;  /* 0x0016d80001ba7983 */ /* 0x000ee80000300800 */
[----:B------:R-:W3:Y:S04]  /*41560*/  LDL.LU R187, [R1+0x16d4] ;  /* 0x0016d40001bb7983 */ /* 0x000ee80000300800 */
[----:B------:R-:W2:Y:S04]  /*41570*/  LDL.LU R79, [R1+0x16d0] ;  /* 0x0016d000014f7983 */ /* 0x000ea80000300800 */
[----:B------:R-:W-:Y:S04]  /*41580*/  LDS R68, [R32+UR12+0x27080] ;  /* 0x0270800c20447984 */ /* 0x000fe80008000800 */
[----:B------:R-:W-:Y:S04]  /*41590*/  LDS R70, [R32+UR12+0x27880] ;  /* 0x0278800c20467984 */ /* 0x000fe80008000800 */
[----:B------:R-:W-:Y:S04]  /*415a0*/  LDS R69, [R28+UR12+0x27080] ;  /* 0x0270800c1c457984 */ /* 0x000fe80008000800 */
[----:B------:R-:W1:Y:S01]  /*415b0*/  LDS R71, [R28+UR12+0x27880] ;  /* 0x0278800c1c477984 */ /* 0x000e620008000800 */
[----:B--2---:R-:W-:-:S15]  /*415c0*/  HMMA.1688.F32.TF32 R76, R240, R58, R76 ;  /* 0x0000003af04c723c */ /* 0x004fde000008104c */
[----:B------:R-:W-:-:S04]  /*415d0*/  NOP ;  /* 0x0000000000007918 */ /* 0x000fc80000000000 */
[----:B------:R-:W-:Y:S04]  /*415e0*/  STL.64 [R1], R76 ;  /* 0x0000004c01007387 */ /* 0x000fe80000100a00 */
[----:B------:R2:W-:Y:S02]  /*415f0*/  STL.64 [R1+0x8], R78 ;  /* 0x0000084e01007387 */ /* 0x0005e40000100a00 */
[----:B--2---:R-:W-:Y:S01]  /*41600*/  HMMA.1688.F32.TF32 R76, R240, R54, R80 ;  /* 0x00000036f04c723c */ /* 0x004fe20000081050 */
[----:B------:R-:W-:Y:S02]  /*41610*/  MOV R80, R88 ;  /* 0x0000005800507202 */ /* 0x000fe40000000f00 */
[----:B------:R-:W2:Y:S01]  /*41620*/  LDL.LU R88, [R1+0x16cc] ;  /* 0x0016cc0001587983 */ /* 0x000ea20000300800 */
[----:B------:R-:W-:Y:S01]  /*41630*/  IMAD.MOV.U32 R81, RZ, RZ, R89 ;  /* 0x000000ffff517224 */ /* 0x000fe200078e0059 */
[----:B------:R-:W-:Y:S01]  /*41640*/  MOV R83, R91 ;  /* 0x0000005b00537202 */ /* 0x000fe20000000f00 */
[----:B------:R-:W-:-:S13]  /*41650*/  IMAD.MOV.U32 R82, RZ, RZ, R90 ;  /* 0x000000ffff527224 */ /* 0x000fda00078e005a */
[----:B------:R-:W-:Y:S04]  /*41660*/  STL.64 [R1+0x10], R76 ;  /* 0x0000104c01007387 */ /* 0x000fe80000100a00 */
[----:B------:R1:W-:Y:S04]  /*41670*/  STL.64 [R1+0x18], R78 ;  /* 0x0000184e01007387 */ /* 0x0003e80000100a00 */
[----:B------:R-:W2:Y:S04]  /*41680*/  LDL.LU R89, [R1+0x16c8] ;  /* 0x0016c80001597983 */ /* 0x000ea80000300800 */
[----:B------:R-:W2:Y:S04]  /*41690*/  LDL.LU R90, [R1+0x16c4] ;  /* 0x0016c400015a7983 */ /* 0x000ea80000300800 */
[----:B------:R-:W2:Y:S01]  /*416a0*/  LDL.LU R91, [R1+0x16c0] ;  /* 0x0016c000015b7983 */ /* 0x000ea20000300800 */
[----:B-1----:R-:W-:Y:S01]  /*416b0*/  HMMA.1688.F32.TF32 R76, R240, R50, R84 ;  /* 0x00000032f04c723c */ /* 0x002fe20000081054 */
[----:B------:R-:W-:-:S02]  /*416c0*/  IMAD.MOV.U32 R84, RZ, RZ, R92 ;  /* 0x000000ffff547224 */ /* 0x000fc400078e005c */
[----:B------:R-:W3:Y:S01]  /*416d0*/  LDL.LU R92, [R1+0x16bc] ;  /* 0x0016bc00015c7983 */ /* 0x000ee20000300800 */
[----:B------:R-:W-:Y:S01]  /*416e0*/  IMAD.MOV.U32 R85, RZ, RZ, R93 ;  /* 0x000000ffff557224 */ /* 0x000fe200078e005d */
[----:B------:R-:W-:Y:S01]  /*416f0*/  MOV R86, R94 ;  /* 0x0000005e00567202 */ /* 0x000fe20000000f00 */
[----:B------:R-:W-:-:S13]  /*41700*/  IMAD.MOV.U32 R87, RZ, RZ, R95 ;  /* 0x000000ffff577224 */ /* 0x000fda00078e005f */
[----:B------:R-:W-:Y:S04]  /*41710*/  STL.64 [R1+0x790], R76 ;  /* 0x0007904c01007387 */ /* 0x000fe80000100a00 */
[----:B------:R2:W-:Y:S04]  /*41720*/  STL.64 [R1+0x798], R78 ;  /* 0x0007984e01007387 */ /* 0x0005e80000100a00 */
[----:B------:R-:W3:Y:S04]  /*41730*/  LDL.LU R93, [R1+0x16b8] ;  /* 0x0016b800015d7983 */ /* 0x000ee80000300800 */
[----:B------:R-:W3:Y:S04]  /*41740*/  LDL.LU R94, [R1+0x16b4] ;  /* 0x0016b400015e7983 */ /* 0x000ee80000300800 */
[----:B------:R-:W3:Y:S01]  /*41750*/  LDL.LU R95, [R1+0x16b0] ;  /* 0x0016b000015f7983 */ /* 0x000ee20000300800 */
[----:B--2---:R-:W-:Y:S01]  /*41760*/  HMMA.1688.F32.TF32 R76, R240, R46, R88 ;  /* 0x0000002ef04c723c */ /* 0x004fe20000081058 */
[----:B------:R-:W-:-:S02]  /*41770*/  IMAD.MOV.U32 R88, RZ, RZ, R96 ;  /* 0x000000ffff587224 */ /* 0x000fc400078e0060 */
[----:B------:R-:W2:Y:S01]  /*41780*/  LDL.LU R96, [R1+0x16ac] ;  /* 0x0016ac0001607983 */ /* 0x000ea20000300800 */
[----:B------:R-:W-:Y:S01]  /*41790*/  MOV R89, R97 ;  /* 0x0000006100597202 */ /* 0x000fe20000000f00 */
[----:B------:R-:W-:Y:S02]  /*417a0*/  IMAD.MOV.U32 R90, RZ, RZ, R98 ;  /* 0x000000ffff5a7224 */ /* 0x000fe400078e0062 */
[----:B------:R-:W-:-:S12]  /*417b0*/  IMAD.MOV.U32 R91, RZ, RZ, R99 ;  /* 0x000000ffff5b7224 */ /* 0x000fd800078e0063 */
[----:B------:R-:W-:Y:S04]  /*417c0*/  STL.64 [R1+0x780], R76 ;  /* 0x0007804c01007387 */ /* 0x000fe80000100a00 */
[----:B------:R3:W-:Y:S04]  /*417d0*/  STL.64 [R1+0x788], R78 ;  /* 0x0007884e01007387 */ /* 0x0007e80000100a00 */
[----:B------:R-:W2:Y:S04]  /*417e0*/  LDL.LU R97, [R1+0x16a8] ;  /* 0x0016a80001617983 */ /* 0x000ea80000300800 */
[----:B------:R-:W2:Y:S04]  /*417f0*/  LDL.LU R98, [R1+0x16a4] ;  /* 0x0016a40001627983 */ /* 0x000ea80000300800 */
[----:B------:R-:W2:Y:S01]  /*41800*/  LDL.LU R99, [R1+0x16a0] ;  /* 0x0016a00001637983 */ /* 0x000ea20000300800 */
[----:B---3--:R-:W-:Y:S01]  /*41810*/  HMMA.1688.F32.TF32 R76, R240, R42, R92 ;  /* 0x0000002af04c723c */ /* 0x008fe2000008105c */
[----:B------:R-:W-:-:S02]  /*41820*/  MOV R92, R100 ;  /* 0x00000064005c7202 */ /* 0x000fc40000000f00 */
        /* <DEDUP_REMOVED lines=9> */
[----:B--2---:R-:W-:Y:S03]  /*418c0*/  HMMA.1688.F32.TF32 R76, R240, R38, R96 ;  /* 0x00000026f04c723c */ /* 0x004fe60000081060 */
[----:B------:R-:W2:-:S15]  /*418d0*/  LDL.LU R96, [R1+0xe0] ;  /* 0x0000e00001607983 */ /* 0x000e9e0000300800 */
[----:B------:R-:W-:Y:S01]  /*418e0*/  NOP ;  /* 0x0000000000007918 */ /* 0x000fe20000000000 */
[----:B------:R-:W-:Y:S04]  /*418f0*/  STL.64 [R1+0x760], R76 ;  /* 0x0007604c01007387 */ /* 0x000fe80000100a00 */
[----:B------:R1:W-:Y:S04]  /*41900*/  STL.64 [R1+0x768], R78 ;  /* 0x0007684e01007387 */ /* 0x0003e80000100a00 */
[----:B------:R-:W2:Y:S04]  /*41910*/  LDL.LU R97, [R1+0xe4] ;  /* 0x0000e40001617983 */ /* 0x000ea80000300800 */
[----:B------:R-:W2:Y:S04]  /*41920*/  LDL.LU R98, [R1+0xe8] ;  /* 0x0000e80001627983 */ /* 0x000ea80000300800 */
[----:B------:R-:W2:Y:S01]  /*41930*/  LDL.LU R99, [R1+0xec] ;  /* 0x0000ec0001637983 */ /* 0x000ea20000300800 */
[C---:B---3--:R-:W-:Y:S08]  /*41940*/  HMMA.1688.F32.TF32 R100, R240.reuse, R34, R100 ;  /* 0x00000022f064723c */ /* 0x048ff00000081064 */
[C---:B-1----:R-:W-:Y:S08]  /*41950*/  HMMA.1688.F32.TF32 R76, R240.reuse, R30, R104 ;  /* 0x0000001ef04c723c */ /* 0x042ff00000081068 */
        /* <DEDUP_REMOVED lines=11> */
[C---:B---3--:R-:W-:Y:S08]  /*41a10*/  HMMA.1688.F32.TF32 R104, R240.reuse, R14, R120 ;  /* 0x0000000ef068723c */ /* 0x048ff00000081078 */
[C---:B-1----:R-:W-:Y:S02]  /*41a20*/  HMMA.1688.F32.TF32 R100, R240.reuse, R10, R124 ;  /* 0x0000000af064723c */ /* 0x042fe4000008107c */
[----:B------:R-:W-:Y:S04]  /*41a30*/  STL.64 [R1+0x710], R76 ;  /* 0x0007104c01007387 */ /* 0x000fe80000100a00 */
[----:B------:R1:W-:Y:S05]  /*41a40*/  STL.64 [R1+0x718], R78 ;  /* 0x0007184e01007387 */ /* 0x0003ea0000100a00 */
[----:B------:R3:W-:Y:S04]  /*41a50*/  STL.64 [R1+0x700], R104 ;  /* 0x0007006801007387 */ /* 0x0007e80000100a00 */
[----:B------:R3:W-:Y:S01]  /*41a60*/  STL.64 [R1+0x708], R106 ;  /* 0x0007086a01007387 */ /* 0x0007e20000100a00 */
[----:B-1----:R-:W-:Y:S03]  /*41a70*/  HMMA.1688.F32.TF32 R76, R240, R6, R128 ;  /* 0x00000006f04c723c */ /* 0x002fe60000081080 */
[----:B------:R-:W-:Y:S04]  /*41a80*/  STL.64 [R1+0x6f0], R100 ;  /* 0x0006f06401007387 */ /* 0x000fe80000100a00 */
[----:B------:R2:W-:-:S12]  /*41a90*/  STL.64 [R1+0x6f8], R102 ;  /* 0x0006f86601007387 */ /* 0x0005d80000100a00 */
[----:B------:R-:W-:Y:S04]  /*41aa0*/  STL.64 [R1+0x6e0], R76 ;  /* 0x0006e04c01007387 */ /* 0x000fe80000100a00 */
[----:B------:R-:W-:Y:S01]  /*41ab0*/  STL.64 [R1+0x6e8], R78 ;  /* 0x0006e84e01007387 */ /* 0x000fe20000100a00 */
[----:B---3--:R-:W-:Y:S01]  /*41ac0*/  IMAD.MOV.U32 R104, RZ, RZ, R172 ;  /* 0x000000ffff687224 */ /* 0x008fe200078e00ac */
        /* <DEDUP_REMOVED lines=11> */
[C---:B--2---:R-:W-:Y:S08]  /*41b80*/  HMMA.1688.F32.TF32 R100, R68.reuse, R50, R96 ;  /* 0x000000324464723c */ /* 0x044ff00000081060 */
        /* <DEDUP_REMOVED lines=13> */
[----:B------:R2:W-:Y:S01]  /*41c60*/  STL.64 [R1+0x690], R84 ;  /* 0x0006905401007387 */ /* 0x0005e20000100a00 */
[----:B-1----:R-:W-:-:S03]  /*41c70*/  IMAD.MOV.U32 R88, RZ, RZ, R176 ;  /* 0x000000ffff587224 */ /* 0x002fc600078e00b0 */
[----:B------:R1:W-:Y:S01]  /*41c80*/  STL.64 [R1+0x698], R86 ;  /* 0x0006985601007387 */ /* 0x0003e20000100a00 */
[----:B------:R-:W-:-:S03]  /*41c90*/  IMAD.MOV.U32 R89, RZ, RZ, R177 ;  /* 0x000000ffff597224 */ /* 0x000fc600078e00b1 */
[----:B------:R-:W3:Y:S01]  /*41ca0*/  LDL.LU R176, [R1+0x168c] ;  /* 0x00168c0001b07983 */ /* 0x000ee20000300800 */
[----:B----4-:R-:W-:-:S03]  /*41cb0*/  MOV R90, R178 ;  /* 0x000000b2005a7202 */ /* 0x010fc60000000f00 */
[----:B------:R4:W-:Y:S01]  /*41cc0*/  STL.64 [R1+0x680], R80 ;  /* 0x0006805001007387 */ /* 0x0009e20000100a00 */
[----:B------:R-:W-:-:S03]  /*41cd0*/  IMAD.MOV.U32 R91, RZ, RZ, R179 ;  /* 0x000000ffff5b7224 */ /* 0x000fc600078e00b3 */
        /* <DEDUP_REMOVED lines=36> */
[----:B--2---:R-:W-:-:S03]  /*41f20*/  IMAD.MOV.U32 R84, RZ, RZ, R149 ;  /* 0x000000ffff547224 */ /* 0x004fc600078e0095 */
[----:B------:R-:W2:Y:S01]  /*41f30*/  LDL.LU R152, [R1+0x163c] ;  /* 0x00163c0001987983 */ /* 0x000ea20000300800 */
[----:B------:R-:W-:-:S03]  /*41f40*/  IMAD.MOV.U32 R85, RZ, RZ, R150 ;  /* 0x000000ffff557224 */ /* 0x000fc600078e0096 */
[----:B------:R-:W2:Y:S01]  /*41f50*/  LDL.LU R153, [R1+0x1638] ;  /* 0x0016380001997983 */ /* 0x000ea20000300800 */
[----:B-1----:R-:W-:-:S03]  /*41f60*/  MOV R86, R151 ;  /* 0x0000009700567202 */ /* 0x002fc60000000f00 */
[----:B------:R-:W2:Y:S04]  /*41f70*/  LDL.LU R154, [R1+0x1634] ;  /* 0x00163400019a7983 */ /* 0x000ea80000300800 */
[----:B------:R-:W2:Y:S04]  /*41f80*/  LDL.LU R148, [R1+0x1630] ;  /* 0x0016300001947983 */ /* 0x000ea80000300800 */
[----:B------:R-:W2:Y:S04]  /*41f90*/  LDL.LU R149, [R1+0x162c] ;  /* 0x00162c0001957983 */ /* 0x000ea80000300800 */
[----:B------:R-:W2:Y:S04]  /*41fa0*/  LDL.LU R150, [R1+0x1628] ;  /* 0x0016280001967983 */ /* 0x000ea80000300800 */
[----:B------:R-:W2:Y:S01]  /*41fb0*/  LDL.LU R151, [R1+0x1624] ;  /* 0x0016240001977983 */ /* 0x000ea20000300800 */
[----:B------:R-:W-:-:S02]  /*41fc0*/  IMAD.MOV.U32 R87, RZ, RZ, R155 ;  /* 0x000000ffff577224 */ /* 0x000fc400078e009b */
[----:B----4-:R-:W-:Y:S01]  /*41fd0*/  IMAD.MOV.U32 R80, RZ, RZ, R159 ;  /* 0x000000ffff507224 */ /* 0x010fe200078e009f */
[----:B------:R-:W4:Y:S01]  /*41fe0*/  LDL.LU R155, [R1+0x1620] ;  /* 0x00162000019b7983 */ /* 0x000f220000300800 */
[----:B------:R-:W-:Y:S01]  /*41ff0*/  MOV R81, R162 ;  /* 0x000000a200517202 */ /* 0x000fe20000000f00 */
[----:B------:R-:W-:Y:S02]  /*42000*/  IMAD.MOV.U32 R82, RZ, RZ, R163 ;  /* 0x000000ffff527224 */ /* 0x000fe400078e00a3 */
[----:B------:R-:W4:Y:S01]  /*42010*/  LDL.LU R159, [R1+0x161c] ;  /* 0x00161c00019f7983 */ /* 0x000f220000300800 */
[----:B------:R-:W-:-:S03]  /*42020*/  IMAD.MOV.U32 R83, RZ, RZ, R167 ;  /* 0x000000ffff537224 */ /* 0x000fc600078e00a7 */
[----:B------:R-:W4:Y:S04]  /*42030*/  LDL.LU R162, [R1+0x1618] ;  /* 0x0016180001a27983 */ /* 0x000f280000300800 */
[----:B------:R-:W4:Y:S04]  /*42040*/  LDL.LU R163, [R1+0x1614] ;  /* 0x0016140001a37983 */ /* 0x000f280000300800 */
[----:B------:R-:W4:Y:S01]  /*42050*/  LDL.LU R167, [R1+0x1610] ;  /* 0x0016100001a77983 */ /* 0x000f220000300800 */
[C---:B------:R-:W-:Y:S08]  /*42060*/  HMMA.1688.F32.TF32 R132, R68.reuse, R66, R132 ;  /* 0x000000424484723c */ /* 0x040ff00000081084 */
[C---:B------:R-:W-:Y:S08]  /*42070*/  HMMA.1688.F32.TF32 R136, R68.reuse, R62, R136 ;  /* 0x0000003e4488723c */ /* 0x040ff00000081088 */
[C---:B------:R-:W-:Y:S08]  /*42080*/  HMMA.1688.F32.TF32 R140, R68.reuse, R58, R140 ;  /* 0x0000003a448c723c */ /* 0x040ff0000008108c */
[C---:B------:R-:W-:Y:S08]  /*42090*/  HMMA.1688.F32.TF32 R76, R68.reuse, R54, R144 ;  /* 0x00000036444c723c */ /* 0x040ff00000081090 */
[----:B---3--:R-:W-:-:S15]  /*420a0*/  HMMA.1688.F32.TF32 R120, R68, R26, R244 ;  /* 0x0000001a4478723c */ /* 0x008fde00000810f4 */
[----:B------:R-:W-:-:S04]  /*420b0*/  NOP ;  /* 0x0000000000007918 */ /* 0x000fc80000000000 */
[----:B------:R-:W-:Y:S04]  /*420c0*/  STL.64 [R1+0x670], R120 ;  /* 0x0006707801007387 */ /* 0x000fe80000100a00 */
[----:B------:R1:W-:Y:S01]  /*420d0*/  STL.64 [R1+0x678], R122 ;  /* 0x0006787a01007387 */ /* 0x0003e20000100a00 */
[C---:B--2---:R-:W-:Y:S08]  /*420e0*/  HMMA.1688.F32.TF32 R92, R68.reuse, R22, R148 ;  /* 0x00000016445c723c */ /* 0x044ff00000081094 */
[C---:B----4-:R-:W-:Y:S08]  /*420f0*/  HMMA.1688.F32.TF32 R124, R68.reuse, R18, R152 ;  /* 0x00000012447c723c */ /* 0x050ff00000081098 */
[----:B-1----:R-:W-:Y:S03]  /*42100*/  HMMA.1688.F32.TF32 R120, R68, R14, R156 ;  /* 0x0000000e4478723c */ /* 0x002fe6000008109c */
[----:B------:R-:W-:Y:S04]  /*42110*/  STL.64 [R1+0x660], R92 ;  /* 0x0006605c01007387 */ /* 0x000fe80000100a00 */
[----:B------:R1:W-:Y:S01]  /*42120*/  STL.64 [R1+0x668], R94 ;  /* 0x0006685e01007387 */ /* 0x0003e20000100a00 */
[----:B------:R-:W-:Y:S01]  /*42130*/  HMMA.1688.F32.TF32 R248, R240, R66, R72 ;  /* 0x00000042f0f8723c */ /* 0x000fe20000081048 */
[----:B------:R-:W-:Y:S01]  /*42140*/  IMAD.MOV.U32 R148, RZ, RZ, R220 ;  /* 0x000000ffff947224 */ /* 0x000fe200078e00dc */
[----:B------:R-:W-:Y:S01]  /*42150*/  MOV R150, R219 ;  /* 0x000000db00967202 */ /* 0x000fe20000000f00 */
[----:B------:R-:W-:-:S02]  /*42160*/  IMAD.MOV.U32 R149, RZ, RZ, R217 ;  /* 0x000000ffff957224 */ /* 0x000fc400078e00d9 */
[----:B------:R-:W-:Y:S02]  /*42170*/  IMAD.MOV.U32 R151, RZ, RZ, R218 ;  /* 0x000000ffff977224 */ /* 0x000fe400078e00da */
[----:B------:R-:W-:Y:S01]  /*42180*/  IMAD.MOV.U32 R152, RZ, RZ, R216 ;  /* 0x000000ffff987224 */ /* 0x000fe200078e00d8 */
[----:B------:R-:W-:Y:S01]  /*42190*/  MOV R153, R238 ;  /* 0x000000ee00997202 */ /* 0x000fe20000000f00 */
[----:B------:R-:W-:Y:S01]  /*421a0*/  IMAD.MOV.U32 R154, RZ, RZ, R237 ;  /* 0x000000ffff9a7224 */ /* 0x000fe200078e00ed */
[----:B------:R-:W-:Y:S01]  /*421b0*/  HMMA.1688.F32.TF32 R184, R240, R62, R184 ;  /* 0x0000003ef0b8723c */ /* 0x000fe200000810b8 */
[----:B------:R-:W-:Y:S02]  /*421c0*/  IMAD.MOV.U32 R155, RZ, RZ, R236 ;  /* 0x000000ffff9b7224 */ /* 0x000fe400078e00ec */
[----:B------:R-:W-:Y:S01]  /*421d0*/  IMAD.MOV.U32 R144, RZ, RZ, R235 ;  /* 0x000000ffff907224 */ /* 0x000fe200078e00eb */
[----:B------:R-:W-:Y:S01]  /*421e0*/  MOV R146, R229 ;  /* 0x000000e500927202 */ /* 0x000fe20000000f00 */
[----:B------:R-:W-:Y:S01]  /*421f0*/  IMAD.MOV.U32 R145, RZ, RZ, R228 ;  /* 0x000000ffff917224 */ /* 0x000fe200078e00e4 */
[----:B------:R-:W-:Y:S02]  /*42200*/  LDS R156, [R32+UR12+0x27180] ;  /* 0x0271800c209c7984 */ /* 0x000fe40008000800 */
[C---:B-1----:R-:W-:Y:S02]  /*42210*/  HMMA.1688.F32.TF32 R92, R68.reuse, R10, R160 ;  /* 0x0000000a445c723c */ /* 0x042fe400000810a0 */
[----:B------:R-:W-:Y:S04]  /*42220*/  STL.64 [R1+0x650], R124 ;  /* 0x0006507c01007387 */ /* 0x000fe80000100a00 */
[----:B------:R-:W-:Y:S02]  /*42230*/  LDS R72, [R0+UR12+0x27100] ;  /* 0x0271000c00487984 */ /* 0x000fe40008000800 */
[----:B------:R-:W-:Y:S02]  /*42240*/  HMMA.1688.F32.TF32 R68, R68, R6, R164 ;  /* 0x000000064444723c */ /* 0x000fe400000810a4 */
        /* <DEDUP_REMOVED lines=11> */
[----:B------:R-:W-:Y:S04]  /*42300*/  LDS R74, [R0+UR12+0x27900] ;  /* 0x0279000c004a7984 */ /* 0x000fe80008000800 */
[----:B------:R-:W-:Y:S04]  /*42310*/  LDS R73, [R3+UR12+0x27100] ;  /* 0x0271000c03497984 */ /* 0x000fe80008000800 */
[----:B------:R-:W1:Y:S01]  /*42320*/  LDS R75, [R3+UR12+0x27900] ;  /* 0x0279000c034b7984 */ /* 0x000e620008000800 */
[----:B------:R-:W-:-:S03]  /*42330*/  IMAD.MOV.U32 R147, RZ, RZ, R230 ;  /* 0x000000ffff937224 */ /* 0x000fc600078e00e6 */
[----:B------:R-:W-:Y:S01]  /*42340*/  LDS R158, [R32+UR12+0x27980] ;  /* 0x0279800c209e7984 */ /* 0x000fe20008000800 */
[----:B------:R-:W-:-:S03]  /*42350*/  UIMAD UR15, UR4, -0x40, UR6 ;  /* 0xffffffc0040f78a4 */ /* 0x000fc6000f8e0206 */
[----:B------:R-:W-:Y:S04]  /*42360*/  LDS R157, [R28+UR12+0x27180] ;  /* 0x0271800c1c9d7984 */ /* 0x000fe80008000800 */
[----:B------:R-:W-:Y:S01]  /*42370*/  LDS R159, [R28+UR12+0x27980] ;  /* 0x0279800c1c9f7984 */ /* 0x000fe20008000800 */
[C---:B-1----:R-:W-:Y:S08]  /*42380*/  HMMA.1688.F32.TF32 R116, R72.reuse, R50, R116 ;  /* 0x000000324874723c */ /* 0x042ff00000081074 */
[C---:B------:R-:W-:Y:S11]  /*42390*/  HMMA.1688.F32.TF32 R68, R72.reuse, R46, R112 ;  /* 0x0000002e4844723c */ /* 0x040ff60000081070 */
[----:B------:R-:W-:Y:S04]  /*423a0*/  STL.64 [R1+0x620], R116 ;  /* 0x0006207401007387 */ /* 0x000fe80000100a00 */
[----:B------:R1:W-:Y:S04]  /*423b0*/  STL.64 [R1+0x628], R118 ;  /* 0x0006287601007387 */ /* 0x0003e80000100a00 */
[----:B------:R-:W-:Y:S04]  /*423c0*/  STL.64 [R1+0x610], R68 ;  /* 0x0006104401007387 */ /* 0x000fe80000100a00 */
[----:B------:R-:W-:Y:S04]  /*423d0*/  STL.64 [R1+0x618], R70 ;  /* 0x0006184601007387 */ /* 0x000fe80000100a00 */
[----:B------:R-:W-:Y:S04]  /*423e0*/  LDS R68, [R32+UR12+0x27100] ;  /* 0x0271000c20447984 */ /* 0x000fe80008000800 */
[----:B------:R-:W-:Y:S04]  /*423f0*/  LDS R70, [R32+UR12+0x27900] ;  /* 0x0279000c20467984 */ /* 0x000fe80008000800 */
[----:B------:R-:W-:Y:S04]  /*42400*/  LDS R69, [R28+UR12+0x27100] ;  /* 0x0271000c1c457984 */ /* 0x000fe80008000800 */
[----:B------:R-:W2:Y:S01]  /*42410*/  LDS R71, [R28+UR12+0x27900] ;  /* 0x0279000c1c477984 */ /* 0x000ea20008000800 */
        /* <DEDUP_REMOVED lines=11> */
[C---:B-1----:R-:W-:Y:S08]  /*424d0*/  HMMA.1688.F32.TF32 R116, R72.reuse, R30, R96 ;  /* 0x0000001e4874723c */ /* 0x042ff00000081060 */
[C---:B------:R-:W-:Y:S01]  /*424e0*/  HMMA.1688.F32.TF32 R120, R72.reuse, R26, R88 ;  /* 0x0000001a4878723c */ /* 0x040fe20000081058 */
[----:B------:R-:W-:Y:S07]  /*424f0*/  STL.64 [R1+0x5f0], R108 ;  /* 0x0005f06c01007387 */ /* 0x000fee0000100a00 */
        /* <DEDUP_REMOVED lines=11> */
[----:B------:R2:W-:Y:S01]  /*425b0*/  STL.64 [R1+0x598], R74 ;  /* 0x0005984a01007387 */ /* 0x0005e20000100a00 */
[----:B------:R-:W-:Y:S01]  /*425c0*/  MOV R96, R224 ;  /* 0x000000e000607202 */ /* 0x000fe20000000f00 */
[----:B------:R-:W-:-:S02]  /*425d0*/  IMAD.MOV.U32 R97, RZ, RZ, R223 ;  /* 0x000000ffff617224 */ /* 0x000fc400078e00df */
[----:B------:R-:W3:Y:S01]  /*425e0*/  LDL.LU R224, [R1+0x160c] ;  /* 0x00160c0001e07983 */ /* 0x000ee20000300800 */
[----:B------:R-:W-:Y:S01]  /*425f0*/  IMAD.MOV.U32 R98, RZ, RZ, R222 ;  /* 0x000000ffff627224 */ /* 0x000fe200078e00de */
[----:B------:R-:W-:Y:S01]  /*42600*/  MOV R99, R221 ;  /* 0x000000dd00637202 */ /* 0x000fe20000000f00 */
        /* <DEDUP_REMOVED lines=10> */
[----:B------:R-:W1:Y:S01]  /*426b0*/  LDS R90, [R0+UR12+0x27980] ;  /* 0x0279800c005a7984 */ /* 0x000e620008000800 */
[----:B--2---:R-:W-:-:S15]  /*426c0*/  HMMA.1688.F32.TF32 R72, R68, R50, R244 ;  /* 0x000000324448723c */ /* 0x004fde00000810f4 */
[----:B------:R-:W-:-:S04]  /*426d0*/  NOP ;  /* 0x0000000000007918 */ /* 0x000fc80000000000 */
[----:B------:R-:W-:Y:S04]  /*426e0*/  STL.64 [R1+0x450], R72 ;  /* 0x0004504801007387 */ /* 0x000fe80000100a00 */
[----:B------:R2:W-:Y:S04]  /*426f0*/  STL.64 [R1+0x458], R74 ;  /* 0x0004584a01007387 */ /* 0x0005e80000100a00 */
        /* <DEDUP_REMOVED lines=11> */
[----:B---3--:R-:W-:-:S03]  /*427b0*/  MOV R160, R224 ;  /* 0x000000e000a07202 */ /* 0x008fc60000000f00 */
[----:B------:R-:W3:Y:S04]  /*427c0*/  LDL.LU R224, [R1+0x15dc] ;  /* 0x0015dc0001e07983 */ /* 0x000ee80000300800 */
[----:B------:R-:W3:Y:S04]  /*427d0*/  LDL.LU R225, [R1+0x15d8] ;  /* 0x0015d80001e17983 */ /* 0x000ee80000300800 */
[----:B------:R-:W3:Y:S04]  /*427e0*/  LDL.LU R226, [R1+0x15d4] ;  /* 0x0015d40001e27983 */ /* 0x000ee80000300800 */
[----:B------:R-:W3:Y:S01]  /*427f0*/  LDL.LU R227, [R1+0x15d0] ;  /* 0x0015d00001e37983 */ /* 0x000ee20000300800 */
[----:B----4-:R-:W-:Y:S01]  /*42800*/  IMAD.MOV.U32 R167, RZ, RZ, R223 ;  /* 0x000000ffffa77224 */ /* 0x010fe200078e00df */
[----:B--2---:R-:W-:Y:S01]  /*42810*/  MOV R166, R222 ;  /* 0x000000de00a67202 */ /* 0x004fe20000000f00 */
[----:B------:R-:W-:-:S02]  /*42820*/  IMAD.MOV.U32 R165, RZ, RZ, R221 ;  /* 0x000000ffffa57224 */ /* 0x000fc400078e00dd */
[----:B------:R-:W-:Y:S02]  /*42830*/  IMAD.MOV.U32 R164, RZ, RZ, R220 ;  /* 0x000000ffffa47224 */ /* 0x000fe400078e00dc */
[----:B------:R-:W2:Y:S04]  /*42840*/  LDL.LU R220, [R1+0x15cc] ;  /* 0x0015cc0001dc7983 */ /* 0x000ea80000300800 */
[----:B------:R-:W4:Y:S04]  /*42850*/  LDL.LU R221, [R1+0x15c8] ;  /* 0x0015c80001dd7983 */ /* 0x000f280000300800 */
[----:B------:R-:W4:Y:S04]  /*42860*/  LDL.LU R222, [R1+0x15c4] ;  /* 0x0015c40001de7983 */ /* 0x000f280000300800 */
[----:B------:R-:W4:Y:S01]  /*42870*/  LDL.LU R223, [R1+0x15c0] ;  /* 0x0015c00001df7983 */ /* 0x000f220000300800 */
[----:B------:R-:W-:Y:S01]  /*42880*/  MOV R181, R218 ;  /* 0x000000da00b57202 */ /* 0x000fe20000000f00 */
[----:B------:R-:W-:-:S02]  /*42890*/  IMAD.MOV.U32 R180, RZ, RZ, R216 ;  /* 0x000000ffffb47224 */ /* 0x000fc400078e00d8 */
[----:B------:R-:W4:Y:S01]  /*428a0*/  LDL.LU R216, [R1+0x15bc] ;  /* 0x0015bc0001d87983 */ /* 0x000f220000300800 */
[----:B------:R-:W-:Y:S02]  /*428b0*/  IMAD.MOV.U32 R182, RZ, RZ, R219 ;  /* 0x000000ffffb67224 */ /* 0x000fe400078e00db */
[----:B------:R-:W-:Y:S01]  /*428c0*/  IMAD.MOV.U32 R183, RZ, RZ, R217 ;  /* 0x000000ffffb77224 */ /* 0x000fe200078e00d9 */
        /* <DEDUP_REMOVED lines=18> */
[----:B---3--:R-:W-:Y:S01]  /*429f0*/  MOV R195, R224 ;  /* 0x000000e000c37202 */ /* 0x008fe20000000f00 */
[----:B------:R-:W-:-:S02]  /*42a00*/  IMAD.MOV.U32 R194, RZ, RZ, R225 ;  /* 0x000000ffffc27224 */ /* 0x000fc400078e00e1 */
[----:B------:R-:W-:Y:S01]  /*42a10*/  IMAD.MOV.U32 R193, RZ, RZ, R226 ;  /* 0x000000ffffc17224 */ /* 0x000fe200078e00e2 */
[----:B------:R-:W-:Y:S01]  /*42a20*/  MOV R192, R227 ;  /* 0x000000e300c07202 */ /* 0x000fe20000000f00 */
[----:B--2---:R-:W-:Y:S02]  /*42a30*/  IMAD.MOV.U32 R199, RZ, RZ, R220 ;  /* 0x000000ffffc77224 */ /* 0x004fe400078e00dc */
[----:B------:R-:W2:Y:S01]  /*42a40*/  LDL.LU R220, [R1+0x1c0] ;  /* 0x0001c00001dc7983 */ /* 0x000ea20000300800 */
[----:B----4-:R-:W-:-:S03]  /*42a50*/  MOV R198, R221 ;  /* 0x000000dd00c67202 */ /* 0x010fc60000000f00 */
[----:B------:R-:W2:Y:S01]  /*42a60*/  LDL.LU R221, [R1+0x1c4] ;  /* 0x0001c40001dd7983 */ /* 0x000ea20000300800 */
[----:B------:R-:W-:-:S03]  /*42a70*/  IMAD.MOV.U32 R197, RZ, RZ, R222 ;  /* 0x000000ffffc57224 */ /* 0x000fc600078e00de */
[----:B------:R-:W2:Y:S01]  /*42a80*/  LDL.LU R222, [R1+0x1c8] ;  /* 0x0001c80001de7983 */ /* 0x000ea20000300800 */
[----:B------:R-:W-:-:S03]  /*42a90*/  IMAD.MOV.U32 R196, RZ, RZ, R223 ;  /* 0x000000ffffc47224 */ /* 0x000fc600078e00df */
[----:B------:R-:W2:Y:S04]  /*42aa0*/  LDL.LU R223, [R1+0x1cc] ;  /* 0x0001cc0001df7983 */ /* 0x000ea80000300800 */
[----:B------:R-:W3:Y:S04]  /*42ab0*/  LDL.LU R224, [R1+0x1d0] ;  /* 0x0001d00001e07983 */ /* 0x000ee80000300800 */
[----:B------:R-:W3:Y:S04]  /*42ac0*/  LDL.LU R225, [R1+0x1d4] ;  /* 0x0001d40001e17983 */ /* 0x000ee80000300800 */
[----:B------:R-:W3:Y:S04]  /*42ad0*/  LDL.LU R226, [R1+0x1d8] ;  /* 0x0001d80001e27983 */ /* 0x000ee80000300800 */
[----:B------:R-:W3:Y:S01]  /*42ae0*/  LDL.LU R227, [R1+0x1dc] ;  /* 0x0001dc0001e37983 */ /* 0x000ee20000300800 */
        /* <DEDUP_REMOVED lines=32> */
[----:B------:R-:W4:Y:S04]  /*42cf0*/  LDL.LU R235, [R1+0x1590] ;  /* 0x0015900001eb7983 */ /* 0x000f280000300800 */
[----:B------:R-:W4:Y:S04]  /*42d00*/  LDL.LU R228, [R1+0x158c] ;  /* 0x00158c0001e47983 */ /* 0x000f280000300800 */
[----:B------:R-:W4:Y:S04]  /*42d10*/  LDL.LU R229, [R1+0x1588] ;  /* 0x0015880001e57983 */ /* 0x000f280000300800 */
[----:B------:R-:W4:Y:S04]  /*42d20*/  LDL.LU R230, [R1+0x1584] ;  /* 0x0015840001e67983 */ /* 0x000f280000300800 */
[----:B------:R-:W4:Y:S01]  /*42d30*/  LDL.LU R231, [R1+0x1580] ;  /* 0x0015800001e77983 */ /* 0x000f220000300800 */
[C---:B--2---:R-:W-:Y:S08]  /*42d40*/  HMMA.1688.F32.TF32 R220, R68.reuse, R42, R220 ;  /* 0x0000002a44dc723c */ /* 0x044ff000000810dc */
[C---:B---3--:R-:W-:Y:S08]  /*42d50*/  HMMA.1688.F32.TF32 R224, R68.reuse, R46, R224 ;  /* 0x0000002e44e0723c */ /* 0x048ff000000810e0 */
[C---:B----4-:R-:W-:Y:S11]  /*42d60*/  HMMA.1688.F32.TF32 R216, R68.reuse, R38, R216 ;  /* 0x0000002644d8723c */ /* 0x050ff600000810d8 */
        /* <DEDUP_REMOVED lines=11> */
[----:B------:R-:W4:Y:S01]  /*42e20*/  LDL.LU.64 R216, [R1+0x1550] ;  /* 0x0015500001d87983 */ /* 0x000f220000300a00 */
[----:B------:R-:W-:-:S15]  /*42e30*/  HMMA.1688.F32.TF32 R212, R68, R34, R212 ;  /* 0x0000002244d4723c */ /* 0x000fde00000810d4 */
[----:B------:R-:W-:-:S04]  /*42e40*/  NOP ;  /* 0x0000000000007918 */ /* 0x000fc80000000000 */
[----:B------:R-:W-:Y:S04]  /*42e50*/  STL.64 [R1+0x490], R212 ;  /* 0x000490d401007387 */ /* 0x000fe80000100a00 */
[----:B------:R1:W-:Y:S02]  /*42e60*/  STL.64 [R1+0x498], R214 ;  /* 0x000498d601007387 */ /* 0x0003e40000100a00 */
[C---:B-1----:R-:W-:Y:S08]  /*42e70*/  HMMA.1688.F32.TF32 R212, R68.reuse, R30, R208 ;  /* 0x0000001e44d4723c */ /* 0x042ff000000810d0 */
[----:B------:R-:W-:Y:S11]  /*42e80*/  HMMA.1688.F32.TF32 R208, R68, R26, R204 ;  /* 0x0000001a44d0723c */ /* 0x000ff600000810cc */
[----:B------:R-:W-:Y:S04]  /*42e90*/  STL.64 [R1+0x4f0], R212 ;  /* 0x0004f0d401007387 */ /* 0x000fe80000100a00 */
[----:B------:R-:W-:Y:S04]  /*42ea0*/  STL.64 [R1+0x4f8], R214 ;  /* 0x0004f8d601007387 */ /* 0x000fe80000100a00 */
[----:B------:R-:W-:Y:S04]  /*42eb0*/  STL.64 [R1+0x4d0], R208 ;  /* 0x0004d0d001007387 */ /* 0x000fe80000100a00 */
[----:B------:R2:W-:Y:S01]  /*42ec0*/  STL.64 [R1+0x4d8], R210 ;  /* 0x0004d8d201007387 */ /* 0x0005e20000100a00 */
[C---:B------:R-:W-:Y:S08]  /*42ed0*/  HMMA.1688.F32.TF32 R152, R88.reuse, R18, R152 ;  /* 0x000000125898723c */ /* 0x040ff00000081098 */
[C---:B------:R-:W-:Y:S08]  /*42ee0*/  HMMA.1688.F32.TF32 R148, R88.reuse, R14, R148 ;  /* 0x0000000e5894723c */ /* 0x040ff00000081094 */
[----:B------:R-:W-:Y:S01]  /*42ef0*/  HMMA.1688.F32.TF32 R144, R88, R10, R144 ;  /* 0x0000000a5890723c */ /* 0x000fe20000081090 */
[----:B------:R-:W-:-:S07]  /*42f00*/  IMAD.MOV.U32 R247, RZ, RZ, R2 ;  /* 0x000000fffff77224 */ /* 0x000fce00078e0002 */
[C---:B------:R-:W-:Y:S08]  /*42f10*/  HMMA.1688.F32.TF32 R200, R68.reuse, R66, R200 ;  /* 0x0000004244c8723c */ /* 0x040ff000000810c8 */
[----:B------:R-:W-:Y:S08]  /*42f20*/  HMMA.1688.F32.TF32 R232, R68, R6, R232 ;  /* 0x0000000644e8723c */ /* 0x000ff000000810e8 */
[C---:B------:R-:W-:Y:S08]  /*42f30*/  HMMA.1688.F32.TF32 R236, R88.reuse, R66, R236 ;  /* 0x0000004258ec723c */ /* 0x040ff000000810ec */
[C---:B------:R-:W-:Y:S08]  /*42f40*/  HMMA.1688.F32.TF32 R112, R88.reuse, R62, R112 ;  /* 0x0000003e5870723c */ /* 0x040ff00000081070 */
[C---:B------:R-:W-:Y:S08]  /*42f50*/  HMMA.1688.F32.TF32 R108, R88.reuse, R58, R108 ;  /* 0x0000003a586c723c */ /* 0x040ff0000008106c */
[C---:B------:R-:W-:Y:S08]  /*42f60*/  HMMA.1688.F32.TF32 R104, R88.reuse, R54, R104 ;  /* 0x000000365868723c */ /* 0x040ff00000081068 */
[----:B------:R-:W-:Y:S08]  /*42f70*/  HMMA.1688.F32.TF32 R240, R88, R22, R240 ;  /* 0x0000001658f0723c */ /* 0x000ff000000810f0 */
[C---:B--2---:R-:W-:Y:S08]  /*42f80*/  HMMA.1688.F32.TF32 R208, R68.reuse, R14, R224 ;  /* 0x0000000e44d0723c */ /* 0x044ff000000810e0 */
[C---:B---3--:R-:W-:Y:S08]  /*42f90*/  HMMA.1688.F32.TF32 R212, R68.reuse, R18, R220 ;  /* 0x0000001244d4723c */ /* 0x048ff000000810dc */
[----:B----4-:R-:W-:-:S15]  /*42fa0*/  HMMA.1688.F32.TF32 R204, R68, R22, R216 ;  /* 0x0000001644cc723c */ /* 0x010fde00000810d8 */
[----:B------:R-:W-:-:S04]  /*42fb0*/  NOP ;  /* 0x0000000000007918 */ /* 0x000fc80000000000 */
[----:B------:R-:W-:Y:S04]  /*42fc0*/  STL.64 [R1+0x340], R204 ;  /* 0x000340cc01007387 */ /* 0x000fe80000100a00 */
[----:B------:R1:W-:Y:S02]  /*42fd0*/  STL.64 [R1+0x348], R206 ;  /* 0x000348ce01007387 */ /* 0x0003e40000100a00 */
[----:B-1----:R-:W-:Y:S02]  /*42fe0*/  HMMA.1688.F32.TF32 R204, R68, R10, R228 ;  /* 0x0000000a44cc723c */ /* 0x002fe400000810e4 */
[----:B------:R-:W-:Y:S04]  /*42ff0*/  STL.64 [R1+0x320], R212 ;  /* 0x000320d401007387 */ /* 0x000fe80000100a00 */
[----:B------:R1:W-:Y:S04]  /*43000*/  STL.64 [R1+0x328], R214 ;  /* 0x000328d601007387 */ /* 0x0003e80000100a00 */
[----:B------:R-:W-:Y:S01]  /*43010*/  STL.64 [R1+0x310], R208 ;  /* 0x000310d001007387 */ /* 0x000fe20000100a00 */
[C---:B------:R-:W-:Y:S03]  /*43020*/  HMMA.1688.F32.TF32 R68, R88.reuse, R50, R72 ;  /* 0x000000325844723c */ /* 0x040fe60000081048 */
[----:B------:R-:W-:Y:S05]  /*43030*/  STL.64 [R1+0x318], R210 ;  /* 0x000318d201007387 */ /* 0x000fea0000100a00 */
[----:B------:R-:W-:Y:S01]  /*43040*/  STL.64 [R1+0x300], R204 ;  /* 0x000300cc01007387 */ /* 0x000fe20000100a00 */
[C---:B------:R-:W-:Y:S03]  /*43050*/  HMMA.1688.F32.TF32 R72, R88.reuse, R46, R196 ;  /* 0x0000002e5848723c */ /* 0x040fe600000810c4 */
[----:B------:R-:W-:Y:S04]  /*43060*/  STL.64 [R1+0x308], R206 ;  /* 0x000308ce01007387 */ /* 0x000fe80000100a00 */
[----:B------:R-:W2:Y:S01]  /*43070*/  LDL.LU R3, [R1+0x934] ;  /* 0x0009340001037983 */ /* 0x000ea20000300800 */
[C---:B-1----:R-:W-:Y:S03]  /*43080*/  HMMA.1688.F32.TF32 R212, R88.reuse, R42, R192 ;  /* 0x0000002a58d4723c */ /* 0x042fe600000810c0 */
[----:B------:R-:W-:Y:S05]  /*43090*/  STL.64 [R1+0x170], R152 ;  /* 0x0001709801007387 */ /* 0x000fea0000100a00 */
[C---:B------:R-:W-:Y:S01]  /*430a0*/  HMMA.1688.F32.TF32 R216, R88.reuse, R38, R188 ;  /* 0x0000002658d8723c */ /* 0x040fe200000810bc */
[----:B------:R-:W-:Y:S04]  /*430b0*/  STL.64 [R1+0x178], R154 ;  /* 0x0001789a01007387 */ /* 0x000fe80000100a00 */
[----:B------:R-:W3:Y:S03]  /*430c0*/  LDL.LU R2, [R1+0x938] ;  /* 0x0009380001027983 */ /* 0x000ee60000300800 */
[C---:B------:R-:W-:Y:S01]  /*430d0*/  HMMA.1688.F32.TF32 R220, R88.reuse, R34, R180 ;  /* 0x0000002258dc723c */ /* 0x040fe200000810b4 */
[----:B------:R-:W-:Y:S07]  /*430e0*/  STL.64 [R1+0x190], R148 ;  /* 0x0001909401007387 */ /* 0x000fee0000100a00 */
[C---:B------:R-:W-:Y:S01]  /*430f0*/  HMMA.1688.F32.TF32 R224, R88.reuse, R30, R164 ;  /* 0x0000001e58e0723c */ /* 0x040fe200000810a4 */
[----:B------:R-:W-:Y:S04]  /*43100*/  STL.64 [R1+0x198], R150 ;  /* 0x0001989601007387 */ /* 0x000fe80000100a00 */
[----:B------:R-:W4:Y:S03]  /*43110*/  LDL.LU R9, [R1+0x940] ;  /* 0x0009400001097983 */ /* 0x000f260000300800 */
[C---:B------:R-:W-:Y:S08]  /*43120*/  HMMA.1688.F32.TF32 R228, R88.reuse, R26, R160 ;  /* 0x0000001a58e4723c */ /* 0x040ff000000810a0 */
[----:B------:R-:W-:Y:S01]  /*43130*/  HMMA.1688.F32.TF32 R88, R88, R6, R96 ;  /* 0x000000065858723c */ /* 0x000fe20000081060 */
[----:B------:R-:W-:Y:S04]  /*43140*/  STL.64 [R1+0x1b0], R144 ;  /* 0x0001b09001007387 */ /* 0x000fe80000100a00 */
[----:B------:R-:W-:Y:S04]  /*43150*/  STL.64 [R1+0x1b8], R146 ;  /* 0x0001b89201007387 */ /* 0x000fe80000100a00 */
[----:B------:R-:W4:Y:S10]  /*43160*/  LDL.LU R16, [R1+0x93c] ;  /* 0x00093c0001107983 */ /* 0x000f340000300800 */
[----:B------:R1:W-:Y:S04]  /*43170*/  STL.64 [R1+0x1a0], R88 ;  /* 0x0001a05801007387 */ /* 0x0003e80000100a00 */
[----:B------:R-:W-:Y:S04]  /*43180*/  STL.64 [R1+0x1a8], R90 ;  /* 0x0001a85a01007387 */ /* 0x000fe80000100a00 */
[----:B------:R-:W4:Y:S04]  /*43190*/  LDL.LU R5, [R1+0x978] ;  /* 0x0009780001057983 */ /* 0x000f280000300800 */
[----:B------:R-:W4:Y:S01]  /*431a0*/  LDL.LU R17, [R1+0x974] ;  /* 0x0009740001117983 */ /* 0x000f220000300800 */
[----:B------:R-:W1:Y:S01]  /*431b0*/  S2R R32, SR_TID.X ;  /* 0x0000000000207919 */ /* 0x000e620000002100 */
[----:B------:R-:W-:-:S02]  /*431c0*/  UIADD3 UR12, UPT, UPT, UR9, -0x2, URZ ;  /* 0xfffffffe090c7890 */ /* 0x000fc4000fffe0ff */
[----:B------:R-:W-:Y:S01]  /*431d0*/  UISETP.GT.AND UP1, UPT, UR15, URZ, UPT ;  /* 0x000000ff0f00728c */ /* 0x000fe2000bf24270 */
[----:B-1----:R-:W4:Y:S01]  /*431e0*/  LDL.LU R88, [R1+0x97c] ;  /* 0x00097c0001587983 */ /* 0x002f220000300800 */
[----:B------:R-:W-:Y:S02]  /*431f0*/  UISETP.GE.AND UP0, UPT, UR4, UR12, UPT ;  /* 0x0000000c0400728c */ /* 0x000fe4000bf06270 */
[----:B------:R-:W-:Y:S01]  /*43200*/  UIADD3 UR11, UPT, UPT, UR11, 0x1, URZ ;  /* 0x000000010b0b7890 */ /* 0x000fe2000fffe0ff */
[----:B------:R-:W4:Y:S01]  /*43210*/  LDL.LU R25, [R1+0x980] ;  /* 0x0009800001197983 */ /* 0x000f220000300800 */
[----:B------:R-:W-:Y:S02]  /*43220*/  USEL UR12, URZ, 0x4, !UP1 ;  /* 0x00000004ff0c7887 */ /* 0x000fe4000c800000 */
[----:B------:R-:W-:Y:S01]  /*43230*/  UISETP.GT.AND UP1, UPT, UR11, 0x1, UPT ;  /* 0x000000010b00788c */ /* 0x000fe2000bf24270 */
[----:B------:R-:W4:Y:S01]  /*43240*/  LDL.LU R13, [R1+0x9b4] ;  /* 0x0009b400010d7983 */ /* 0x000f220000300800 */
[----:B------:R-:W-:-:S03]  /*43250*/  USEL UR12, UR12, URZ, !UP0 ;  /* 0x000000ff0c0c7287 */ /* 0x000fc6000c000000 */
[----:B------:R-:W4:Y:S01]  /*43260*/  LDL.LU R12, [R1+0x9b8] ;  /* 0x0009b800010c7983 */ /* 0x000f220000300800 */
[----:B------:R-:W-:Y:S02]  /*43270*/  USEL UR11, UR11, URZ, !UP1 ;  /* 0x000000ff0b0b7287 */ /* 0x000fe4000c800000 */
[----:B------:R-:W-:Y:S02]  /*43280*/  ISETP.NE.U32.AND P0, PT, RZ, UR12, PT ;  /* 0x0000000cff007c0c */ /* 0x000fe4000bf05070 */
[----:B------:R-:W-:Y:S01]  /*43290*/  ULEA UR16, UR11, UR5, 0xf ;  /* 0x000000050b107291 */ /* 0x000fe2000f8e78ff */
[----:B------:R-:W-:-:S04]  /*432a0*/  LOP3.LUT R28, R32, 0x3f, RZ, 0xc0, !PT ;  /* 0x0000003f201c7812 */ /* 0x000fc800078ec0ff */
[----:B------:R-:W-:-:S05]  /*432b0*/  SHF.L.U32 R32, R28, 0x2, RZ ;  /* 0x000000021c207819 */ /* 0x000fca00000006ff */
[----:B------:R-:W-:Y:S01]  /*432c0*/  VIADD R4, R32, UR16 ;  /* 0x0000001020047c36 */ /* 0x000fe20008000000 */
[----:B------:R-:W-:Y:S01]  /*432d0*/  BAR.SYNC.DEFER_BLOCKING 0x0 ;  /* 0x0000000000007b1d */ /* 0x000fe20000010000 */
[----:B---3--:R-:W-:-:S04]  /*432e0*/  IADD3 R2, P1, PT, R2, UR13, RZ ;  /* 0x0000000d02027c10 */ /* 0x008fc8000ff3e0ff */
[----:B--2---:R-:W-:Y:S01]  /*432f0*/  IADD3.X R3, PT, PT, R3, UR7, RZ, P1, !PT ;  /* 0x0000000703037c10 */ /* 0x004fe20008ffe4ff */
[----:B------:R-:W-:Y:S04]  /*43300*/  STL [R1+0x938], R2 ;  /* 0x0009380201007387 */ /* 0x000fe80000100800 */
[----:B------:R1:W-:Y:S04]  /*43310*/  STL [R1+0x934], R3 ;  /* 0x0009340301007387 */ /* 0x0003e80000100800 */
[----:B------:R-:W2:Y:S01]  /*43320*/  LDL.LU R8, [R1+0x9c0] ;  /* 0x0009c00001087983 */ /* 0x000ea20000300800 */
[----:B----4-:R-:W-:-:S03]  /*43330*/  IADD3 R9, P1, PT, R9, UR13, RZ ;  /* 0x0000000d09097c10 */ /* 0x010fc6000ff3e0ff */
[----:B------:R-:W-:Y:S01]  /*43340*/  @!PT LDS RZ, [RZ] ;  /* 0x00000000fffff984 */ /* 0x000fe20000000800 */
[----:B------:R-:W-:Y:S01]  /*43350*/  @!PT LDS RZ, [RZ] ;  /* 0x00000000fffff984 */ /* 0x000fe20000000800 */
[----:B------:R-:W-:Y:S01]  /*43360*/  @!PT LDS RZ, [RZ] ;  /* 0x00000000fffff984 */ /* 0x000fe20000000800 */
[----:B------:R1:W-:Y:S04]  /*43370*/  LDGSTS.E [R4+0x20000], desc[UR28][R2.64], P0 ;  /* 0x2000000002047fae */ /* 0x0003e800081a101c */
[----:B------:R-:W-:Y:S01]  /*43380*/  STL [R1+0x940], R9 ;  /* 0x0009400901007387 */ /* 0x000fe20000100800 */
[----:B------:R-:W-:-:S04]  /*43390*/  IADD3.X R16, PT, PT, R16, UR7, RZ, P1, !PT ;  /* 0x0000000710107c10 */ /* 0x000fc80008ffe4ff */
[----:B-1----:R-:W-:Y:S01]  /*433a0*/  MOV R3, R16 ;  /* 0x0000001000037202 */ /* 0x002fe20000000f00 */
[----:B------:R1:W-:Y:S01]  /*433b0*/  STL [R1+0x93c], R16 ;  /* 0x00093c1001007387 */ /* 0x0003e20000100800 */
[----:B------:R-:W-:-:S05]  /*433c0*/  IMAD.MOV.U32 R2, RZ, RZ, R9 ;  /* 0x000000ffff027224 */ /* 0x000fca00078e0009 */
[----:B------:R3:W-:Y:S04]  /*433d0*/  LDGSTS.E [R4+0x20100], desc[UR28][R2.64], P0 ;  /* 0x2010000002047fae */ /* 0x0007e800081a101c */
[----:B-1----:R-:W4:Y:S01]  /*433e0*/  LDL.LU R16, [R1+0x9bc] ;  /* 0x0009bc0001107983 */ /* 0x002f220000300800 */
[----:B------:R-:W-:-:S03]  /*433f0*/  IADD3 R5, P1, PT, R5, UR13, RZ ;  /* 0x0000000d05057c10 */ /* 0x000fc6000ff3e0ff */
[----:B------:R-:W4:Y:S01]  /*43400*/  LDL.LU R9, [R1+0x9f8] ;  /* 0x0009f80001097983 */ /* 0x000f220000300800 */
[----:B------:R-:W-:-:S03]  /*43410*/  IADD3.X R17, PT, PT, R17, UR7, RZ, P1, !PT ;  /* 0x0000000711117c10 */ /* 0x000fc60008ffe4ff */
[----:B------:R-:W-:Y:S04]  /*43420*/  STL [R1+0x978], R5 ;  /* 0x0009780501007387 */ /* 0x000fe80000100800 */
[----:B------:R1:W-:Y:S01]  /*43430*/  STL [R1+0x974], R17 ;  /* 0x0009741101007387 */ /* 0x0003e20000100800 */
[----:B---3--:R-:W-:-:S03]  /*43440*/  IMAD.MOV.U32 R3, RZ, RZ, R17 ;  /* 0x000000ffff037224 */ /* 0x008fc600078e0011 */
[----:B------:R-:W3:Y:S04]  /*43450*/  LDL.LU R24, [R1+0x9f4] ;  /* 0x0009f40001187983 */ /* 0x000ee80000300800 */
[----:B------:R-:W3:Y:S04]  /*43460*/  LDL.LU R21, [R1+0x9fc] ;  /* 0x0009fc0001157983 */ /* 0x000ee80000300800 */
[----:B-1----:R-:W3:Y:S01]  /*43470*/  LDL.LU R17, [R1+0xa00] ;  /* 0x000a000001117983 */ /* 0x002ee20000300800 */
[----:B------:R-:W-:-:S03]  /*43480*/  IMAD.MOV.U32 R2, RZ, RZ, R5 ;  /* 0x000000ffff027224 */ /* 0x000fc600078e0005 */
[----:B------:R-:W3:Y:S04]  /*43490*/  LDL.LU R20, [R1+0xa34] ;  /* 0x000a340001147983 */ /* 0x000ee80000300800 */
[----:B------:R-:W3:Y:S01]  /*434a0*/  LDL.LU R5, [R1+0xa38] ;  /* 0x000a380001057983 */ /* 0x000ee20000300800 */
[----:B------:R-:W-:-:S04]  /*434b0*/  UISETP.GT.AND UP1, UPT, UR15, 0x4, UPT ;  /* 0x000000040f00788c */ /* 0x000fc8000bf24270 */
[----:B------:R-:W-:-:S04]  /*434c0*/  USEL UR12, URZ, 0x4, !UP1 ;  /* 0x00000004ff0c7887 */ /* 0x000fc8000c800000 */
[----:B------:R-:W-:Y:S01]  /*434d0*/  USEL UR12, UR12, URZ, !UP0 ;  /* 0x000000ff0c0c7287 */ /* 0x000fe2000c000000 */
[----:B------:R-:W-:-:S05]  /*434e0*/  IADD3 R25, P2, PT, R25, UR13, RZ ;  /* 0x0000000d19197c10 */ /* 0x000fca000ff5e0ff */
[----:B------:R-:W-:Y:S01]  /*434f0*/  ISETP.NE.U32.AND P0, PT, RZ, UR12, PT ;  /* 0x0000000cff007c0c */ /* 0x000fe2000bf05070 */
[----:B------:R-:W-:Y:S01]  /*43500*/  UISETP.GT.AND UP1, UPT, UR15, 0x8, UPT ;  /* 0x000000080f00788c */ /* 0x000fe2000bf24270 */
[----:B------:R-:W-:Y:S02]  /*43510*/  IADD3.X R88, PT, PT, R88, UR7, RZ, P2, !PT ;  /* 0x0000000758587c10 */ /* 0x000fe400097fe4ff */
[----:B------:R-:W-:Y:S01]  /*43520*/  IADD3 R12, P3, PT, R12, UR13, RZ ;  /* 0x0000000d0c0c7c10 */ /* 0x000fe2000ff7e0ff */
[----:B------:R-:W-:Y:S01]  /*43530*/  USEL UR12, URZ, 0x4, !UP1 ;  /* 0x00000004ff0c7887 */ /* 0x000fe2000c800000 */
[----:B------:R-:W-:Y:S02]  /*43540*/  STL [R1+0x980], R25 ;  /* 0x0009801901007387 */ /* 0x000fe40000100800 */
[----:B------:R-:W-:Y:S01]  /*43550*/  IADD3.X R13, PT, PT, R13, UR7, RZ, P3, !PT ;  /* 0x000000070d0d7c10 */ /* 0x000fe20009ffe4ff */
[----:B------:R-:W-:-:S04]  /*43560*/  USEL UR12, UR12, URZ, !UP0 ;  /* 0x000000ff0c0c7287 */ /* 0x000fc8000c000000 */
[----:B------:R1:W-:Y:S04]  /*43570*/  LDGSTS.E [R4+0x20800], desc[UR28][R2.64], P0 ;  /* 0x2080000002047fae */ /* 0x0003e800081a101c */
[----:B------:R-:W-:Y:S01]  /*43580*/  STL [R1+0x97c], R88 ;  /* 0x00097c5801007387 */ /* 0x000fe20000100800 */
[----:B------:R-:W-:Y:S02]  /*43590*/  ISETP.NE.U32.AND P1, PT, RZ, UR12, PT ;  /* 0x0000000cff007c0c */ /* 0x000fe4000bf25070 */
[----:B-1----:R-:W-:Y:S01]  /*435a0*/  MOV R2, R25 ;  /* 0x0000001900027202 */ /* 0x002fe20000000f00 */
[----:B------:R-:W-:Y:S01]  /*435b0*/  IMAD.MOV.U32 R3, RZ, RZ, R88 ;  /* 0x000000ffff037224 */ /* 0x000fe200078e0058 */
[----:B------:R-:W-:Y:S04]  /*435c0*/  STL [R1+0x9b8], R12 ;  /* 0x0009b80c01007387 */ /* 0x000fe80000100800 */
[----:B------:R1:W-:Y:S04]  /*435d0*/  LDGSTS.E [R4+0x20900], desc[UR28][R2.64], P0 ;  /* 0x2090000002047fae */ /* 0x0003e800081a101c */
[----:B------:R1:W-:Y:S02]  /*435e0*/  STL [R1+0x9b4], R13 ;  /* 0x0009b40d01007387 */ /* 0x0003e40000100800 */
[----:B-1----:R-:W-:Y:S01]  /*435f0*/  MOV R3, R13 ;  /* 0x0000000d00037202 */ /* 0x002fe20000000f00 */
[----:B------:R-:W-:Y:S01]  /*43600*/  IMAD.MOV.U32 R2, RZ, RZ, R12 ;  /* 0x000000ffff027224 */ /* 0x000fe200078e000c */
[----:B------:R-:W3:Y:S04]  /*43610*/  LDL.LU R13, [R1+0xa3c] ;  /* 0x000a3c00010d7983 */ /* 0x000ee80000300800 */
[----:B------:R-:W3:Y:S01]  /*43620*/  LDL.LU R12, [R1+0xa40] ;  /* 0x000a4000010c7983 */ /* 0x000ee20000300800 */
[----:B------:R-:W-:-:S03]  /*43630*/  UISETP.GT.AND UP1, UPT, UR15, 0xc, UPT ;  /* 0x0000000c0f00788c */ /* 0x000fc6000bf24270 */
[----:B------:R1:W-:Y:S01]  /*43640*/  LDGSTS.E [R4+0x21000], desc[UR28][R2.64], P1 ;  /* 0x2100000002047fae */ /* 0x0003e200089a101c */
[----:B------:R-:W-:-:S04]  /*43650*/  USEL UR12, URZ, 0x4, !UP1 ;  /* 0x00000004ff0c7887 */ /* 0x000fc8000c800000 */
[----:B------:R-:W-:Y:S01]  /*43660*/  USEL UR12, UR12, URZ, !UP0 ;  /* 0x000000ff0c0c7287 */ /* 0x000fe2000c000000 */
[----:B--2---:R-:W-:-:S05]  /*43670*/  IADD3 R8, P0, PT, R8, UR13, RZ ;  /* 0x0000000d08087c10 */ /* 0x004fca000ff1e0ff */
[----:B------:R-:W-:Y:S01]  /*43680*/  STL [R1+0x9c0], R8 ;  /* 0x0009c00801007387 */ /* 0x000fe20000100800 */
[----:B-1----:R-:W-:Y:S01]  /*43690*/  IMAD.MOV.U32 R2, RZ, RZ, R8 ;  /* 0x000000ffff027224 */ /* 0x002fe200078e0008 */
[----:B----4-:R-:W-:-:S05]  /*436a0*/  IADD3.X R16, PT, PT, R16, UR7, RZ, P0, !PT ;  /* 0x0000000710107c10 */ /* 0x010fca00087fe4ff */
[----:B------:R1:W-:Y:S01]  /*436b0*/  STL [R1+0x9bc], R16 ;  /* 0x0009bc1001007387 */ /* 0x0003e20000100800 */
[----:B------:R-:W-:-:S05]  /*436c0*/  IMAD.MOV.U32 R3, RZ, RZ, R16 ;  /* 0x000000ffff037224 */ /* 0x000fca00078e0010 */
[----:B------:R2:W-:Y:S04]  /*436d0*/  LDGSTS.E [R4+0x21100], desc[UR28][R2.64], P1 ;  /* 0x2110000002047fae */ /* 0x0005e800089a101c */
[----:B-1----:R-:W4:Y:S04]  /*436e0*/  LDL.LU R16, [R1+0xa74] ;  /* 0x000a740001107983 */ /* 0x002f280000300800 */
[----:B------:R-:W4:Y:S01]  /*436f0*/  LDL.LU R8, [R1+0xa78] ;  /* 0x000a780001087983 */ /* 0x000f220000300800 */
[----:B------:R-:W-:Y:S02]  /*43700*/  IADD3 R9, P1, PT, R9, UR13, RZ ;  /* 0x0000000d09097c10 */ /* 0x000fe4000ff3e0ff */
[----:B------:R-:W-:-:S02]  /*43710*/  ISETP.NE.U32.AND P0, PT, RZ, UR12, PT ;  /* 0x0000000cff007c0c */ /* 0x000fc4000bf05070 */
[----:B---3--:R-:W-:Y:S02]  /*43720*/  IADD3.X R24, PT, PT, R24, UR7, RZ, P1, !PT ;  /* 0x0000000718187c10 */ /* 0x008fe40008ffe4ff */
[----:B------:R-:W-:Y:S01]  /*43730*/  IADD3 R17, P2, PT, R17, UR13, RZ ;  /* 0x0000000d11117c10 */ /* 0x000fe2000ff5e0ff */
[----:B------:R1:W-:Y:S01]  /*43740*/  STL [R1+0x9f8], R9 ;  /* 0x0009f80901007387 */ /* 0x0003e20000100800 */
[----:B--2---:R-:W-:Y:S02]  /*43750*/  MOV R2, R9 ;  /* 0x0000000900027202 */ /* 0x004fe40000000f00 */
[----:B------:R-:W-:Y:S01]  /*43760*/  IADD3.X R21, PT, PT, R21, UR7, RZ, P2, !PT ;  /* 0x0000000715157c10 */ /* 0x000fe200097fe4ff */
[----:B------:R-:W-:Y:S01]  /*43770*/  STL [R1+0x9f4], R24 ;  /* 0x0009f41801007387 */ /* 0x000fe20000100800 */
[----:B------:R-:W-:-:S03]  /*43780*/  IADD3 R5, P3, PT, R5, UR13, RZ ;  /* 0x0000000d05057c10 */ /* 0x000fc6000ff7e0ff */
[----:B------:R-:W2:Y:S01]  /*43790*/  LDL.LU R25, [R1+0xa80] ;  /* 0x000a800001197983 */ /* 0x000ea20000300800 */
[----:B------:R-:W-:-:S03]  /*437a0*/  IMAD.MOV.U32 R3, RZ, RZ, R24 ;  /* 0x000000ffff037224 */ /* 0x000fc600078e0018 */
[----:B-1----:R-:W3:Y:S01]  /*437b0*/  LDL.LU R9, [R1+0xab8] ;  /* 0x000ab80001097983 */ /* 0x002ee20000300800 */
[----:B------:R-:W-:-:S03]  /*437c0*/  IADD3.X R20, PT, PT, R20, UR7, RZ, P3, !PT ;  /* 0x0000000714147c10 */ /* 0x000fc60009ffe4ff */
[----:B------:R1:W-:Y:S04]  /*437d0*/  STL [R1+0xa00], R17 ;  /* 0x000a001101007387 */ /* 0x0003e80000100800 */
[----:B------:R-:W-:Y:S04]  /*437e0*/  STL [R1+0x9fc], R21 ;  /* 0x0009fc1501007387 */ /* 0x000fe80000100800 */
[----:B------:R1:W-:Y:S04]  /*437f0*/  STL [R1+0xa38], R5 ;  /* 0x000a380501007387 */ /* 0x0003e80000100800 */
[----:B------:R-:W3:Y:S04]  /*43800*/  LDL.LU R88, [R1+0xa7c] ;  /* 0x000a7c0001587983 */ /* 0x000ee80000300800 */
[----:B------:R1:W-:Y:S04]  /*43810*/  LDGSTS.E [R4+0x21800], desc[UR28][R2.64], P0 ;  /* 0x2180000002047fae */ /* 0x0003e800081a101c */
[----:B------:R-:W-:Y:S01]  /*43820*/  STL [R1+0xa34], R20 ;  /* 0x000a341401007387 */ /* 0x000fe20000100800 */
[----:B-1----:R-:W-:-:S03]  /*43830*/  IMAD.MOV.U32 R2, RZ, RZ, R17 ;  /* 0x000000ffff027224 */ /* 0x002fc600078e0011 */
[----:B------:R-:W3:Y:S01]  /*43840*/  LDL.LU R17, [R1+0xab4] ;  /* 0x000ab40001117983 */ /* 0x000ee20000300800 */
[----:B------:R-:W-:-:S04]  /*43850*/  UISETP.GT.AND UP1, UPT, UR15, 0x10, UPT ;  /* 0x000000100f00788c */ /* 0x000fc8000bf24270 */
[----:B------:R-:W-:-:S04]  /*43860*/  USEL UR12, URZ, 0x4, !UP1 ;  /* 0x00000004ff0c7887 */ /* 0x000fc8000c800000 */
[----:B------:R-:W-:Y:S01]  /*43870*/  USEL UR12, UR12, URZ, !UP0 ;  /* 0x000000ff0c0c7287 */ /* 0x000fe2000c000000 */
[----:B------:R-:W-:-:S05]  /*43880*/  MOV R3, R21 ;  /* 0x0000001500037202 */ /* 0x000fca0000000f00 */
[----:B------:R-:W-:Y:S01]  /*43890*/  ISETP.NE.U32.AND P1, PT, RZ, UR12, PT ;  /* 0x0000000cff007c0c */ /* 0x000fe2000bf25070 */
[----:B------:R1:W-:Y:S01]  /*438a0*/  LDGSTS.E [R4+0x21900], desc[UR28][R2.64], P0 ;  /* 0x2190000002047fae */ /* 0x0003e200081a101c */
[----:B------:R-:W-:-:S04]  /*438b0*/  IADD3 R12, P0, PT, R12, UR13, RZ ;  /* 0x0000000d0c0c7c10 */ /* 0x000fc8000ff1e0ff */
[----:B------:R-:W-:Y:S01]  /*438c0*/  IADD3.X R13, PT, PT, R13, UR7, RZ, P0, !PT ;  /* 0x000000070d0d7c10 */ /* 0x000fe200087fe4ff */
[----:B-1----:R-:W-:Y:S02]  /*438d0*/  IMAD.MOV.U32 R2, RZ, RZ, R5 ;  /* 0x000000ffff027224 */ /* 0x002fe400078e0005 */
[----:B------:R-:W-:Y:S01]  /*438e0*/  IMAD.MOV.U32 R3, RZ, RZ, R20 ;  /* 0x000000ffff037224 */ /* 0x000fe200078e0014 */
[----:B------:R-:W3:Y:S04]  /*438f0*/  LDL.LU R5, [R1+0xac0] ;  /* 0x000ac00001057983 */ /* 0x000ee80000300800 */
[----:B------:R1:W-:Y:S01]  /*43900*/  LDGSTS.E [R4+0x22000], desc[UR28][R2.64], P1 ;  /* 0x2200000002047fae */ /* 0x0003e200089a101c */
[----:B------:R-:W-:-:S03]  /*43910*/  UISETP.GT.AND UP1, UPT, UR15, 0x14, UPT ;  /* 0x000000140f00788c */ /* 0x000fc6000bf24270 */
[----:B------:R1:W-:Y:S04]  /*43920*/  STL [R1+0xa40], R12 ;  /* 0x000a400c01007387 */ /* 0x0003e80000100800 */
[----:B------:R1:W-:Y:S02]  /*43930*/  STL [R1+0xa3c], R13 ;  /* 0x000a3c0d01007387 */ /* 0x0003e40000100800 */
[----:B-1----:R-:W-:Y:S01]  /*43940*/  MOV R2, R12 ;  /* 0x0000000c00027202 */ /* 0x002fe20000000f00 */
[----:B------:R-:W-:Y:S01]  /*43950*/  IMAD.MOV.U32 R3, RZ, RZ, R13 ;  /* 0x000000ffff037224 */ /* 0x000fe200078e000d */
[----:B------:R-:W3:Y:S01]  /*43960*/  LDL.LU R12, [R1+0xabc] ;  /* 0x000abc00010c7983 */ /* 0x000ee20000300800 */
[----:B------:R-:W-:-:S03]  /*43970*/  USEL UR12, URZ, 0x4, !UP1 ;  /* 0x00000004ff0c7887 */ /* 0x000fc6000c800000 */
[----:B------:R1:W-:Y:S01]  /*43980*/  LDGSTS.E [R4+0x22100], desc[UR28][R2.64], P1 ;  /* 0x2210000002047fae */ /* 0x0003e200089a101c */
[----:B------:R-:W-:-:S03]  /*43990*/  USEL UR12, UR12, URZ, !UP0 ;  /* 0x000000ff0c0c7287 */ /* 0x000fc6000c000000 */
[----:B------:R-:W3:Y:S03]  /*439a0*/  LDL.LU R13, [R1+0xaf8] ;  /* 0x000af800010d7983 */ /* 0x000ee60000300800 */
[----:B------:R-:W-:Y:S02]  /*439b0*/  ISETP.NE.U32.AND P0, PT, RZ, UR12, PT ;  /* 0x0000000cff007c0c */ /* 0x000fe4000bf05070 */
[----:B----4-:R-:W-:-:S04]  /*439c0*/  IADD3 R8, P1, PT, R8, UR13, RZ ;  /* 0x0000000d08087c10 */ /* 0x010fc8000ff3e0ff */
[----:B------:R-:W-:Y:S01]  /*439d0*/  IADD3.X R16, PT, PT, R16, UR7, RZ, P1, !PT ;  /* 0x0000000710107c10 */ /* 0x000fe20008ffe4ff */
[----:B------:R-:W-:Y:S04]  /*439e0*/  STL [R1+0xa78], R8 ;  /* 0x000a780801007387 */ /* 0x000fe80000100800 */
[----:B------:R4:W-:Y:S01]  /*439f0*/  STL [R1+0xa74], R16 ;  /* 0x000a741001007387 */ /* 0x0009e20000100800 */
[----:B-1----:R-:W-:-:S03]  /*43a00*/  MOV R3, R16 ;  /* 0x0000001000037202 */ /* 0x002fc60000000f00 */
[----:B------:R-:W3:Y:S04]  /*43a10*/  LDL.LU R24, [R1+0xaf4] ;  /* 0x000af40001187983 */ /* 0x000ee80000300800 */
[----:B------:R-:W3:Y:S04]  /*43a20*/  LDL.LU R21, [R1+0xafc] ;  /* 0x000afc0001157983 */ /* 0x000ee80000300800 */
[----:B----4-:R-:W4:Y:S01]  /*43a30*/  LDL.LU R16, [R1+0xb00] ;  /* 0x000b000001107983 */ /* 0x010f220000300800 */
[----:B------:R-:W-:Y:S01]  /*43a40*/  IMAD.MOV.U32 R2, RZ, RZ, R8 ;  /* 0x000000ffff027224 */ /* 0x000fe200078e0008 */
[----:B--2---:R-:W-:-:S02]  /*43a50*/  IADD3 R25, P2, PT, R25, UR13, RZ ;  /* 0x0000000d19197c10 */ /* 0x004fc4000ff5e0ff */
[----:B------:R-:W2:Y:S04]  /*43a60*/  LDL.LU R20, [R1+0xb34] ;  /* 0x000b340001147983 */ /* 0x000ea80000300800 */
[----:B------:R-:W2:Y:S01]  /*43a70*/  LDL.LU R8, [R1+0xb38] ;  /* 0x000b380001087983 */ /* 0x000ea20000300800 */
[----:B---3--:R-:W-:-:S03]  /*43a80*/  IADD3 R9, P3, PT, R9, UR13, RZ ;  /* 0x0000000d09097c10 */ /* 0x008fc6000ff7e0ff */
[----:B------:R1:W-:Y:S01]  /*43a90*/  LDGSTS.E [R4+0x22800], desc[UR28][R2.64], P0 ;  /* 0x2280000002047fae */ /* 0x0003e200081a101c */
[----:B------:R-:W-:-:S03]  /*43aa0*/  IADD3.X R88, PT, PT, R88, UR7, RZ, P2, !PT ;  /* 0x0000000758587c10 */ /* 0x000fc600097fe4ff */
[----:B------:R-:W-:Y:S04]  /*43ab0*/  STL [R1+0xa80], R25 ;  /* 0x000a801901007387 */ /* 0x000fe80000100800 */
[----:B------:R-:W-:Y:S01]  /*43ac0*/  STL [R1+0xa7c], R88 ;  /* 0x000a7c5801007387 */ /* 0x000fe20000100800 */
[----:B-1----:R-:W-:Y:S02]  /*43ad0*/  IMAD.MOV.U32 R2, RZ, RZ, R25 ;  /* 0x000000ffff027224 */ /* 0x002fe400078e0019 */
[----:B------:R-:W-:Y:S01]  /*43ae0*/  IMAD.MOV.U32 R3, RZ, RZ, R88 ;  /* 0x000000ffff037224 */ /* 0x000fe200078e0058 */
[----:B------:R-:W-:Y:S04]  /*43af0*/  STL [R1+0xab8], R9 ;  /* 0x000ab80901007387 */ /* 0x000fe80000100800 */
[----:B------:R1:W-:Y:S01]  /*43b00*/  LDGSTS.E [R4+0x22900], desc[UR28][R2.64], P0 ;  /* 0x2290000002047fae */ /* 0x0003e200081a101c */
[----:B------:R-:W-:-:S05]  /*43b10*/  IADD3.X R17, PT, PT, R17, UR7, RZ, P3, !PT ;  /* 0x0000000711117c10 */ /* 0x000fca0009ffe4ff */
[----:B------:R3:W-:Y:S01]  /*43b20*/  STL [R1+0xab4], R17 ;  /* 0x000ab41101007387 */ /* 0x0007e20000100800 */
[----:B-1----:R-:W-:Y:S01]  /*43b30*/  IMAD.MOV.U32 R3, RZ, RZ, R17 ;  /* 0x000000ffff037224 */ /* 0x002fe200078e0011 */
[----:B------:R-:W-:Y:S02]  /*43b40*/  MOV R2, R9 ;  /* 0x0000000900027202 */ /* 0x000fe40000000f00 */
[----:B---3--:R-:W3:Y:S04]  /*43b50*/  LDL.LU R17, [R1+0xb3c] ;  /* 0x000b3c0001117983 */ /* 0x008ee80000300800 */
[----:B------:R-:W3:Y:S01]  /*43b60*/  LDL.LU R9, [R1+0xb40] ;  /* 0x000b400001097983 */ /* 0x000ee20000300800 */
[----:B------:R-:W-:-:S04]  /*43b70*/  UISETP.GT.AND UP1, UPT, UR15, 0x18, UPT ;  /* 0x000000180f00788c */ /* 0x000fc8000bf24270 */
[----:B------:R-:W-:-:S04]  /*43b80*/  USEL UR12, URZ, 0x4, !UP1 ;  /* 0x00000004ff0c7887 */ /* 0x000fc8000c800000 */
[----:B------:R-:W-:-:S06]  /*43b90*/  USEL UR12, UR12, URZ, !UP0 ;  /* 0x000000ff0c0c7287 */ /* 0x000fcc000c000000 */
[----:B------:R-:W-:Y:S02]  /*43ba0*/  ISETP.NE.U32.AND P1, PT, RZ, UR12, PT ;  /* 0x0000000cff007c0c */ /* 0x000fe4000bf25070 */
[----:B------:R-:W-:Y:S01]  /*43bb0*/  IADD3 R5, P0, PT, R5, UR13, RZ ;  /* 0x0000000d05057c10 */ /* 0x000fe2000ff1e0ff */
[----:B------:R-:W-:-:S04]  /*43bc0*/  UISETP.GT.AND UP1, UPT, UR15, 0x1c, UPT ;  /* 0x0000001c0f00788c */ /* 0x000fc8000bf24270 */
[----:B------:R-:W-:Y:S01]  /*43bd0*/  USEL UR12, URZ, 0x4, !UP1 ;  /* 0x00000004ff0c7887 */ /* 0x000fe2000c800000 */
[----:B------:R-:W-:Y:S05]  /*43be0*/  STL [R1+0xac0], R5 ;  /* 0x000ac00501007387 */ /* 0x000fea0000100800 */
[----:B------:R1:W-:Y:S01]  /*43bf0*/  LDGSTS.E [R4+0x23000], desc[UR28][R2.64], P1 ;  /* 0x2300000002047fae */ /* 0x0003e200089a101c */
[----:B------:R-:W-:Y:S01]  /*43c00*/  IADD3.X R12, PT, PT, R12, UR7, RZ, P0, !PT ;  /* 0x000000070c0c7c10 */ /* 0x000fe200087fe4ff */
[----:B------:R-:W-:-:S04]  /*43c10*/  USEL UR12, UR12, URZ, !UP0 ;  /* 0x000000ff0c0c7287 */ /* 0x000fc8000c000000 */
[----:B------:R1:W-:Y:S02]  /*43c20*/  STL [R1+0xabc], R12 ;  /* 0x000abc0c01007387 */ /* 0x0003e40000100800 */
[----:B-1----:R-:W-:Y:S01]  /*43c30*/  IMAD.MOV.U32 R2, RZ, RZ, R5 ;  /* 0x000000ffff027224 */ /* 0x002fe200078e0005 */
[----:B------:R-:W-:Y:S02]  /*43c40*/  MOV R3, R12 ;  /* 0x0000000c00037202 */ /* 0x000fe40000000f00 */
[----:B------:R-:W3:Y:S04]  /*43c50*/  LDL.LU R12, [R1+0xb74] ;  /* 0x000b7400010c7983 */ /* 0x000ee80000300800 */
[----:B------:R-:W3:Y:S04]  /*43c60*/  LDL.LU R5, [R1+0xb78] ;  /* 0x000b780001057983 */ /* 0x000ee80000300800 */
[----:B------:R1:W-:Y:S01]  /*43c70*/  LDGSTS.E [R4+0x23100], desc[UR28][R2.64], P1 ;  /* 0x2310000002047fae */ /* 0x0003e200089a101c */
[----:B------:R-:W-:Y:S01]  /*43c80*/  IADD3 R13, P1, PT, R13, UR13, RZ ;  /* 0x0000000d0d0d7c10 */ /* 0x000fe2000ff3e0ff */
[----:B------:R-:W-:Y:S01]  /*43c90*/  UISETP.GT.AND UP1, UPT, UR15, 0x20, UPT ;  /* 0x000000200f00788c */ /* 0x000fe2000bf24270 */
[----:B------:R-:W-:-:S03]  /*43ca0*/  ISETP.NE.U32.AND P0, PT, RZ, UR12, PT ;  /* 0x0000000cff007c0c */ /* 0x000fc6000bf05070 */
[----:B------:R2:W-:Y:S01]  /*43cb0*/  STL [R1+0xaf8], R13 ;  /* 0x000af80d01007387 */ /* 0x0005e20000100800 */
[----:B------:R-:W-:Y:S01]  /*43cc0*/  USEL UR12, URZ, 0x4, !UP1 ;  /* 0x00000004ff0c7887 */ /* 0x000fe2000c800000 */
[----:B-1----:R-:W-:-:S03]  /*43cd0*/  IMAD.MOV.U32 R2, RZ, RZ, R13 ;  /* 0x000000ffff027224 */ /* 0x002fc600078e000d */
[----:B------:R-:W-:Y:S01]  /*43ce0*/  USEL UR12, UR12, URZ, !UP0 ;  /* 0x000000ff0c0c7287 */ /* 0x000fe2000c000000 */
[----:B------:R-:W-:Y:S02]  /*43cf0*/  IADD3.X R24, PT, PT, R24, UR7, RZ, P1, !PT ;  /* 0x0000000718187c10 */ /* 0x000fe40008ffe4ff */
[----:B----4-:R-:W-:-:S03]  /*43d00*/  IADD3 R16, P2, PT, R16, UR13, RZ ;  /* 0x0000000d10107c10 */ /* 0x010fc6000ff5e0ff */
[----:B------:R-:W-:Y:S01]  /*43d10*/  STL [R1+0xaf4], R24 ;  /* 0x000af41801007387 */ /* 0x000fe20000100800 */
[----:B------:R-:W-:-:S03]  /*43d20*/  IADD3.X R21, PT, PT, R21, UR7, RZ, P2, !PT ;  /* 0x0000000715157c10 */ /* 0x000fc600097fe4ff */
[----:B------:R-:W4:Y:S01]  /*43d30*/  LDL.LU R25, [R1+0xb80] ;  /* 0x000b800001197983 */ /* 0x000f220000300800 */
[----:B--2---:R-:W-:-:S03]  /*43d40*/  IADD3 R8, P3, PT, R8, UR13, RZ ;  /* 0x0000000d08087c10 */ /* 0x004fc6000ff7e0ff */
[----:B------:R-:W2:Y:S01]  /*43d50*/  LDL.LU R13, [R1+0xbb8] ;  /* 0x000bb800010d7983 */ /* 0x000ea20000300800 */
[----:B------:R-:W-:-:S03]  /*43d60*/  IMAD.MOV.U32 R3, RZ, RZ, R24 ;  /* 0x000000ffff037224 */ /* 0x000fc600078e0018 */
[----:B------:R1:W-:Y:S01]  /*43d70*/  STL [R1+0xb00], R16 ;  /* 0x000b001001007387 */ /* 0x0003e20000100800 */
[----:B------:R-:W-:-:S03]  /*43d80*/  IADD3.X R20, PT, PT, R20, UR7, RZ, P3, !PT ;  /* 0x0000000714147c10 */ /* 0x000fc60009ffe4ff */
[----:B------:R-:W-:Y:S04]  /*43d90*/  STL [R1+0xafc], R21 ;  /* 0x000afc1501007387 */ /* 0x000fe80000100800 */
[----:B------:R1:W-:Y:S04]  /*43da0*/  STL [R1+0xb38], R8 ;  /* 0x000b380801007387 */ /* 0x0003e80000100800 */
[----:B------:R-:W2:Y:S01]  /*43db0*/  LDL.LU R88, [R1+0xb7c] ;  /* 0x000b7c0001587983 */ /* 0x000ea20000300800 */
[----:B------:R-:W-:-:S03]  /*43dc0*/  ISETP.NE.U32.AND P1, PT, RZ, UR12, PT ;  /* 0x0000000cff007c0c */ /* 0x000fc6000bf25070 */
[----:B------:R1:W-:Y:S04]  /*43dd0*/  LDGSTS.E [R4+0x23800], desc[UR28][R2.64], P0 ;  /* 0x2380000002047fae */ /* 0x0003e800081a101c */
[----:B------:R-:W-:Y:S01]  /*43de0*/  STL [R1+0xb34], R20 ;  /* 0x000b341401007387 */ /* 0x000fe20000100800 */
[----:B-1----:R-:W-:Y:S01]  /*43df0*/  MOV R2, R16 ;  /* 0x0000001000027202 */ /* 0x002fe20000000f00 */
[----:B------:R-:W-:Y:S02]  /*43e00*/  IMAD.MOV.U32 R3, RZ, RZ, R21 ;  /* 0x000000ffff037224 */ /* 0x000fe400078e0015 */
[----:B------:R-:W2:Y:S04]  /*43e10*/  LDL.LU R16, [R1+0xbb4] ;  /* 0x000bb40001107983 */ /* 0x000ea80000300800 */
[----:B------:R1:W-:Y:S01]  /*43e20*/  LDGSTS.E [R4+0x23900], desc[UR28][R2.64], P0 ;  /* 0x2390000002047fae */ /* 0x0003e200081a101c */
[----:B---3--:R-:W-:-:S04]  /*43e30*/  IADD3 R9, P0, PT, R9, UR13, RZ ;  /* 0x0000000d09097c10 */ /* 0x008fc8000ff1e0ff */
[----:B------:R-:W-:Y:S01]  /*43e40*/  IADD3.X R17, PT, PT, R17, UR7, RZ, P0, !PT ;  /* 0x0000000711117c10 */ /* 0x000fe200087fe4ff */
[----:B-1----:R-:W-:Y:S01]  /*43e50*/  IMAD.MOV.U32 R2, RZ, RZ, R8 ;  /* 0x000000ffff027224 */ /* 0x002fe200078e0008 */
[----:B------:R-:W-:Y:S01]  /*43e60*/  MOV R3, R20 ;  /* 0x0000001400037202 */ /* 0x000fe20000000f00 */
[----:B------:R-:W3:Y:S04]  /*43e70*/  LDL.LU R8, [R1+0xbc0] ;  /* 0x000bc00001087983 */ /* 0x000ee80000300800 */
[----:B------:R1:W-:Y:S04]  /*43e80*/  LDGSTS.E [R4+0x24000], desc[UR28][R2.64], P1 ;  /* 0x2400000002047fae */ /* 0x0003e800089a101c */
[----:B------:R1:W-:Y:S04]  /*43e90*/  STL [R1+0xb40], R9 ;  /* 0x000b400901007387 */ /* 0x0003e80000100800 */
[----:B------:R1:W-:Y:S02]  /*43ea0*/  STL [R1+0xb3c], R17 ;  /* 0x000b3c1101007387 */ /* 0x0003e40000100800 */
[----:B-1----:R-:W-:-:S02]  /*43eb0*/  IMAD.MOV.U32 R2, RZ, RZ, R9 ;  /* 0x000000ffff027224 */ /* 0x002fc400078e0009 */
[----:B------:R-:W3:Y:S01]  /*43ec0*/  LDL.LU R9, [R1+0xbbc] ;  /* 0x000bbc0001097983 */ /* 0x000ee20000300800 */
[----:B------:R-:W-:Y:S01]  /*43ed0*/  UISETP.GT.AND UP1, UPT, UR15, 0x24, UPT ;  /* 0x000000240f00788c */ /* 0x000fe2000bf24270 */
[----:B------:R-:W-:Y:S02]  /*43ee0*/  IMAD.MOV.U32 R3, RZ, RZ, R17 ;  /* 0x000000ffff037224 */ /* 0x000fe400078e0011 */
[----:B------:R-:W3:Y:S01]  /*43ef0*/  LDL.LU R21, [R1+0xbf8] ;  /* 0x000bf80001157983 */ /* 0x000ee20000300800 */
[----:B------:R-:W-:-:S03]  /*43f00*/  USEL UR12, URZ, 0x4, !UP1 ;  /* 0x00000004ff0c7887 */ /* 0x000fc6000c800000 */
[----:B------:R1:W-:Y:S01]  /*43f10*/  LDGSTS.E [R4+0x24100], desc[UR28][R2.64], P1 ;  /* 0x2410000002047fae */ /* 0x0003e200089a101c */
[----:B------:R-:W-:-:S06]  /*43f20*/  USEL UR12, UR12, URZ, !UP0 ;  /* 0x000000ff0c0c7287 */ /* 0x000fcc000c000000 */
[----:B------:R-:W-:Y:S02]  /*43f30*/  ISETP.NE.U32.AND P0, PT, RZ, UR12, PT ;  /* 0x0000000cff007c0c */ /* 0x000fe4000bf05070 */
[----:B------:R-:W-:-:S04]  /*43f40*/  IADD3 R5, P1, PT, R5, UR13, RZ ;  /* 0x0000000d05057c10 */ /* 0x000fc8000ff3e0ff */
[----:B------:R-:W-:Y:S01]  /*43f50*/  IADD3.X R12, PT, PT, R12, UR7, RZ, P1, !PT ;  /* 0x000000070c0c7c10 */ /* 0x000fe20008ffe4ff */
[----:B------:R-:W-:Y:S04]  /*43f60*/  STL [R1+0xb78], R5 ;  /* 0x000b780501007387 */ /* 0x000fe80000100800 */
[----:B------:R1:W-:Y:S02]  /*43f70*/  STL [R1+0xb74], R12 ;  /* 0x000b740c01007387 */ /* 0x0003e40000100800 */
[----:B-1----:R-:W-:Y:S02]  /*43f80*/  IMAD.MOV.U32 R3, RZ, RZ, R12 ;  /* 0x000000ffff037224 */ /* 0x002fe400078e000c */
[----:B------:R-:W3:Y:S01]  /*43f90*/  LDL.LU R24, [R1+0xbf4] ;  /* 0x000bf40001187983 */ /* 0x000ee20000300800 */
[----:B------:R-:W-:-:S03]  /*43fa0*/  MOV R2, R5 ;  /* 0x0000000500027202 */ /* 0x000fc60000000f00 */
[----:B------:R-:W3:Y:S01]  /*43fb0*/  LDL.LU R20, [R1+0xbfc] ;  /* 0x000bfc0001147983 */ /* 0x000ee20000300800 */
[----:B------:R-:W-:-:S03]  /*43fc0*/  UISETP.GT.AND UP1, UPT, UR15, 0x28, UPT ;  /* 0x000000280f00788c */ /* 0x000fc6000bf24270 */
[----:B------:R-:W3:Y:S04]  /*43fd0*/  LDL.LU R17, [R1+0xc00] ;  /* 0x000c000001117983 */ /* 0x000ee80000300800 */
[----:B------:R-:W3:Y:S04]  /*43fe0*/  LDL.LU R12, [R1+0xc34] ;  /* 0x000c3400010c7983 */ /* 0x000ee80000300800 */
[----:B------:R-:W3:Y:S01]  /*43ff0*/  LDL.LU R5, [R1+0xc38] ;  /* 0x000c380001057983 */ /* 0x000ee20000300800 */
[----:B------:R-:W-:-:S03]  /*44000*/  USEL UR12, URZ, 0x4, !UP1 ;  /* 0x00000004ff0c7887 */ /* 0x000fc6000c800000 */
[----:B------:R1:W-:Y:S01]  /*44010*/  LDGSTS.E [R4+0x24800], desc[UR28][R2.64], P0 ;  /* 0x2480000002047fae */ /* 0x0003e200081a101c */
[----:B------:R-:W-:-:S06]  /*44020*/  USEL UR12, UR12, URZ, !UP0 ;  /* 0x000000ff0c0c7287 */ /* 0x000fcc000c000000 */
[----:B------:R-:W-:Y:S02]  /*44030*/  ISETP.NE.U32.AND P1, PT, RZ, UR12, PT ;  /* 0x0000000cff007c0c */ /* 0x000fe4000bf25070 */
[----:B----4-:R-:W-:Y:S02]  /*44040*/  IADD3 R25, P2, PT, R25, UR13, RZ ;  /* 0x0000000d19197c10 */ /* 0x010fe4000ff5e0ff */
[----:B--2---:R-:W-:-:S03]  /*44050*/  IADD3 R13, P3, PT, R13, UR13, RZ ;  /* 0x0000000d0d0d7c10 */ /* 0x004fc6000ff7e0ff */
[----:B-1----:R-:W-:Y:S01]  /*44060*/  IMAD.MOV.U32 R2, RZ, RZ, R25 ;  /* 0x000000ffff027224 */ /* 0x002fe200078e0019 */
[----:B------:R-:W-:Y:S01]  /*44070*/  STL [R1+0xb80], R25 ;  /* 0x000b801901007387 */ /* 0x000fe20000100800 */
[----:B------:R-:W-:-:S04]  /*44080*/  IADD3.X R88, PT, PT, R88, UR7, RZ, P2, !PT ;  /* 0x0000000758587c10 */ /* 0x000fc800097fe4ff */
[----:B------:R-:W-:Y:S01]  /*44090*/  MOV R3, R88 ;  /* 0x0000005800037202 */ /* 0x000fe20000000f00 */
[----:B------:R-:W-:Y:S04]  /*440a0*/  STL [R1+0xb7c], R88 ;  /* 0x000b7c5801007387 */ /* 0x000fe80000100800 */
[----:B------:R-:W-:Y:S04]  /*440b0*/  STL [R1+0xbb8], R13 ;  /* 0x000bb80d01007387 */ /* 0x000fe80000100800 */
[----:B------:R1:W-:Y:S01]  /*440c0*/  LDGSTS.E [R4+0x24900], desc[UR28][R2.64], P0 ;  /* 0x2490000002047fae */ /* 0x0003e200081a101c */
[----:B------:R-:W-:-:S05]  /*440d0*/  IADD3.X R16, PT, PT, R16, UR7, RZ, P3, !PT ;  /* 0x0000000710107c10 */ /* 0x000fca0009ffe4ff */
[----:B------:R2:W-:Y:S01]  /*440e0*/  STL [R1+0xbb4], R16 ;  /* 0x000bb41001007387 */ /* 0x0005e20000100800 */
[----:B-1----:R-:W-:Y:S02]  /*440f0*/  IMAD.MOV.U32 R3, RZ, RZ, R16 ;  /* 0x000000ffff037224 */ /* 0x002fe400078e0010 */
[----:B------:R-:W-:-:S05]  /*44100*/  IMAD.MOV.U32 R2, RZ, RZ, R13 ;  /* 0x000000ffff027224 */ /* 0x000fca00078e000d */
[----:B------:R1:W-:Y:S04]  /*44110*/  LDGSTS.E [R4+0x25000], desc[UR28][R2.64], P1 ;  /* 0x2500000002047fae */ /* 0x0003e800089a101c */
[----:B--2---:R-:W2:Y:S04]  /*44120*/  LDL.LU R16, [R1+0xc3c] ;  /* 0x000c3c0001107983 */ /* 0x004ea80000300800 */
[----:B------:R-:W4:Y:S01]  /*44130*/  LDL.LU R13, [R1+0xc40] ;  /* 0x000c4000010d7983 */ /* 0x000f220000300800 */
[----:B---3--:R-:W-:-:S05]  /*44140*/  IADD3 R8, P0, PT, R8, UR13, RZ ;  /* 0x0000000d08087c10 */ /* 0x008fca000ff1e0ff */
[----:B------:R-:W-:Y:S01]  /*44150*/  STL [R1+0xbc0], R8 ;  /* 0x000bc00801007387 */ /* 0x000fe20000100800 */
[----:B-1----:R-:W-:Y:S02]  /*44160*/  MOV R2, R8 ;  /* 0x0000000800027202 */ /* 0x002fe40000000f00 */
[----:B------:R-:W-:-:S05]  /*44170*/  IADD3.X R9, PT, PT, R9, UR7, RZ, P0, !PT ;  /* 0x0000000709097c10 */ /* 0x000fca00087fe4ff */
[----:B------:R1:W-:Y:S01]  /*44180*/  STL [R1+0xbbc], R9 ;  /* 0x000bbc0901007387 */ /* 0x0003e20000100800 */
[----:B------:R-:W-:Y:S01]  /*44190*/  IMAD.MOV.U32 R3, RZ, RZ, R9 ;  /* 0x000000ffff037224 */ /* 0x000fe200078e0009 */
[----:B------:R-:W-:Y:S02]  /*441a0*/  UISETP.GT.AND UP1, UPT, UR15, 0x2c, UPT ;  /* 0x0000002c0f00788c */ /* 0x000fe4000bf24270 */
[----:B-1----:R-:W3:Y:S04]  /*441b0*/  LDL.LU R9, [R1+0xc74] ;  /* 0x000c740001097983 */ /* 0x002ee80000300800 */
[----:B------:R-:W3:Y:S01]  /*441c0*/  LDL.LU R8, [R1+0xc78] ;  /* 0x000c780001087983 */ /* 0x000ee20000300800 */
[----:B------:R-:W-:-:S03]  /*441d0*/  USEL UR12, URZ, 0x4, !UP1 ;  /* 0x00000004ff0c7887 */ /* 0x000fc6000c800000 */
[----:B------:R1:W-:Y:S01]  /*441e0*/  LDGSTS.E [R4+0x25100], desc[UR28][R2.64], P1 ;  /* 0x2510000002047fae */ /* 0x0003e200089a101c */
[----:B------:R-:W-:Y:S01]  /*441f0*/  USEL UR12, UR12, URZ, !UP0 ;  /* 0x000000ff0c0c7287 */ /* 0x000fe2000c000000 */
[----:B------:R-:W-:Y:S01]  /*44200*/  IADD3 R21, P1, PT, R21, UR13, RZ ;  /* 0x0000000d15157c10 */ /* 0x000fe2000ff3e0ff */
[----:B------:R-:W-:-:S04]  /*44210*/  UISETP.GT.AND UP1, UPT, UR15, 0x30, UPT ;  /* 0x000000300f00788c */ /* 0x000fc8000bf24270 */
[----:B------:R-:W-:Y:S01]  /*44220*/  ISETP.NE.U32.AND P0, PT, RZ, UR12, PT ;  /* 0x0000000cff007c0c */ /* 0x000fe2000bf05070 */
[----:B------:R-:W-:Y:S01]  /*44230*/  USEL UR12, URZ, 0x4, !UP1 ;  /* 0x00000004ff0c7887 */ /* 0x000fe2000c800000 */
[----:B------:R-:W-:Y:S01]  /*44240*/  IADD3.X R24, PT, PT, R24, UR7, RZ, P1, !PT ;  /* 0x0000000718187c10 */ /* 0x000fe20008ffe4ff */
[----:B-1----:R-:W-:Y:S02]  /*44250*/  IMAD.MOV.U32 R2, RZ, RZ, R21 ;  /* 0x000000ffff027224 */ /* 0x002fe400078e0015 */
[----:B------:R-:W-:Y:S01]  /*44260*/  USEL UR12, UR12, URZ, !UP0 ;  /* 0x000000ff0c0c7287 */ /* 0x000fe2000c000000 */
[----:B------:R-:W-:Y:S01]  /*44270*/  IADD3 R17, P2, PT, R17, UR13, RZ ;  /* 0x0000000d11117c10 */ /* 0x000fe2000ff5e0ff */
[----:B------:R-:W-:Y:S01]  /*44280*/  STL [R1+0xbf8], R21 ;  /* 0x000bf81501007387 */ /* 0x000fe20000100800 */
[----:B------:R-:W-:Y:S02]  /*44290*/  MOV R3, R24 ;  /* 0x0000001800037202 */ /* 0x000fe40000000f00 */
[----:B------:R-:W-:-:S02]  /*442a0*/  IADD3.X R20, PT, PT, R20, UR7, RZ, P2, !PT ;  /* 0x0000000714147c10 */ /* 0x000fc400097fe4ff */
[----:B------:R-:W-:Y:S01]  /*442b0*/  IADD3 R5, P3, PT, R5, UR13, RZ ;  /* 0x0000000d05057c10 */ /* 0x000fe2000ff7e0ff */
[----:B------:R1:W-:Y:S03]  /*442c0*/  STL [R1+0xbf4], R24 ;  /* 0x000bf41801007387 */ /* 0x0003e60000100800 */
[----:B------:R-:W-:Y:S01]  /*442d0*/  IADD3.X R12, PT, PT, R12, UR7, RZ, P3, !PT ;  /* 0x000000070c0c7c10 */ /* 0x000fe20009ffe4ff */
[----:B------:R-:W-:Y:S01]  /*442e0*/  STL [R1+0xc00], R17 ;  /* 0x000c001101007387 */ /* 0x000fe20000100800 */
[----:B------:R-:W-:-:S03]  /*442f0*/  ISETP.NE.U32.AND P1, PT, RZ, UR12, PT ;  /* 0x0000000cff007c0c */ /* 0x000fc6000bf25070 */
[----:B------:R-:W-:Y:S04]  /*44300*/  STL [R1+0xbfc], R20 ;  /* 0x000bfc1401007387 */ /* 0x000fe80000100800 */
[----:B------:R1:W-:Y:S04]  /*44310*/  LDGSTS.E [R4+0x25800], desc[UR28][R2.64], P0 ;  /* 0x2580000002047fae */ /* 0x0003e800081a101c */
[----:B------:R-:W-:Y:S04]  /*44320*/  STL [R1+0xc38], R5 ;  /* 0x000c380501007387 */ /* 0x000fe80000100800 */
[----:B------:R1:W-:Y:S02]  /*44330*/  STL [R1+0xc34], R12 ;  /* 0x000c340c01007387 */ /* 0x0003e40000100800 */
[----:B-1----:R-:W-:-:S02]  /*44340*/  IMAD.MOV.U32 R2, RZ, RZ, R17 ;  /* 0x000000ffff027224 */ /* 0x002fc400078e0011 */
[----:B------:R-:W3:Y:S01]  /*44350*/  LDL.LU R24, [R1+0xc7c] ;  /* 0x000c7c0001187983 */ /* 0x000ee20000300800 */
[----:B------:R-:W-:-:S03]  /*44360*/  IMAD.MOV.U32 R3, RZ, RZ, R20 ;  /* 0x000000ffff037224 */ /* 0x000fc600078e0014 */
[----:B------:R-:W3:Y:S04]  /*44370*/  LDL.LU R21, [R1+0xc80] ;  /* 0x000c800001157983 */ /* 0x000ee80000300800 */
[----:B------:R1:W-:Y:S02]  /*44380*/  LDGSTS.E [R4+0x25900], desc[UR28][R2.64], P0 ;  /* 0x2590000002047fae */ /* 0x0003e400081a101c */
[----:B-1----:R-:W-:Y:S01]  /*44390*/  IMAD.MOV.U32 R3, RZ, RZ, R12 ;  /* 0x000000ffff037224 */ /* 0x002fe200078e000c */
[----:B------:R-:W-:Y:S01]  /*443a0*/  MOV R2, R5 ;  /* 0x0000000500027202 */ /* 0x000fe20000000f00 */
[----:B------:R-:W3:Y:S04]  /*443b0*/  LDL.LU R12, [R1+0xcb4] ;  /* 0x000cb400010c7983 */ /* 0x000ee80000300800 */
[----:B------:R-:W3:Y:S04]  /*443c0*/  LDL.LU R5, [R1+0xcb8] ;  /* 0x000cb80001057983 */ /* 0x000ee80000300800 */
[----:B------:R1:W-:Y:S01]  /*443d0*/  LDGSTS.E [R4+0x26000], desc[UR28][R2.64], P1 ;  /* 0x2600000002047fae */ /* 0x0003e200089a101c */
[----:B------:R-:W-:Y:S01]  /*443e0*/  MOV R245, R65 ;  /* 0x0000004100f57202 */ /* 0x000fe20000000f00 */
[----:B------:R-:W-:-:S07]  /*443f0*/  IMAD.MOV.U32 R246, RZ, RZ, R64 ;  /* 0x000000fffff67224 */ /* 0x000fce00078e0040 */
[----:B------:R-:W-:Y:S01]  /*44400*/  HMMA.1688.F32.TF32 R64, R156, R66, R244 ;  /* 0x000000429c40723c */ /* 0x000fe200000810f4 */
[----:B----4-:R-:W-:-:S04]  /*44410*/  IADD3 R13, P0, PT, R13, UR13, RZ ;  /* 0x0000000d0d0d7c10 */ /* 0x010fc8000ff1e0ff */
[----:B--2---:R-:W-:Y:S01]  /*44420*/  IADD3.X R16, PT, PT, R16, UR7, RZ, P0, !PT ;  /* 0x0000000710107c10 */ /* 0x004fe200087fe4ff */
[----:B------:R-:W-:Y:S01]  /*44430*/  STL [R1+0xc40], R13 ;  /* 0x000c400d01007387 */ /* 0x000fe20000100800 */
[----:B-1----:R-:W-:Y:S02]  /*44440*/  IMAD.MOV.U32 R2, RZ, RZ, R13 ;  /* 0x000000ffff027224 */ /* 0x002fe400078e000d */
[----:B------:R-:W-:Y:S01]  /*44450*/  MOV R3, R16 ;  /* 0x0000001000037202 */ /* 0x000fe20000000f00 */
[----:B------:R1:W-:Y:S04]  /*44460*/  STL [R1+0xc3c], R16 ;  /* 0x000c3c1001007387 */ /* 0x0003e80000100800 */
[----:B------:R2:W-:Y:S04]  /*44470*/  LDGSTS.E [R4+0x26100], desc[UR28][R2.64], P1 ;  /* 0x2610000002047fae */ /* 0x0005e800089a101c */
[----:B-1----:R-:W4:Y:S04]  /*44480*/  LDL.LU R16, [R1+0xcbc] ;  /* 0x000cbc0001107983 */ /* 0x002f280000300800 */
[----:B------:R-:W4:Y:S01]  /*44490*/  LDL.LU R13, [R1+0xcc0] ;  /* 0x000cc000010d7983 */ /* 0x000f220000300800 */
[----:B---3--:R-:W-:-:S04]  /*444a0*/  IADD3 R8, P1, PT, R8, UR13, RZ ;  /* 0x0000000d08087c10 */ /* 0x008fc8000ff3e0ff */
[----:B------:R-:W-:Y:S01]  /*444b0*/  IADD3.X R9, PT, PT, R9, UR7, RZ, P1, !PT ;  /* 0x0000000709097c10 */ /* 0x000fe20008ffe4ff */
[----:B------:R1:W-:Y:S01]  /*444c0*/  STL [R1+0xc78], R8 ;  /* 0x000c780801007387 */ /* 0x0003e20000100800 */
[----:B--2---:R-:W-:-:S03]  /*444d0*/  IMAD.MOV.U32 R2, RZ, RZ, R8 ;  /* 0x000000ffff027224 */ /* 0x004fc600078e0008 */
[----:B------:R2:W-:Y:S04]  /*444e0*/  STL [R1+0xc74], R9 ;  /* 0x000c740901007387 */ /* 0x0005e80000100800 */
[----:B------:R-:W3:Y:S04]  /*444f0*/  LDL.LU R17, [R1+0xcf8] ;  /* 0x000cf80001117983 */ /* 0x000ee80000300800 */
[----:B-1----:R-:W3:Y:S04]  /*44500*/  LDL.LU R8, [R1+0xd00] ;  /* 0x000d000001087983 */ /* 0x002ee80000300800 */
[----:B------:R-:W3:Y:S04]  /*44510*/  LDL.LU R244, [R1+0x3a0] ;  /* 0x0003a00001f47983 */ /* 0x000ee80000300800 */
[----:B------:R-:W3:Y:S04]  /*44520*/  LDL.LU R245, [R1+0x3a4] ;  /* 0x0003a40001f57983 */ /* 0x000ee80000300800 */
[----:B------:R-:W3:Y:S01]  /*44530*/  LDL.LU R20, [R1+0xcf4] ;  /* 0x000cf40001147983 */ /* 0x000ee20000300800 */
[----:B------:R-:W-:-:S03]  /*44540*/  IMAD.MOV.U32 R3, RZ, RZ, R9 ;  /* 0x000000ffff037224 */ /* 0x000fc600078e0009 */
[----:B--2---:R-:W2:Y:S01]  /*44550*/  LDL.LU R9, [R1+0xcfc] ;  /* 0x000cfc0001097983 */ /* 0x004ea20000300800 */
[----:B------:R-:W-:-:S03]  /*44560*/  UISETP.GT.AND UP1, UPT, UR15, 0x34, UPT ;  /* 0x000000340f00788c */ /* 0x000fc6000bf24270 */
[----:B------:R-:W2:Y:S01]  /*44570*/  LDL.LU R96, [R1+0x390] ;  /* 0x0003900001607983 */ /* 0x000ea20000300800 */
[----:B------:R-:W-:-:S03]  /*44580*/  USEL UR12, URZ, 0x4, !UP1 ;  /* 0x00000004ff0c7887 */ /* 0x000fc6000c800000 */
[----:B------:R-:W2:Y:S01]  /*44590*/  LDL.LU R97, [R1+0x394] ;  /* 0x0003940001617983 */ /* 0x000ea20000300800 */
[----:B------:R-:W-:Y:S02]  /*445a0*/  USEL UR12, UR12, URZ, !UP0 ;  /* 0x000000ff0c0c7287 */ /* 0x000fe4000c000000 */
[----:B------:R-:W-:-:S04]  /*445b0*/  UISETP.GT.AND UP1, UPT, UR15, 0x38, UPT ;  /* 0x000000380f00788c */ /* 0x000fc8000bf24270 */
[----:B------:R-:W-:Y:S01]  /*445c0*/  ISETP.NE.U32.AND P0, PT, RZ, UR12, PT ;  /* 0x0000000cff007c0c */ /* 0x000fe2000bf05070 */
[----:B------:R-:W-:-:S04]  /*445d0*/  USEL UR12, URZ, 0x4, !UP1 ;  /* 0x00000004ff0c7887 */ /* 0x000fc8000c800000 */
[----:B------:R-:W-:Y:S01]  /*445e0*/  USEL UR12, UR12, URZ, !UP0 ;  /* 0x000000ff0c0c7287 */ /* 0x000fe2000c000000 */
[----:B------:R-:W-:-:S07]  /*445f0*/  IADD3 R21, P2, PT, R21, UR13, RZ ;  /* 0x0000000d15157c10 */ /* 0x000fce000ff5e0ff */
[----:B------:R1:W-:Y:S01]  /*44600*/  LDGSTS.E [R4+0x26800], desc[UR28][R2.64], P0 ;  /* 0x2680000002047fae */ /* 0x0003e200081a101c */
[----:B------:R-:W-:Y:S02]  /*44610*/  IADD3.X R24, PT, PT, R24, UR7, RZ, P2, !PT ;  /* 0x0000000718187c10 */ /* 0x000fe400097fe4ff */
[----:B------:R-:W-:Y:S01]  /*44620*/  ISETP.NE.U32.AND P1, PT, RZ, UR12, PT ;  /* 0x0000000cff007c0c */ /* 0x000fe2000bf25070 */
[----:B-1----:R-:W-:Y:S02]  /*44630*/  IMAD.MOV.U32 R2, RZ, RZ, R21 ;  /* 0x000000ffff027224 */ /* 0x002fe400078e0015 */
[----:B------:R-:W-:Y:S01]  /*44640*/  IMAD.MOV.U32 R3, RZ, RZ, R24 ;  /* 0x000000ffff037224 */ /* 0x000fe200078e0018 */
[----:B------:R-:W-:-:S04]  /*44650*/  IADD3 R5, P3, PT, R5, UR13, RZ ;  /* 0x0000000d05057c10 */ /* 0x000fc8000ff7e0ff */
[----:B------:R1:W-:Y:S01]  /*44660*/  LDGSTS.E [R4+0x26900], desc[UR28][R2.64], P0 ;  /* 0x2690000002047fae */ /* 0x0003e200081a101c */
[----:B------:R-:W-:Y:S01]  /*44670*/  IADD3.X R12, PT, PT, R12, UR7, RZ, P3, !PT ;  /* 0x000000070c0c7c10 */ /* 0x000fe20009ffe4ff */
[----:B------:R-:W-:Y:S02]  /*44680*/  UISETP.GT.AND UP1, UPT, UR15, 0x3c, UPT ;  /* 0x0000003c0f00788c */ /* 0x000fe4000bf24270 */
[----:B------:R-:W-:Y:S02]  /*44690*/  STL [R1+0xc80], R21 ;  /* 0x000c801501007387 */ /* 0x000fe40000100800 */
[----:B------:R-:W-:Y:S01]  /*446a0*/  USEL UR12, URZ, 0x4, !UP1 ;  /* 0x00000004ff0c7887 */ /* 0x000fe2000c800000 */
[----:B-1----:R-:W-:Y:S01]  /*446b0*/  MOV R2, R5 ;  /* 0x0000000500027202 */ /* 0x002fe20000000f00 */
[----:B------:R-:W-:Y:S01]  /*446c0*/  IMAD.MOV.U32 R3, RZ, RZ, R12 ;  /* 0x000000ffff037224 */ /* 0x000fe200078e000c */
[----:B------:R-:W-:Y:S01]  /*446d0*/  STL [R1+0xc7c], R24 ;  /* 0x000c7c1801007387 */ /* 0x000fe20000100800 */
[----:B------:R-:W-:-:S03]  /*446e0*/  USEL UR12, UR12, URZ, !UP0 ;  /* 0x000000ff0c0c7287 */ /* 0x000fc6000c000000 */
[----:B------:R1:W-:Y:S04]  /*446f0*/  LDGSTS.E [R4+0x27000], desc[UR28][R2.64], P1 ;  /* 0x2700000002047fae */ /* 0x0003e800089a101c */
[----:B------:R-:W-:Y:S04]  /*44700*/  STL [R1+0xcb8], R5 ;  /* 0x000cb80501007387 */ /* 0x000fe80000100800 */
[----:B------:R1:W-:Y:S04]  /*44710*/  STL [R1+0xcb4], R12 ;  /* 0x000cb40c01007387 */ /* 0x0003e80000100800 */
[----:B-1----:R-:W2:Y:S04]  /*44720*/  LDL.LU R12, [R1+0x944] ;  /* 0x00094400010c7983 */ /* 0x002ea80000300800 */
[----:B------:R-:W2:Y:S01]  /*44730*/  LDL.LU R5, [R1+0x948] ;  /* 0x0009480001057983 */ /* 0x000ea20000300800 */
[----:B----4-:R-:W-:-:S04]  /*44740*/  IADD3 R13, P0, PT, R13, UR13, RZ ;  /* 0x0000000d0d0d7c10 */ /* 0x010fc8000ff1e0ff */
[----:B------:R-:W-:Y:S01]  /*44750*/  IADD3.X R16, PT, PT, R16, UR7, RZ, P0, !PT ;  /* 0x0000000710107c10 */ /* 0x000fe200087fe4ff */
[----:B------:R-:W-:-:S03]  /*44760*/  IMAD.MOV.U32 R2, RZ, RZ, R13 ;  /* 0x000000ffff027224 */ /* 0x000fc600078e000d */
[----:B------:R-:W-:Y:S01]  /*44770*/  MOV R3, R16 ;  /* 0x0000001000037202 */ /* 0x000fe20000000f00 */
[----:B------:R-:W-:Y:S01]  /*44780*/  STL [R1+0xcc0], R13 ;  /* 0x000cc00d01007387 */ /* 0x000fe20000100800 */
[----:B------:R-:W-:-:S03]  /*44790*/  ISETP.NE.U32.AND P0, PT, RZ, UR12, PT ;  /* 0x0000000cff007c0c */ /* 0x000fc6000bf05070 */
[----:B------:R1:W-:Y:S04]  /*447a0*/  LDGSTS.E [R4+0x27100], desc[UR28][R2.64], P1 ;  /* 0x2710000002047fae */ /* 0x0003e800089a101c */
[----:B------:R4:W-:Y:S01]  /*447b0*/  STL [R1+0xcbc], R16 ;  /* 0x000cbc1001007387 */ /* 0x0009e20000100800 */
[----:B---3--:R-:W-:-:S03]  /*447c0*/  IADD3 R17, P1, PT, R17, UR13, RZ ;  /* 0x0000000d11117c10 */ /* 0x008fc6000ff3e0ff */
[----:B----4-:R-:W3:Y:S01]  /*447d0*/  LDL.LU R16, [R1+0x94c] ;  /* 0x00094c0001107983 */ /* 0x010ee20000300800 */
[----:B------:R-:W-:-:S03]  /*447e0*/  IADD3 R8, P2, PT, R8, UR13, RZ ;  /* 0x0000000d08087c10 */ /* 0x000fc6000ff5e0ff */
[----:B------:R-:W4:Y:S01]  /*447f0*/  LDL.LU R13, [R1+0x950] ;  /* 0x00095000010d7983 */ /* 0x000f220000300800 */
[----:B-1----:R-:W-:Y:S01]  /*44800*/  IMAD.MOV.U32 R2, RZ, RZ, R17 ;  /* 0x000000ffff027224 */ /* 0x002fe200078e0011 */
[----:B------:R-:W-:Y:S02]  /*44810*/  IADD3.X R20, PT, PT, R20, UR7, RZ, P1, !PT ;  /* 0x0000000714147c10 */ /* 0x000fe40008ffe4ff */
[----:B------:R-:W-:Y:S01]  /*44820*/  STL [R1+0xcf8], R17 ;  /* 0x000cf81101007387 */ /* 0x000fe20000100800 */
[----:B--2---:R-:W-:Y:S02]  /*44830*/  IADD3.X R9, PT, PT, R9, UR7, RZ, P2, !PT ;  /* 0x0000000709097c10 */ /* 0x004fe400097fe4ff */
[----:B------:R-:W-:Y:S01]  /*44840*/  IMAD.MOV.U32 R3, RZ, RZ, R20 ;  /* 0x000000ffff037224 */ /* 0x000fe200078e0014 */
[----:B------:R-:W-:Y:S04]  /*44850*/  STL [R1+0xcf4], R20 ;  /* 0x000cf41401007387 */ /* 0x000fe80000100800 */
[----:B------:R1:W-:Y:S04]  /*44860*/  STL [R1+0xd00], R8 ;  /* 0x000d000801007387 */ /* 0x0003e80000100800 */
[----:B------:R2:W-:Y:S04]  /*44870*/  LDGSTS.E [R4+0x27800], desc[UR28][R2.64], P0 ;  /* 0x2780000002047fae */ /* 0x0005e800081a101c */
[----:B------:R1:W-:Y:S01]  /*44880*/  STL [R1+0xcfc], R9 ;  /* 0x000cfc0901007387 */ /* 0x0003e20000100800 */
[----:B--2---:R-:W-:-:S03]  /*44890*/  MOV R2, R8 ;  /* 0x0000000800027202 */ /* 0x004fc60000000f00 */
[----:B-1----:R-:W2:Y:S04]  /*448a0*/  LDL.LU R8, [R1+0x988] ;  /* 0x0009880001087983 */ /* 0x002ea80000300800 */
[----:B------:R-:W2:Y:S01]  /*448b0*/  LDL.LU R20, [R1+0x984] ;  /* 0x0009840001147983 */ /* 0x000ea20000300800 */
[----:B------:R-:W-:-:S03]  /*448c0*/  UISETP.GT.AND UP1, UPT, UR15, 0x1, UPT ;  /* 0x000000010f00788c */ /* 0x000fc6000bf24270 */
[----:B------:R-:W2:Y:S01]  /*448d0*/  LDL.LU R89, [R1+0x98c] ;  /* 0x00098c0001597983 */ /* 0x000ea20000300800 */
[----:B------:R-:W-:-:S03]  /*448e0*/  USEL UR12, URZ, 0x4, !UP1 ;  /* 0x00000004ff0c7887 */ /* 0x000fc6000c800000 */
[----:B------:R-:W2:Y:S01]  /*448f0*/  LDL.LU R88, [R1+0x990] ;  /* 0x0009900001587983 */ /* 0x000ea20000300800 */
[----:B------:R-:W-:Y:S01]  /*44900*/  IMAD.MOV.U32 R3, RZ, RZ, R9 ;  /* 0x000000ffff037224 */ /* 0x000fe200078e0009 */
[----:B------:R-:W-:Y:S02]  /*44910*/  USEL UR12, UR12, URZ, !UP0 ;  /* 0x000000ff0c0c7287 */ /* 0x000fe4000c000000 */
[----:B------:R-:W2:Y:S04]  /*44920*/  LDL.LU R17, [R1+0x9c4] ;  /* 0x0009c40001117983 */ /* 0x000ea80000300800 */
[----:B------:R-:W2:Y:S04]  /*44930*/  LDL.LU R9, [R1+0x9c8] ;  /* 0x0009c80001097983 */ /* 0x000ea80000300800 */
[----:B------:R1:W-:Y:S01]  /*44940*/  LDGSTS.E [R4+0x27900], desc[UR28][R2.64], P0 ;  /* 0x2790000002047fae */ /* 0x0003e200081a101c */
[----:B------:R-:W-:-:S02]  /*44950*/  ISETP.NE.U32.AND P0, PT, RZ, UR12, PT ;  /* 0x0000000cff007c0c */ /* 0x000fc4000bf05070 */
[----:B-1----:R-:W-:-:S05]  /*44960*/  LOP3.LUT R3, R32, 0x20, RZ, 0x3c, !PT ;  /* 0x0000002020037812 */ /* 0x002fca00078e3cff */
[----:B------:R-:W-:Y:S01]  /*44970*/  VIADD R2, R3, UR16 ;  /* 0x0000001003027c36 */ /* 0x000fe20008000000 */
[----:B------:R-:W-:-:S04]  /*44980*/  IADD3 R5, P1, PT, R5, UR13, RZ ;  /* 0x0000000d05057c10 */ /* 0x000fc8000ff3e0ff */
[----:B------:R-:W-:Y:S01]  /*44990*/  IADD3.X R12, PT, PT, R12, UR7, RZ, P1, !PT ;  /* 0x000000070c0c7c10 */ /* 0x000fe20008ffe4ff */
[----:B------:R1:W-:Y:S01]  /*449a0*/  STL [R1+0x948], R5 ;  /* 0x0009480501007387 */ /* 0x0003e20000100800 */
[----:B------:R-:W-:-:S03]  /*449b0*/  MOV R4, R5 ;  /* 0x0000000500047202 */ /* 0x000fc60000000f00 */
[----:B------:R1:W-:Y:S02]  /*449c0*/  STL [R1+0x944], R12 ;  /* 0x0009440c01007387 */ /* 0x0003e40000100800 */
[----:B-1----:R-:W-:Y:S02]  /*449d0*/  IMAD.MOV.U32 R5, RZ, RZ, R12 ;  /* 0x000000ffff057224 */ /* 0x002fe400078e000c */
[----:B------:R-:W2:Y:S04]  /*449e0*/  LDL.LU R12, [R1+0x9d0] ;  /* 0x0009d000010c7983 */ /* 0x000ea80000300800 */
[----:B------:R1:W-:Y:S01]  /*449f0*/  LDGSTS.E [R2+0x20200], desc[UR28][R4.64], P0 ;  /* 0x2020000004027fae */ /* 0x0003e200081a101c */
[----:B----4-:R-:W-:-:S04]  /*44a00*/  IADD3 R13, P1, PT, R13, UR13, RZ ;  /* 0x0000000d0d0d7c10 */ /* 0x010fc8000ff3e0ff */
[----:B---3--:R-:W-:Y:S01]  /*44a10*/  IADD3.X R16, PT, PT, R16, UR7, RZ, P1, !PT ;  /* 0x0000000710107c10 */ /* 0x008fe20008ffe4ff */
[----:B------:R-:W-:Y:S03]  /*44a20*/  STL [R1+0x950], R13 ;  /* 0x0009500d01007387 */ /* 0x000fe60000100800 */
[----:B-1----:R-:W-:Y:S01]  /*44a30*/  MOV R5, R16 ;  /* 0x0000001000057202 */ /* 0x002fe20000000f00 */
[----:B------:R1:W-:Y:S01]  /*44a40*/  STL [R1+0x94c], R16 ;  /* 0x00094c1001007387 */ /* 0x0003e20000100800 */
[----:B------:R-:W-:-:S05]  /*44a50*/  IMAD.MOV.U32 R4, RZ, RZ, R13 ;  /* 0x000000ffff047224 */ /* 0x000fca00078e000d */
[----:B------:R3:W-:Y:S04]  /*44a60*/  LDGSTS.E [R2+0x20300], desc[UR28][R4.64], P0 ;  /* 0x2030000004027fae */ /* 0x0007e800081a101c */
[----:B-1----:R-:W4:Y:S04]  /*44a70*/  LDL.LU R16, [R1+0x9cc] ;  /* 0x0009cc0001107983 */ /* 0x002f280000300800 */
[----:B------:R-:W4:Y:S01]  /*44a80*/  LDL.LU R13, [R1+0xa08] ;  /* 0x000a0800010d7983 */ /* 0x000f220000300800 */
[----:B--2---:R-:W-:-:S04]  /*44a90*/  IADD3 R8, P1, PT, R8, UR13, RZ ;  /* 0x0000000d08087c10 */ /* 0x004fc8000ff3e0ff */
[----:B------:R-:W-:Y:S01]  /*44aa0*/  IADD3.X R20, PT, PT, R20, UR7, RZ, P1, !PT ;  /* 0x0000000714147c10 */ /* 0x000fe20008ffe4ff */
[----:B------:R-:W-:Y:S04]  /*44ab0*/  STL [R1+0x988], R8 ;  /* 0x0009880801007387 */ /* 0x000fe80000100800 */
[----:B------:R1:W-:Y:S01]  /*44ac0*/  STL [R1+0x984], R20 ;  /* 0x0009841401007387 */ /* 0x0003e20000100800 */
[----:B---3--:R-:W-:-:S03]  /*44ad0*/  IMAD.MOV.U32 R5, RZ, RZ, R20 ;  /* 0x000000ffff057224 */ /* 0x008fc600078e0014 */
[----:B------:R-:W2:Y:S04]  /*44ae0*/  LDL.LU R25, [R1+0xa04] ;  /* 0x000a040001197983 */ /* 0x000ea80000300800 */
        /* <DEDUP_REMOVED lines=29> */
[----:B------:R-:W-:Y:S01]  /*44cc0*/  IADD3 R12, P0, PT, R12, UR13, RZ ;  /* 0x0000000d0c0c7c10 */ /* 0x000fe2000ff1e0ff */
[----:B------:R-:W-:-:S02]  /*44cd0*/  UISETP.GT.AND UP1, UPT, UR15, 0xd, UPT ;  /* 0x0000000d0f00788c */ /* 0x000fc4000bf24270 */
[----:B------:R1:W-:Y:S04]  /*44ce0*/  LDGSTS.E [R2+0x21200], desc[UR28][R4.64], P1 ;  /* 0x2120000004027fae */ /* 0x0003e800089a101c */
[----:B------:R-:W-:Y:S01]  /*44cf0*/  STL [R1+0x9d0], R12 ;  /* 0x0009d00c01007387 */ /* 0x000fe20000100800 */
[----:B------:R-:W-:Y:S01]  /*44d00*/  USEL UR12, URZ, 0x4, !UP1 ;  /* 0x00000004ff0c7887 */ /* 0x000fe2000c800000 */
[----:B-1----:R-:W-:-:S03]  /*44d10*/  IMAD.MOV.U32 R4, RZ, RZ, R12 ;  /* 0x000000ffff047224 */ /* 0x002fc600078e000c */
[----:B------:R-:W-:Y:S01]  /*44d20*/  USEL UR12, UR12, URZ, !UP0 ;  /* 0x000000ff0c0c7287 */ /* 0x000fe2000c000000 */
[----:B----4-:R-:W-:-:S05]  /*44d30*/  IADD3.X R16, PT, PT, R16, UR7, RZ, P0, !PT ;  /* 0x0000000710107c10 */ /* 0x010fca00087fe4ff */
[----:B------:R1:W-:Y:S01]  /*44d40*/  STL [R1+0x9cc], R16 ;  /* 0x0009cc1001007387 */ /* 0x0003e20000100800 */
[----:B------:R-:W-:-:S05]  /*44d50*/  IMAD.MOV.U32 R5, RZ, RZ, R16 ;  /* 0x000000ffff057224 */ /* 0x000fca00078e0010 */
[----:B------:R4:W-:Y:S04]  /*44d60*/  LDGSTS.E [R2+0x21300], desc[UR28][R4.64], P1 ;  /* 0x2130000004027fae */ /* 0x0009e800089a101c */
[----:B-1----:R-:W3:Y:S04]  /*44d70*/  LDL.LU R16, [R1+0xa84] ;  /* 0x000a840001107983 */ /* 0x002ee80000300800 */
[----:B------:R-:W3:Y:S01]  /*44d80*/  LDL.LU R12, [R1+0xa88] ;  /* 0x000a8800010c7983 */ /* 0x000ee20000300800 */
[----:B------:R-:W-:Y:S02]  /*44d90*/  IADD3 R13, P1, PT, R13, UR13, RZ ;  /* 0x0000000d0d0d7c10 */ /* 0x000fe4000ff3e0ff */
[----:B------:R-:W-:-:S03]  /*44da0*/  ISETP.NE.U32.AND P0, PT, RZ, UR12, PT ;  /* 0x0000000cff007c0c */ /* 0x000fc6000bf05070 */
[----:B------:R1:W-:Y:S01]  /*44db0*/  STL [R1+0xa08], R13 ;  /* 0x000a080d01007387 */ /* 0x0003e20000100800 */
[----:B--2---:R-:W-:Y:S02]  /*44dc0*/  IADD3.X R25, PT, PT, R25, UR7, RZ, P1, !PT ;  /* 0x0000000719197c10 */ /* 0x004fe40008ffe4ff */
[----:B----4-:R-:W-:Y:S02]  /*44dd0*/  MOV R4, R13 ;  /* 0x0000000d00047202 */ /* 0x010fe40000000f00 */
[----:B---3--:R-:W-:Y:S01]  /*44de0*/  IADD3 R20, P2, PT, R20, UR13, RZ ;  /* 0x0000000d14147c10 */ /* 0x008fe2000ff5e0ff */
[----:B------:R-:W-:Y:S03]  /*44df0*/  STL [R1+0xa04], R25 ;  /* 0x000a041901007387 */ /* 0x000fe60000100800 */
[----:B------:R-:W-:Y:S01]  /*44e00*/  IADD3.X R24, PT, PT, R24, UR7, RZ, P2, !PT ;  /* 0x0000000718187c10 */ /* 0x000fe200097fe4ff */
[----:B------:R-:W2:Y:S01]  /*44e10*/  LDL.LU R88, [R1+0xa90] ;  /* 0x000a900001587983 */ /* 0x000ea20000300800 */
[----:B------:R-:W-:-:S03]  /*44e20*/  IADD3 R8, P3, PT, R8, UR13, RZ ;  /* 0x0000000d08087c10 */ /* 0x000fc6000ff7e0ff */
[----:B-1----:R-:W3:Y:S01]  /*44e30*/  LDL.LU R13, [R1+0xac8] ;  /* 0x000ac800010d7983 */ /* 0x002ee20000300800 */
[----:B------:R-:W-:-:S03]  /*44e40*/  IMAD.MOV.U32 R5, RZ, RZ, R25 ;  /* 0x000000ffff057224 */ /* 0x000fc600078e0019 */
[----:B------:R1:W-:Y:S01]  /*44e50*/  STL [R1+0xa10], R20 ;  /* 0x000a101401007387 */ /* 0x0003e20000100800 */
[----:B------:R-:W-:-:S03]  /*44e60*/  IADD3.X R21, PT, PT, R21, UR7, RZ, P3, !PT ;  /* 0x0000000715157c10 */ /* 0x000fc60009ffe4ff */
        /* <DEDUP_REMOVED lines=13> */
[----:B------:R-:W-:Y:S01]  /*44f40*/  UISETP.GT.AND UP1, UPT, UR15, 0x15, UPT ;  /* 0x000000150f00788c */ /* 0x000fe2000bf24270 */
[----:B------:R-:W-:Y:S01]  /*44f50*/  IADD3 R9, P0, PT, R9, UR13, RZ ;  /* 0x0000000d09097c10 */ /* 0x000fe2000ff1e0ff */
[----:B-1----:R-:W-:Y:S02]  /*44f60*/  IMAD.MOV.U32 R4, RZ, RZ, R8 ;  /* 0x000000ffff047224 */ /* 0x002fe400078e0008 */
[----:B------:R-:W-:Y:S01]  /*44f70*/  IMAD.MOV.U32 R5, RZ, RZ, R21 ;  /* 0x000000ffff057224 */ /* 0x000fe200078e0015 */
[----:B------:R-:W-:Y:S01]  /*44f80*/  IADD3.X R17, PT, PT, R17, UR7, RZ, P0, !PT ;  /* 0x0000000711117c10 */ /* 0x000fe200087fe4ff */
[----:B----4-:R-:W4:Y:S05]  /*44f90*/  LDL.LU R8, [R1+0xad0] ;  /* 0x000ad00001087983 */ /* 0x010f2a0000300800 */
[----:B------:R1:W-:Y:S04]  /*44fa0*/  LDGSTS.E [R2+0x22200], desc[UR28][R4.64], P1 ;  /* 0x2220000004027fae */ /* 0x0003e800089a101c */
[----:B------:R-:W-:Y:S01]  /*44fb0*/  STL [R1+0xa50], R9 ;  /* 0x000a500901007387 */ /* 0x000fe20000100800 */
[----:B------:R-:W-:-:S03]  /*44fc0*/  USEL UR12, URZ, 0x4, !UP1 ;  /* 0x00000004ff0c7887 */ /* 0x000fc6000c800000 */
[----:B------:R1:W-:Y:S02]  /*44fd0*/  STL [R1+0xa4c], R17 ;  /* 0x000a4c1101007387 */ /* 0x0003e40000100800 */
[----:B-1----:R-:W-:Y:S01]  /*44fe0*/  MOV R4, R9 ;  /* 0x0000000900047202 */ /* 0x002fe20000000f00 */
[----:B------:R-:W-:Y:S02]  /*44ff0*/  IMAD.MOV.U32 R5, RZ, RZ, R17 ;  /* 0x000000ffff057224 */ /* 0x000fe400078e0011 */
[----:B------:R-:W4:Y:S04]  /*45000*/  LDL.LU R17, [R1+0xacc] ;  /* 0x000acc0001117983 */ /* 0x000f280000300800 */
[----:B------:R1:W-:Y:S01]  /*45010*/  LDGSTS.E [R2+0x22300], desc[UR28][R4.64], P1 ;  /* 0x2230000004027fae */ /* 0x0003e200089a101c */
[----:B------:R-:W-:-:S03]  /*45020*/  USEL UR12, UR12, URZ, !UP0 ;  /* 0x000000ff0c0c7287 */ /* 0x000fc6000c000000 */
[----:B------:R-:W4:Y:S03]  /*45030*/  LDL.LU R9, [R1+0xb08] ;  /* 0x000b080001097983 */ /* 0x000f260000300800 */
[----:B------:R-:W-:Y:S02]  /*45040*/  ISETP.NE.U32.AND P0, PT, RZ, UR12, PT ;  /* 0x0000000cff007c0c */ /* 0x000fe4000bf05070 */
[----:B------:R-:W-:-:S04]  /*45050*/  IADD3 R12, P1, PT, R12, UR13, RZ ;  /* 0x0000000d0c0c7c10 */ /* 0x000fc8000ff3e0ff */
[----:B------:R-:W-:Y:S01]  /*45060*/  IADD3.X R16, PT, PT, R16, UR7, RZ, P1, !PT ;  /* 0x0000000710107c10 */ /* 0x000fe20008ffe4ff */
[----:B------:R-:W-:Y:S04]  /*45070*/  STL [R1+0xa88], R12 ;  /* 0x000a880c01007387 */ /* 0x000fe80000100800 */
[----:B------:R2:W-:Y:S01]  /*45080*/  STL [R1+0xa84], R16 ;  /* 0x000a841001007387 */ /* 0x0005e20000100800 */
[----:B-1----:R-:W-:-:S03]  /*45090*/  MOV R5, R16 ;  /* 0x0000001000057202 */ /* 0x002fc60000000f00 */
[----:B------:R-:W4:Y:S04]  /*450a0*/  LDL.LU R25, [R1+0xb04] ;  /* 0x000b040001197983 */ /* 0x000f280000300800 */
[----:B------:R-:W4:Y:S04]  /*450b0*/  LDL.LU R24, [R1+0xb0c] ;  /* 0x000b0c0001187983 */ /* 0x000f280000300800 */
[----:B--2---:R-:W2:Y:S01]  /*450c0*/  LDL.LU R16, [R1+0xb10] ;  /* 0x000b100001107983 */ /* 0x004ea20000300800 */
[----:B------:R-:W-:Y:S01]  /*450d0*/  IMAD.MOV.U32 R4, RZ, RZ, R12 ;  /* 0x000000ffff047224 */ /* 0x000fe200078e000c */
[----:B------:R-:W-:-:S02]  /*450e0*/  IADD3 R88, P2, PT, R88, UR13, RZ ;  /* 0x0000000d58587c10 */ /* 0x000fc4000ff5e0ff */
[----:B------:R-:W2:Y:S04]  /*450f0*/  LDL.LU R21, [R1+0xb44] ;  /* 0x000b440001157983 */ /* 0x000ea80000300800 */
[----:B------:R-:W2:Y:S01]  /*45100*/  LDL.LU R12, [R1+0xb48] ;  /* 0x000b4800010c7983 */ /* 0x000ea20000300800 */
[----:B---3--:R-:W-:-:S03]  /*45110*/  IADD3 R13, P3, PT, R13, UR13, RZ ;  /* 0x0000000d0d0d7c10 */ /* 0x008fc6000ff7e0ff */
[----:B------:R1:W-:Y:S01]  /*45120*/  LDGSTS.E [R2+0x22a00], desc[UR28][R4.64], P0 ;  /* 0x22a0000004027fae */ /* 0x0003e200081a101c */
[----:B------:R-:W-:Y:S01]  /*45130*/  IADD3.X R89, PT, PT, R89, UR7, RZ, P2, !PT ;  /* 0x0000000759597c10 */ /* 0x000fe200097fe4ff */
[----:B-1----:R-:W-:Y:S02]  /*45140*/  IMAD.MOV.U32 R4, RZ, RZ, R88 ;  /* 0x000000ffff047224 */ /* 0x002fe400078e0058 */
[----:B------:R-:W-:Y:S02]  /*45150*/  STL [R1+0xa90], R88 ;  /* 0x000a905801007387 */ /* 0x000fe40000100800 */
[----:B------:R-:W-:Y:S02]  /*45160*/  IMAD.MOV.U32 R5, RZ, RZ, R89 ;  /* 0x000000ffff057224 */ /* 0x000fe400078e0059 */
[----:B------:R-:W-:Y:S04]  /*45170*/  STL [R1+0xa8c], R89 ;  /* 0x000a8c5901007387 */ /* 0x000fe80000100800 */
        /* <DEDUP_REMOVED lines=12> */
[----:B----4-:R-:W-:Y:S01]  /*45240*/  IADD3 R8, P0, PT, R8, UR13, RZ ;  /* 0x0000000d08087c10 */ /* 0x010fe2000ff1e0ff */
[----:B------:R-:W-:-:S04]  /*45250*/  UISETP.GT.AND UP1, UPT, UR15, 0x1d, UPT ;  /* 0x0000001d0f00788c */ /* 0x000fc8000bf24270 */
[----:B------:R-:W-:Y:S01]  /*45260*/  USEL UR12, URZ, 0x4, !UP1 ;  /* 0x00000004ff0c7887 */ /* 0x000fe2000c800000 */
[----:B------:R-:W-:Y:S05]  /*45270*/  STL [R1+0xad0], R8 ;  /* 0x000ad00801007387 */ /* 0x000fea0000100800 */
[----:B------:R1:W-:Y:S01]  /*45280*/  LDGSTS.E [R2+0x23200], desc[UR28][R4.64], P1 ;  /* 0x2320000004027fae */ /* 0x0003e200089a101c */
[----:B------:R-:W-:Y:S01]  /*45290*/  USEL UR12, UR12, URZ, !UP0 ;  /* 0x000000ff0c0c7287 */ /* 0x000fe2000c000000 */
[----:B------:R-:W-:Y:S01]  /*452a0*/  IADD3.X R17, PT, PT, R17, UR7, RZ, P0, !PT ;  /* 0x0000000711117c10 */ /* 0x000fe200087fe4ff */
[----:B-1----:R-:W-:-:S03]  /*452b0*/  IMAD.MOV.U32 R4, RZ, RZ, R8 ;  /* 0x000000ffff047224 */ /* 0x002fc600078e0008 */
[----:B------:R-:W-:Y:S01]  /*452c0*/  MOV R5, R17 ;  /* 0x0000001100057202 */ /* 0x000fe20000000f00 */
[----:B------:R1:W-:Y:S04]  /*452d0*/  STL [R1+0xacc], R17 ;  /* 0x000acc1101007387 */ /* 0x0003e80000100800 */
[----:B------:R4:W-:Y:S01]  /*452e0*/  LDGSTS.E [R2+0x23300], desc[UR28][R4.64], P1 ;  /* 0x2330000004027fae */ /* 0x0009e200089a101c */
[----:B------:R-:W-:-:S03]  /*452f0*/  IADD3 R9, P1, PT, R9, UR13, RZ ;  /* 0x0000000d09097c10 */ /* 0x000fc6000ff3e0ff */
[----:B-1----:R-:W3:Y:S04]  /*45300*/  LDL.LU R17, [R1+0xb84] ;  /* 0x000b840001117983 */ /* 0x002ee80000300800 */
[----:B------:R-:W3:Y:S01]  /*45310*/  LDL.LU R8, [R1+0xb88] ;  /* 0x000b880001087983 */ /* 0x000ee20000300800 */
[----:B------:R-:W-:Y:S01]  /*45320*/  ISETP.NE.U32.AND P0, PT, RZ, UR12, PT ;  /* 0x0000000cff007c0c */ /* 0x000fe2000bf05070 */
[----:B------:R-:W-:Y:S02]  /*45330*/  UISETP.GT.AND UP1, UPT, UR15, 0x21, UPT ;  /* 0x000000210f00788c */ /* 0x000fe4000bf24270 */
[----:B------:R1:W-:Y:S01]  /*45340*/  STL [R1+0xb08], R9 ;  /* 0x000b080901007387 */ /* 0x0003e20000100800 */
[----:B----4-:R-:W-:Y:S01]  /*45350*/  IMAD.MOV.U32 R4, RZ, RZ, R9 ;  /* 0x000000ffff047224 */ /* 0x010fe200078e0009 */
[----:B------:R-:W-:-:S04]  /*45360*/  USEL UR12, URZ, 0x4, !UP1 ;  /* 0x00000004ff0c7887 */ /* 0x000fc8000c800000 */
[----:B------:R-:W-:Y:S01]  /*45370*/  USEL UR12, UR12, URZ, !UP0 ;  /* 0x000000ff0c0c7287 */ /* 0x000fe2000c000000 */
[----:B------:R-:W-:Y:S02]  /*45380*/  IADD3.X R25, PT, PT, R25, UR7, RZ, P1, !PT ;  /* 0x0000000719197c10 */ /* 0x000fe40008ffe4ff */
[----:B--2---:R-:W-:-:S03]  /*45390*/  IADD3 R16, P2, PT, R16, UR13, RZ ;  /* 0x0000000d10107c10 */ /* 0x004fc6000ff5e0ff */
[----:B------:R-:W-:Y:S01]  /*453a0*/  STL [R1+0xb04], R25 ;  /* 0x000b041901007387 */ /* 0x000fe20000100800 */
[----:B------:R-:W-:-:S03]  /*453b0*/  IADD3.X R24, PT, PT, R24, UR7, RZ, P2, !PT ;  /* 0x0000000718187c10 */ /* 0x000fc600097fe4ff */
[----:B------:R-:W2:Y:S01]  /*453c0*/  LDL.LU R88, [R1+0xb90] ;  /* 0x000b900001587983 */ /* 0x000ea20000300800 */
[----:B------:R-:W-:-:S03]  /*453d0*/  IADD3 R12, P3, PT, R12, UR13, RZ ;  /* 0x0000000d0c0c7c10 */ /* 0x000fc6000ff7e0ff */
[----:B-1----:R-:W4:Y:S01]  /*453e0*/  LDL.LU R9, [R1+0xbc8] ;  /* 0x000bc80001097983 */ /* 0x002f220000300800 */
[----:B------:R-:W-:-:S03]  /*453f0*/  IMAD.MOV.U32 R5, RZ, RZ, R25 ;  /* 0x000000ffff057224 */ /* 0x000fc600078e0019 */
[----:B------:R1:W-:Y:S01]  /*45400*/  STL [R1+0xb10], R16 ;  /* 0x000b101001007387 */ /* 0x0003e20000100800 */
[----:B------:R-:W-:-:S03]  /*45410*/  IADD3.X R21, PT, PT, R21, UR7, RZ, P3, !PT ;  /* 0x0000000715157c10 */ /* 0x000fc60009ffe4ff */
[----:B------:R-:W-:Y:S04]  /*45420*/  STL [R1+0xb0c], R24 ;  /* 0x000b0c1801007387 */ /* 0x000fe80000100800 */
[----:B------:R1:W-:Y:S04]  /*45430*/  STL [R1+0xb48], R12 ;  /* 0x000b480c01007387 */ /* 0x0003e80000100800 */
[----:B------:R-:W4:Y:S01]  /*45440*/  LDL.LU R89, [R1+0xb8c] ;  /* 0x000b8c0001597983 */ /* 0x000f220000300800 */
[----:B------:R-:W-:-:S03]  /*45450*/  ISETP.NE.U32.AND P1, PT, RZ, UR12, PT ;  /* 0x0000000cff007c0c */ /* 0x000fc6000bf25070 */
[----:B------:R1:W-:Y:S04]  /*45460*/  LDGSTS.E [R2+0x23a00], desc[UR28][R4.64], P0 ;  /* 0x23a0000004027fae */ /* 0x0003e800081a101c */
[----:B------:R-:W-:Y:S01]  /*45470*/  STL [R1+0xb44], R21 ;  /* 0x000b441501007387 */ /* 0x000fe20000100800 */
[----:B-1----:R-:W-:Y:S01]  /*45480*/  MOV R4, R16 ;  /* 0x0000001000047202 */ /* 0x002fe20000000f00 */
[----:B------:R-:W-:Y:S02]  /*45490*/  IMAD.MOV.U32 R5, RZ, RZ, R24 ;  /* 0x000000ffff057224 */ /* 0x000fe400078e0018 */
[----:B------:R-:W4:Y:S04]  /*454a0*/  LDL.LU R16, [R1+0xbc4] ;  /* 0x000bc40001107983 */ /* 0x000f280000300800 */
[----:B------:R1:W-:Y:S01]  /*454b0*/  LDGSTS.E [R2+0x23b00], desc[UR28][R4.64], P0 ;  /* 0x23b0000004027fae */ /* 0x0003e200081a101c */
[----:B---3--:R-:W-:Y:S01]  /*454c0*/  IADD3 R13, P0, PT, R13, UR13, RZ ;  /* 0x0000000d0d0d7c10 */ /* 0x008fe2000ff1e0ff */
[----:B-1----:R-:W-:Y:S01]  /*454d0*/  IMAD.MOV.U32 R4, RZ, RZ, R12 ;  /* 0x000000ffff047224 */ /* 0x002fe200078e000c */
[----:B------:R-:W-:Y:S01]  /*454e0*/  MOV R5, R21 ;  /* 0x0000001500057202 */ /* 0x000fe20000000f00 */
[----:B------:R-:W3:Y:S01]  /*454f0*/  LDL.LU R12, [R1+0xbd0] ;  /* 0x000bd000010c7983 */ /* 0x000ee20000300800 */
[----:B------:R-:W-:-:S03]  /*45500*/  IADD3.X R20, PT, PT, R20, UR7, RZ, P0, !PT ;  /* 0x0000000714147c10 */ /* 0x000fc600087fe4ff */
        /* <DEDUP_REMOVED lines=11> */
[----:B------:R-:W-:Y:S01]  /*455c0*/  ISETP.NE.U32.AND P0, PT, RZ, UR12, PT ;  /* 0x0000000cff007c0c */ /* 0x000fe2000bf05070 */
[----:B------:R-:W-:Y:S01]  /*455d0*/  UISETP.GT.AND UP1, UPT, UR15, 0x29, UPT ;  /* 0x000000290f00788c */ /* 0x000fe2000bf24270 */
[----:B------:R-:W-:-:S04]  /*455e0*/  IADD3 R8, P1, PT, R8, UR13, RZ ;  /* 0x0000000d08087c10 */ /* 0x000fc8000ff3e0ff */
[----:B------:R-:W-:Y:S01]  /*455f0*/  IADD3.X R17, PT, PT, R17, UR7, RZ, P1, !PT ;  /* 0x0000000711117c10 */ /* 0x000fe20008ffe4ff */
[----:B------:R-:W-:Y:S04]  /*45600*/  STL [R1+0xb88], R8 ;  /* 0x000b880801007387 */ /* 0x000fe80000100800 */
[----:B------:R1:W-:Y:S02]  /*45610*/  STL [R1+0xb84], R17 ;  /* 0x000b841101007387 */ /* 0x0003e40000100800 */
[----:B-1----:R-:W-:Y:S02]  /*45620*/  IMAD.MOV.U32 R5, RZ, RZ, R17 ;  /* 0x000000ffff057224 */ /* 0x002fe400078e0011 */
[----:B------:R-:W3:Y:S01]  /*45630*/  LDL.LU R25, [R1+0xc04] ;  /* 0x000c040001197983 */ /* 0x000ee20000300800 */
[----:B------:R-:W-:-:S03]  /*45640*/  MOV R4, R8 ;  /* 0x0000000800047202 */ /* 0x000fc60000000f00 */
[----:B------:R-:W3:Y:S04]  /*45650*/  LDL.LU R21, [R1+0xc0c] ;  /* 0x000c0c0001157983 */ /* 0x000ee80000300800 */
[----:B------:R-:W3:Y:S01]  /*45660*/  LDL.LU R20, [R1+0xc10] ;  /* 0x000c100001147983 */ /* 0x000ee20000300800 */
[----:B------:R-:W-:-:S03]  /*45670*/  USEL UR12, URZ, 0x4, !UP1 ;  /* 0x00000004ff0c7887 */ /* 0x000fc6000c800000 */
[----:B------:R-:W3:Y:S04]  /*45680*/  LDL.LU R17, [R1+0xc44] ;  /* 0x000c440001117983 */ /* 0x000ee80000300800 */
[----:B------:R-:W3:Y:S01]  /*45690*/  LDL.LU R8, [R1+0xc48] ;  /* 0x000c480001087983 */ /* 0x000ee20000300800 */
[----:B------:R-:W-:-:S03]  /*456a0*/  USEL UR12, UR12, URZ, !UP0 ;  /* 0x000000ff0c0c7287 */ /* 0x000fc6000c000000 */
[----:B------:R1:W-:Y:S03]  /*456b0*/  LDGSTS.E [R2+0x24a00], desc[UR28][R4.64], P0 ;  /* 0x24a0000004027fae */ /* 0x0003e600081a101c */
[----:B------:R-:W-:Y:S02]  /*456c0*/  ISETP.NE.U32.AND P1, PT, RZ, UR12, PT ;  /* 0x0000000cff007c0c */ /* 0x000fe4000bf25070 */
[----:B--2---:R-:W-:Y:S02]  /*456d0*/  IADD3 R88, P2, PT, R88, UR13, RZ ;  /* 0x0000000d58587c10 */ /* 0x004fe4000ff5e0ff */
[----:B----4-:R-:W-:-:S03]  /*456e0*/  IADD3 R9, P3, PT, R9, UR13, RZ ;  /* 0x0000000d09097c10 */ /* 0x010fc6000ff7e0ff */
        /* <DEDUP_REMOVED lines=30> */
[----:B------:R-:W-:Y:S03]  /*458d0*/  STL [R1+0xc08], R24 ;  /* 0x000c081801007387 */ /* 0x000fe60000100800 */
[----:B------:R-:W-:Y:S01]  /*458e0*/  USEL UR12, UR12, URZ, !UP0 ;  /* 0x000000ff0c0c7287 */ /* 0x000fe2000c000000 */
[----:B-1----:R-:W-:Y:S01]  /*458f0*/  IMAD.MOV.U32 R4, RZ, RZ, R24 ;  /* 0x000000ffff047224 */ /* 0x002fe200078e0018 */
[----:B------:R-:W-:-:S04]  /*45900*/  IADD3.X R25, PT, PT, R25, UR7, RZ, P1, !PT ;  /* 0x0000000719197c10 */ /* 0x000fc80008ffe4ff */
[----:B------:R-:W-:Y:S02]  /*45910*/  MOV R5, R25 ;  /* 0x0000001900057202 */ /* 0x000fe40000000f00 */
[----:B------:R-:W-:Y:S01]  /*45920*/  IADD3 R20, P2, PT, R20, UR13, RZ ;  /* 0x0000000d14147c10 */ /* 0x000fe2000ff5e0ff */
[----:B------:R1:W-:Y:S03]  /*45930*/  STL [R1+0xc04], R25 ;  /* 0x000c041901007387 */ /* 0x0003e60000100800 */
[----:B------:R-:W-:Y:S02]  /*45940*/  IADD3.X R21, PT, PT, R21, UR7, RZ, P2, !PT ;  /* 0x0000000715157c10 */ /* 0x000fe400097fe4ff */
[----:B------:R-:W-:Y:S01]  /*45950*/  IADD3 R8, P3, PT, R8, UR13, RZ ;  /* 0x0000000d08087c10 */ /* 0x000fe2000ff7e0ff */
[----:B------:R-:W-:Y:S03]  /*45960*/  STL [R1+0xc10], R20 ;  /* 0x000c101401007387 */ /* 0x000fe60000100800 */
[----:B------:R-:W-:Y:S01]  /*45970*/  IADD3.X R17, PT, PT, R17, UR7, RZ, P3, !PT ;  /* 0x0000000711117c10 */ /* 0x000fe20009ffe4ff */
[----:B------:R1:W-:Y:S01]  /*45980*/  LDGSTS.E [R2+0x25a00], desc[UR28][R4.64], P0 ;  /* 0x25a0000004027fae */ /* 0x0003e200081a101c */
[----:B------:R-:W-:-:S03]  /*45990*/  ISETP.NE.U32.AND P1, PT, RZ, UR12, PT ;  /* 0x0000000cff007c0c */ /* 0x000fc6000bf25070 */
[----:B------:R1:W-:Y:S04]  /*459a0*/  STL [R1+0xc0c], R21 ;  /* 0x000c0c1501007387 */ /* 0x0003e80000100800 */
[----:B------:R1:W-:Y:S02]  /*459b0*/  STL [R1+0xc48], R8 ;  /* 0x000c480801007387 */ /* 0x0003e40000100800 */
[----:B-1----:R-:W-:Y:S02]  /*459c0*/  IMAD.MOV.U32 R4, RZ, RZ, R20 ;  /* 0x000000ffff047224 */ /* 0x002fe400078e0014 */
[----:B------:R-:W-:Y:S01]  /*459d0*/  STL [R1+0xc44], R17 ;  /* 0x000c441101007387 */ /* 0x000fe20000100800 */
[----:B------:R-:W-:-:S03]  /*459e0*/  IMAD.MOV.U32 R5, RZ, RZ, R21 ;  /* 0x000000ffff057224 */ /* 0x000fc600078e0015 */
[----:B------:R-:W3:Y:S04]  /*459f0*/  LDL.LU R25, [R1+0xc8c] ;  /* 0x000c8c0001197983 */ /* 0x000ee80000300800 */
[----:B------:R-:W3:Y:S04]  /*45a00*/  LDL.LU R24, [R1+0xc90] ;  /* 0x000c900001187983 */ /* 0x000ee80000300800 */
[----:B------:R1:W-:Y:S04]  /*45a10*/  LDGSTS.E [R2+0x25b00], desc[UR28][R4.64], P0 ;  /* 0x25b0000004027fae */ /* 0x0003e800081a101c */
[----:B------:R-:W3:Y:S01]  /*45a20*/  LDL.LU R21, [R1+0xcc4] ;  /* 0x000cc40001157983 */ /* 0x000ee20000300800 */
[----:B-1----:R-:W-:Y:S01]  /*45a30*/  MOV R4, R8 ;  /* 0x0000000800047202 */ /* 0x002fe20000000f00 */
[----:B------:R-:W-:-:S02]  /*45a40*/  IMAD.MOV.U32 R5, RZ, RZ, R17 ;  /* 0x000000ffff057224 */ /* 0x000fc400078e0011 */
[----:B------:R-:W3:Y:S04]  /*45a50*/  LDL.LU R8, [R1+0xcc8] ;  /* 0x000cc80001087983 */ /* 0x000ee80000300800 */
[----:B------:R1:W-:Y:S01]  /*45a60*/  LDGSTS.E [R2+0x26200], desc[UR28][R4.64], P1 ;  /* 0x2620000004027fae */ /* 0x0003e200089a101c */
[----:B------:R-:W-:Y:S01]  /*45a70*/  MOV R246, R57 ;  /* 0x0000003900f67202 */ /* 0x000fe20000000f00 */
[----:B------:R-:W-:Y:S01]  /*45a80*/  IMAD.MOV.U32 R247, RZ, RZ, R56 ;  /* 0x000000fffff77224 */ /* 0x000fe200078e0038 */
[----:B------:R-:W-:Y:S01]  /*45a90*/  MOV R99, R60 ;  /* 0x0000003c00637202 */ /* 0x000fe20000000f00 */
[----:B------:R-:W-:-:S05]  /*45aa0*/  IMAD.MOV.U32 R98, RZ, RZ, R61 ;  /* 0x000000ffff627224 */ /* 0x000fca00078e003d */
[C---:B------:R-:W-:Y:S08]  /*45ab0*/  HMMA.1688.F32.TF32 R56, R156.reuse, R58, R244 ;  /* 0x0000003a9c38723c */ /* 0x040ff000000810f4 */
        /* <DEDUP_REMOVED lines=19> */
[----:B------:R-:W3:Y:S04]  /*45bf0*/  LDL.LU R246, [R1+0x3c8] ;  /* 0x0003c80001f67983 */ /* 0x000ee80000300800 */
[----:B------:R-:W3:Y:S04]  /*45c00*/  LDL.LU R247, [R1+0x3cc] ;  /* 0x0003cc0001f77983 */ /* 0x000ee80000300800 */
[----:B------:R-:W3:Y:S01]  /*45c10*/  LDL.LU R20, [R1+0xd04] ;  /* 0x000d040001147983 */ /* 0x000ee20000300800 */
[----:B------:R-:W-:-:S03]  /*45c20*/  IMAD.MOV.U32 R5, RZ, RZ, R13 ;  /* 0x000000ffff057224 */ /* 0x000fc600078e000d */
[----:B--2---:R-:W2:Y:S04]  /*45c30*/  LDL.LU R13, [R1+0xd0c] ;  /* 0x000d0c00010d7983 */ /* 0x004ea80000300800 */
[----:B------:R-:W2:Y:S04]  /*45c40*/  LDL.LU R96, [R1+0x3b0] ;  /* 0x0003b00001607983 */ /* 0x000ea80000300800 */
[----:B------:R-:W2:Y:S01]  /*45c50*/  LDL.LU R97, [R1+0x3b4] ;  /* 0x0003b40001617983 */ /* 0x000ea20000300800 */
[----:B------:R-:W-:-:S04]  /*45c60*/  UISETP.GT.AND UP1, UPT, UR15, 0x35, UPT ;  /* 0x000000350f00788c */ /* 0x000fc8000bf24270 */
[----:B------:R-:W-:-:S04]  /*45c70*/  USEL UR12, URZ, 0x4, !UP1 ;  /* 0x00000004ff0c7887 */ /* 0x000fc8000c800000 */
[----:B------:R-:W-:Y:S02]  /*45c80*/  USEL UR12, UR12, URZ, !UP0 ;  /* 0x000000ff0c0c7287 */ /* 0x000fe4000c000000 */
[----:B------:R-:W-:-:S04]  /*45c90*/  UISETP.GT.AND UP1, UPT, UR15, 0x39, UPT ;  /* 0x000000390f00788c */ /* 0x000fc8000bf24270 */
[----:B------:R-:W-:Y:S01]  /*45ca0*/  ISETP.NE.U32.AND P0, PT, RZ, UR12, PT ;  /* 0x0000000cff007c0c */ /* 0x000fe2000bf05070 */
[----:B------:R-:W-:Y:S01]  /*45cb0*/  USEL UR12, URZ, 0x4, !UP1 ;  /* 0x00000004ff0c7887 */ /* 0x000fe2000c800000 */
[----:B------:R-:W-:-:S03]  /*45cc0*/  IADD3 R24, P2, PT, R24, UR13, RZ ;  /* 0x0000000d18187c10 */ /* 0x000fc6000ff5e0ff */
[----:B------:R-:W-:Y:S01]  /*45cd0*/  USEL UR12, UR12, URZ, !UP0 ;  /* 0x000000ff0c0c7287 */ /* 0x000fe2000c000000 */
[----:B------:R-:W-:-:S07]  /*45ce0*/  IADD3.X R25, PT, PT, R25, UR7, RZ, P2, !PT ;  /* 0x0000000719197c10 */ /* 0x000fce00097fe4ff */
[----:B------:R1:W-:Y:S01]  /*45cf0*/  LDGSTS.E [R2+0x26a00], desc[UR28][R4.64], P0 ;  /* 0x26a0000004027fae */ /* 0x0003e200081a101c */
[----:B------:R-:W-:Y:S01]  /*45d00*/  ISETP.NE.U32.AND P1, PT, RZ, UR12, PT ;  /* 0x0000000cff007c0c */ /* 0x000fe2000bf25070 */
[----:B------:R-:W-:Y:S01]  /*45d10*/  UISETP.GT.AND UP1, UPT, UR15, 0x3d, UPT ;  /* 0x0000003d0f00788c */ /* 0x000fe2000bf24270 */
[----:B------:R-:W-:Y:S01]  /*45d20*/  IADD3 R8, P3, PT, R8, UR13, RZ ;  /* 0x0000000d08087c10 */ /* 0x000fe2000ff7e0ff */
[----:B-1----:R-:W-:Y:S01]  /*45d30*/  IMAD.MOV.U32 R4, RZ, RZ, R24 ;  /* 0x000000ffff047224 */ /* 0x002fe200078e0018 */
[----:B------:R-:W-:Y:S02]  /*45d40*/  MOV R5, R25 ;  /* 0x0000001900057202 */ /* 0x000fe40000000f00 */
[----:B------:R-:W-:-:S03]  /*45d50*/  IADD3.X R21, PT, PT, R21, UR7, RZ, P3, !PT ;  /* 0x0000000715157c10 */ /* 0x000fc60009ffe4ff */
[----:B------:R1:W-:Y:S01]  /*45d60*/  LDGSTS.E [R2+0x26b00], desc[UR28][R4.64], P0 ;  /* 0x26b0000004027fae */ /* 0x0003e200081a101c */
[----:B------:R-:W-:-:S03]  /*45d70*/  USEL UR12, URZ, 0x4, !UP1 ;  /* 0x00000004ff0c7887 */ /* 0x000fc6000c800000 */
[----:B------:R-:W-:Y:S01]  /*45d80*/  STL [R1+0xc90], R24 ;  /* 0x000c901801007387 */ /* 0x000fe20000100800 */
[----:B------:R-:W-:Y:S01]  /*45d90*/  USEL UR12, UR12, URZ, !UP0 ;  /* 0x000000ff0c0c7287 */ /* 0x000fe2000c000000 */
[----:B-1----:R-:W-:Y:S02]  /*45da0*/  IMAD.MOV.U32 R4, RZ, RZ, R8 ;  /* 0x000000ffff047224 */ /* 0x002fe400078e0008 */
[----:B------:R-:W-:Y:S01]  /*45db0*/  IMAD.MOV.U32 R5, RZ, RZ, R21 ;  /* 0x000000ffff057224 */ /* 0x000fe200078e0015 */
[----:B------:R-:W-:Y:S04]  /*45dc0*/  STL [R1+0xc8c], R25 ;  /* 0x000c8c1901007387 */ /* 0x000fe80000100800 */
[----:B------:R1:W-:Y:S04]  /*45dd0*/  LDGSTS.E [R2+0x27200], desc[UR28][R4.64], P1 ;  /* 0x2720000004027fae */ /* 0x0003e800089a101c */
[----:B------:R-:W-:Y:S04]  /*45de0*/  STL [R1+0xcc8], R8 ;  /* 0x000cc80801007387 */ /* 0x000fe80000100800 */
[----:B------:R1:W-:Y:S04]  /*45df0*/  STL [R1+0xcc4], R21 ;  /* 0x000cc41501007387 */ /* 0x0003e80000100800 */
[----:B-1----:R-:W2:Y:S04]  /*45e00*/  LDL.LU R21, [R1+0x954] ;  /* 0x0009540001157983 */ /* 0x002ea80000300800 */
[----:B------:R-:W2:Y:S01]  /*45e10*/  LDL.LU R8, [R1+0x958] ;  /* 0x0009580001087983 */ /* 0x000ea20000300800 */
[----:B------:R-:W-:Y:S01]  /*45e20*/  MOV R98, R53 ;  /* 0x0000003500627202 */ /* 0x000fe20000000f00 */
[----:B------:R-:W-:Y:S01]  /*45e30*/  IMAD.MOV.U32 R99, RZ, RZ, R52 ;  /* 0x000000ffff637224 */ /* 0x000fe200078e0034 */
[----:B----4-:R-:W-:-:S04]  /*45e40*/  IADD3 R9, P0, PT, R9, UR13, RZ ;  /* 0x0000000d09097c10 */ /* 0x010fc8000ff1e0ff */
[----:B------:R-:W-:Y:S02]  /*45e50*/  IADD3.X R16, PT, PT, R16, UR7, RZ, P0, !PT ;  /* 0x0000000710107c10 */ /* 0x000fe400087fe4ff */
[----:B------:R-:W-:-:S03]  /*45e60*/  MOV R4, R9 ;  /* 0x0000000900047202 */ /* 0x000fc60000000f00 */
[----:B------:R-:W-:Y:S01]  /*45e70*/  IMAD.MOV.U32 R5, RZ, RZ, R16 ;  /* 0x000000ffff057224 */ /* 0x000fe200078e0010 */
        /* <DEDUP_REMOVED lines=8> */
[----:B-1----:R-:W-:-:S03]  /*45f00*/  IMAD.MOV.U32 R4, RZ, RZ, R17 ;  /* 0x000000ffff047224 */ /* 0x002fc600078e0011 */
[----:B------:R-:W-:Y:S01]  /*45f10*/  STL [R1+0xd08], R17 ;  /* 0x000d081101007387 */ /* 0x000fe20000100800 */
[----:B------:R-:W-:-:S04]  /*45f20*/  IADD3.X R20, PT, PT, R20, UR7, RZ, P1, !PT ;  /* 0x0000000714147c10 */ /* 0x000fc80008ffe4ff */
[----:B------:R-:W-:Y:S02]  /*45f30*/  MOV R5, R20 ;  /* 0x0000001400057202 */ /* 0x000fe40000000f00 */
[----:B--2---:R-:W-:Y:S01]  /*45f40*/  IADD3.X R13, PT, PT, R13, UR7, RZ, P2, !PT ;  /* 0x000000070d0d7c10 */ /* 0x004fe200097fe4ff */
[----:B------:R-:W-:Y:S04]  /*45f50*/  STL [R1+0xd04], R20 ;  /* 0x000d041401007387 */ /* 0x000fe80000100800 */
[----:B------:R1:W-:Y:S01]  /*45f60*/  STL [R1+0xd10], R12 ;  /* 0x000d100c01007387 */ /* 0x0003e20000100800 */
[C---:B------:R-:W-:Y:S03]  /*45f70*/  HMMA.1688.F32.TF32 R52, R156.reuse, R54, R96 ;  /* 0x000000369c34723c */ /* 0x040fe60000081060 */
[----:B------:R2:W-:Y:S04]  /*45f80*/  LDGSTS.E [R2+0x27a00], desc[UR28][R4.64], P0 ;  /* 0x27a0000004027fae */ /* 0x0005e800081a101c */
[----:B------:R1:W-:Y:S01]  /*45f90*/  STL [R1+0xd0c], R13 ;  /* 0x000d0c0d01007387 */ /* 0x0003e20000100800 */
[----:B------:R-:W-:Y:S01]  /*45fa0*/  HMMA.1688.F32.TF32 R96, R156, R50, R244 ;  /* 0x000000329c60723c */ /* 0x000fe200000810f4 */
[----:B--2---:R-:W-:-:S02]  /*45fb0*/  IMAD.MOV.U32 R4, RZ, RZ, R12 ;  /* 0x000000ffff047224 */ /* 0x004fc400078e000c */
[----:B-1----:R-:W2:Y:S04]  /*45fc0*/  LDL.LU R12, [R1+0x998] ;  /* 0x00099800010c7983 */ /* 0x002ea80000300800 */
[----:B------:R-:W2:Y:S04]  /*45fd0*/  LDL.LU R20, [R1+0x994] ;  /* 0x0009940001147983 */ /* 0x000ea80000300800 */
[----:B------:R-:W2:Y:S04]  /*45fe0*/  LDL.LU R89, [R1+0x99c] ;  /* 0x00099c0001597983 */ /* 0x000ea80000300800 */
[----:B------:R-:W2:Y:S01]  /*45ff0*/  LDL.LU R88, [R1+0x9a0] ;  /* 0x0009a00001587983 */ /* 0x000ea20000300800 */
[----:B------:R-:W-:-:S03]  /*46000*/  IMAD.MOV.U32 R5, RZ, RZ, R13 ;  /* 0x000000ffff057224 */ /* 0x000fc600078e000d */
[----:B------:R-:W-:Y:S04]  /*46010*/  STL.64 [R1+0x160], R96 ;  /* 0x0001606001007387 */ /* 0x000fe80000100a00 */
[----:B------:R-:W-:Y:S04]  /*46020*/  STL.64 [R1+0x168], R98 ;  /* 0x0001686201007387 */ /* 0x000fe80000100a00 */
[----:B------:R-:W2:Y:S04]  /*46030*/  LDL.LU R17, [R1+0x9d4] ;  /* 0x0009d40001117983 */ /* 0x000ea80000300800 */
[----:B------:R-:W2:Y:S01]  /*46040*/  LDL.LU R13, [R1+0x9d8] ;  /* 0x0009d800010d7983 */ /* 0x000ea20000300800 */
[----:B------:R-:W-:-:S03]  /*46050*/  UISETP.GT.AND UP1, UPT, UR15, 0x2, UPT ;  /* 0x000000020f00788c */ /* 0x000fc6000bf24270 */
[----:B------:R1:W-:Y:S01]  /*46060*/  LDGSTS.E [R2+0x27b00], desc[UR28][R4.64], P0 ;  /* 0x27b0000004027fae */ /* 0x0003e200081a101c */
[----:B------:R-:W-:-:S04]  /*46070*/  USEL UR12, URZ, 0x4, !UP1 ;  /* 0x00000004ff0c7887 */ /* 0x000fc8000c800000 */
[----:B------:R-:W-:-:S06]  /*46080*/  USEL UR12, UR12, URZ, !UP0 ;  /* 0x000000ff0c0c7287 */ /* 0x000fcc000c000000 */
[----:B------:R-:W-:Y:S02]  /*46090*/  ISETP.NE.U32.AND P0, PT, RZ, UR12, PT ;  /* 0x0000000cff007c0c */ /* 0x000fe4000bf05070 */
[----:B-1----:R-:W-:-:S04]  /*460a0*/  LOP3.LUT R2, R32, 0x40, RZ, 0x3c, !PT ;  /* 0x0000004020027812 */ /* 0x002fc800078e3cff */
[----:B------:R-:W-:Y:S01]  /*460b0*/  IADD3 R2, PT, PT, R2, UR16, RZ ;  /* 0x0000001002027c10 */ /* 0x000fe2000fffe0ff */
[----:B------:R-:W-:Y:S01]  /*460c0*/  UISETP.GT.AND UP1, UPT, UR15, 0x6, UPT ;  /* 0x000000060f00788c */ /* 0x000fe2000bf24270 */
[----:B------:R-:W-:-:S04]  /*460d0*/  IADD3 R8, P1, PT, R8, UR13, RZ ;  /* 0x0000000d08087c10 */ /* 0x000fc8000ff3e0ff */
[----:B------:R-:W-:Y:S01]  /*460e0*/  IADD3.X R21, PT, PT, R21, UR7, RZ, P1, !PT ;  /* 0x0000000715157c10 */ /* 0x000fe20008ffe4ff */
[----:B------:R-:W-:Y:S01]  /*460f0*/  IMAD.MOV.U32 R4, RZ, RZ, R8 ;  /* 0x000000ffff047224 */ /* 0x000fe200078e0008 */
[----:B------:R1:W-:Y:S03]  /*46100*/  STL [R1+0x958], R8 ;  /* 0x0009580801007387 */ /* 0x0003e60000100800 */
[----:B------:R-:W-:Y:S01]  /*46110*/  IMAD.MOV.U32 R5, RZ, RZ, R21 ;  /* 0x000000ffff057224 */ /* 0x000fe200078e0015 */
[----:B------:R-:W-:Y:S04]  /*46120*/  STL [R1+0x954], R21 ;  /* 0x0009541501007387 */ /* 0x000fe80000100800 */
[----:B------:R3:W-:Y:S04]  /*46130*/  LDGSTS.E [R2+0x20400], desc[UR28][R4.64], P0 ;  /* 0x2040000004027fae */ /* 0x0007e800081a101c */
[----:B-1----:R-:W2:Y:S01]  /*46140*/  LDL.LU R8, [R1+0x9e0] ;  /* 0x0009e00001087983 */ /* 0x002ea20000300800 */
[----:B------:R-:W-:-:S04]  /*46150*/  USEL UR12, URZ, 0x4, !UP1 ;  /* 0x00000004ff0c7887 */ /* 0x000fc8000c800000 */
[----:B------:R-:W-:Y:S01]  /*46160*/  USEL UR12, UR12, URZ, !UP0 ;  /* 0x000000ff0c0c7287 */ /* 0x000fe2000c000000 */
[----:B----4-:R-:W-:-:S04]  /*46170*/  IADD3 R9, P1, PT, R9, UR13, RZ ;  /* 0x0000000d09097c10 */ /* 0x010fc8000ff3e0ff */
[----:B---3--:R-:W-:Y:S01]  /*46180*/  IADD3.X R16, PT, PT, R16, UR7, RZ, P1, !PT ;  /* 0x0000000710107c10 */ /* 0x008fe20008ffe4ff */
[----:B------:R-:W-:Y:S04]  /*46190*/  STL [R1+0x960], R9 ;  /* 0x0009600901007387 */ /* 0x000fe80000100800 */
[----:B------:R1:W-:Y:S01]  /*461a0*/  STL [R1+0x95c], R16 ;  /* 0x00095c1001007387 */ /* 0x0003e20000100800 */
[----:B------:R-:W-:Y:S01]  /*461b0*/  IMAD.MOV.U32 R5, RZ, RZ, R16 ;  /* 0x000000ffff057224 */ /* 0x000fe200078e0010 */
[----:B------:R-:W-:-:S05]  /*461c0*/  MOV R4, R9 ;  /* 0x0000000900047202 */ /* 0x000fca0000000f00 */
[----:B------:R3:W-:Y:S04]  /*461d0*/  LDGSTS.E [R2+0x20500], desc[UR28][R4.64], P0 ;  /* 0x2050000004027fae */ /* 0x0007e800081a101c */
[----:B-1----:R-:W4:Y:S01]  /*461e0*/  LDL.LU R16, [R1+0x9dc] ;  /* 0x0009dc0001107983 */ /* 0x002f220000300800 */
[----:B------:R-:W-:-:S03]  /*461f0*/  ISETP.NE.U32.AND P0, PT, RZ, UR12, PT ;  /* 0x0000000cff007c0c */ /* 0x000fc6000bf05070 */
[----:B------:R-:W4:Y:S01]  /*46200*/  LDL.LU R9, [R1+0xa18] ;  /* 0x000a180001097983 */ /* 0x000f220000300800 */
[----:B--2---:R-:W-:-:S04]  /*46210*/  IADD3 R12, P1, PT, R12, UR13, RZ ;  /* 0x0000000d0c0c7c10 */ /* 0x004fc8000ff3e0ff */
[----:B------:R-:W-:Y:S01]  /*46220*/  IADD3.X R20, PT, PT, R20, UR7, RZ, P1, !PT ;  /* 0x0000000714147c10 */ /* 0x000fe20008ffe4ff */
[----:B------:R-:W-:Y:S04]  /*46230*/  STL [R1+0x998], R12 ;  /* 0x0009980c01007387 */ /* 0x000fe80000100800 */
[----:B------:R1:W-:Y:S01]  /*46240*/  STL [R1+0x994], R20 ;  /* 0x0009941401007387 */ /* 0x0003e20000100800 */
[----:B---3--:R-:W-:-:S03]  /*46250*/  MOV R5, R20 ;  /* 0x0000001400057202 */ /* 0x008fc60000000f00 */
[----:B------:R-:W2:Y:S04]  /*46260*/  LDL.LU R25, [R1+0xa14] ;  /* 0x000a140001197983 */ /* 0x000ea80000300800 */
[----:B------:R-:W3:Y:S01]  /*46270*/  LDL.LU R24, [R1+0xa1c] ;  /* 0x000a1c0001187983 */ /* 0x000ee20000300800 */
[----:B------:R-:W-:-:S03]  /*46280*/  IADD3 R88, P2, PT, R88, UR13, RZ ;  /* 0x0000000d58587c10 */ /* 0x000fc6000ff5e0ff */
[----:B-1----:R-:W3:Y:S01]  /*46290*/  LDL.LU R20, [R1+0xa20] ;  /* 0x000a200001147983 */ /* 0x002ee20000300800 */
[----:B------:R-:W-:-:S03]  /*462a0*/  IMAD.MOV.U32 R4, RZ, RZ, R12 ;  /* 0x000000ffff047224 */ /* 0x000fc600078e000c */
[----:B------:R-:W3:Y:S01]  /*462b0*/  LDL.LU R21, [R1+0xa54] ;  /* 0x000a540001157983 */ /* 0x000ee20000300800 */
[----:B------:R-:W-:-:S03]  /*462c0*/  IADD3.X R89, PT, PT, R89, UR7, RZ, P2, !PT ;  /* 0x0000000759597c10 */ /* 0x000fc600097fe4ff */
[----:B------:R-:W3:Y:S01]  /*462d0*/  LDL.LU R12, [R1+0xa58] ;  /* 0x000a5800010c7983 */ /* 0x000ee20000300800 */
[----:B------:R-:W-:-:S03]  /*462e0*/  IADD3 R13, P3, PT, R13, UR13, RZ ;  /* 0x0000000d0d0d7c10 */ /* 0x000fc6000ff7e0ff */
[----:B------:R1:W-:Y:S01]  /*462f0*/  LDGSTS.E [R2+0x20c00], desc[UR28][R4.64], P0 ;  /* 0x20c0000004027fae */ /* 0x0003e200081a101c */
[----:B------:R-:W-:-:S03]  /*46300*/  IADD3.X R17, PT, PT, R17, UR7, RZ, P3, !PT ;  /* 0x0000000711117c10 */ /* 0x000fc60009ffe4ff */
[----:B------:R-:W-:Y:S04]  /*46310*/  STL [R1+0x9a0], R88 ;  /* 0x0009a05801007387 */ /* 0x000fe80000100800 */
[----:B------:R-:W-:Y:S01]  /*46320*/  STL [R1+0x99c], R89 ;  /* 0x00099c5901007387 */ /* 0x000fe20000100800 */
[----:B-1----:R-:W-:Y:S02]  /*46330*/  IMAD.MOV.U32 R4, RZ, RZ, R88 ;  /* 0x000000ffff047224 */ /* 0x002fe400078e0058 */
[----:B------:R-:W-:Y:S01]  /*46340*/  IMAD.MOV.U32 R5, RZ, RZ, R89 ;  /* 0x000000ffff057224 */ /* 0x000fe200078e0059 */
[----:B------:R-:W-:Y:S04]  /*46350*/  STL [R1+0x9d8], R13 ;  /* 0x0009d80d01007387 */ /* 0x000fe80000100800 */
[----:B------:R1:W-:Y:S04]  /*46360*/  LDGSTS.E [R2+0x20d00], desc[UR28][R4.64], P0 ;  /* 0x20d0000004027fae */ /* 0x0003e800081a101c */
[----:B------:R1:W-:Y:S02]  /*46370*/  STL [R1+0x9d4], R17 ;  /* 0x0009d41101007387 */ /* 0x0003e40000100800 */
[----:B-1----:R-:W-:Y:S01]  /*46380*/  IMAD.MOV.U32 R5, RZ, RZ, R17 ;  /* 0x000000ffff057224 */ /* 0x002fe200078e0011 */
[----:B------:R-:W-:Y:S01]  /*46390*/  MOV R4, R13 ;  /* 0x0000000d00047202 */ /* 0x000fe20000000f00 */
[----:B------:R-:W3:Y:S04]  /*463a0*/  LDL.LU R17, [R1+0xa5c] ;  /* 0x000a5c0001117983 */ /* 0x000ee80000300800 */
[----:B------:R-:W3:Y:S01]  /*463b0*/  LDL.LU R13, [R1+0xa60] ;  /* 0x000a6000010d7983 */ /* 0x000ee20000300800 */
[----:B------:R-:W-:-:S04]  /*463c0*/  UISETP.GT.AND UP1, UPT, UR15, 0xa, UPT ;  /* 0x0000000a0f00788c */ /* 0x000fc8000bf24270 */
[----:B------:R-:W-:-:S04]  /*463d0*/  USEL UR12, URZ, 0x4, !UP1 ;  /* 0x00000004ff0c7887 */ /* 0x000fc8000c800000 */
[----:B------:R-:W-:-:S06]  /*463e0*/  USEL UR12, UR12, URZ, !UP0 ;  /* 0x000000ff0c0c7287 */ /* 0x000fcc000c000000 */
[----:B------:R-:W-:Y:S02]  /*463f0*/  ISETP.NE.U32.AND P1, PT, RZ, UR12, PT ;  /* 0x0000000cff007c0c */ /* 0x000fe4000bf25070 */
[----:B------:R-:W-:Y:S01]  /*46400*/  IADD3 R8, P0, PT, R8, UR13, RZ ;  /* 0x0000000d08087c10 */ /* 0x000fe2000ff1e0ff */
[----:B------:R-:W-:-:S04]  /*46410*/  UISETP.GT.AND UP1, UPT, UR15, 0xe, UPT ;  /* 0x0000000e0f00788c */ /* 0x000fc8000bf24270 */
[----:B------:R-:W-:-:S06]  /*46420*/  USEL UR12, URZ, 0x4, !UP1 ;  /* 0x00000004ff0c7887 */ /* 0x000fcc000c800000 */
[----:B------:R1:W-:Y:S01]  /*46430*/  LDGSTS.E [R2+0x21400], desc[UR28][R4.64], P1 ;  /* 0x2140000004027fae */ /* 0x0003e200089a101c */
[----:B------:R-:W-:-:S03]  /*46440*/  USEL UR12, UR12, URZ, !UP0 ;  /* 0x000000ff0c0c7287 */ /* 0x000fc6000c000000 */
[----:B------:R-:W-:Y:S01]  /*46450*/  STL [R1+0x9e0], R8 ;  /* 0x0009e00801007387 */ /* 0x000fe20000100800 */
[----:B-1----:R-:W-:Y:S01]  /*46460*/  IMAD.MOV.U32 R4, RZ, RZ, R8 ;  /* 0x000000ffff047224 */ /* 0x002fe200078e0008 */
[----:B------:R-:W-:Y:S01]  /*46470*/  UISETP.GT.AND UP1, UPT, UR15, 0x12, UPT ;  /* 0x000000120f00788c */ /* 0x000fe2000bf24270 */
[----:B----4-:R-:W-:-:S04]  /*46480*/  IADD3.X R16, PT, PT, R16, UR7, RZ, P0, !PT ;  /* 0x0000000710107c10 */ /* 0x010fc800087fe4ff */
[----:B------:R-:W-:Y:S01]  /*46490*/  MOV R5, R16 ;  /* 0x0000001000057202 */ /* 0x000fe20000000f00 */
[----:B------:R1:W-:Y:S04]  /*464a0*/  STL [R1+0x9dc], R16 ;  /* 0x0009dc1001007387 */ /* 0x0003e80000100800 */
[----:B------:R4:W-:Y:S01]  /*464b0*/  LDGSTS.E [R2+0x21500], desc[UR28][R4.64], P1 ;  /* 0x2150000004027fae */ /* 0x0009e200089a101c */
[----:B------:R-:W-:-:S03]  /*464c0*/  IADD3 R9, P1, PT, R9, UR13, RZ ;  /* 0x0000000d09097c10 */ /* 0x000fc6000ff3e0ff */
[----:B-1----:R-:W3:Y:S04]  /*464d0*/  LDL.LU R16, [R1+0xa94] ;  /* 0x000a940001107983 */ /* 0x002ee80000300800 */
[----:B------:R-:W3:Y:S01]  /*464e0*/  LDL.LU R8, [R1+0xa98] ;  /* 0x000a980001087983 */ /* 0x000ee20000300800 */
[----:B------:R-:W-:Y:S01]  /*464f0*/  ISETP.NE.U32.AND P0, PT, RZ, UR12, PT ;  /* 0x0000000cff007c0c */ /* 0x000fe2000bf05070 */
[----:B------:R-:W-:Y:S02]  /*46500*/  USEL UR12, URZ, 0x4, !UP1 ;  /* 0x00000004ff0c7887 */ /* 0x000fe4000c800000 */
[----:B------:R1:W-:Y:S01]  /*46510*/  STL [R1+0xa18], R9 ;  /* 0x000a180901007387 */ /* 0x0003e20000100800 */
[----:B----4-:R-:W-:Y:S01]  /*46520*/  IMAD.MOV.U32 R4, RZ, RZ, R9 ;  /* 0x000000ffff047224 */ /* 0x010fe200078e0009 */
[----:B------:R-:W-:Y:S01]  /*46530*/  USEL UR12, UR12, URZ, !UP0 ;  /* 0x000000ff0c0c7287 */ /* 0x000fe2000c000000 */
[----:B--2---:R-:W-:-:S02]  /*46540*/  IADD3.X R25, PT, PT, R25, UR7, RZ, P1, !PT ;  /* 0x0000000719197c10 */ /* 0x004fc40008ffe4ff */
[----:B---3--:R-:W-:-:S03]  /*46550*/  IADD3 R20, P2, PT, R20, UR13, RZ ;  /* 0x0000000d14147c10 */ /* 0x008fc6000ff5e0ff */
[----:B------:R-:W-:Y:S01]  /*46560*/  STL [R1+0xa14], R25 ;  /* 0x000a141901007387 */ /* 0x000fe20000100800 */
[----:B------:R-:W-:-:S03]  /*46570*/  IADD3.X R24, PT, PT, R24, UR7, RZ, P2, !PT ;  /* 0x0000000718187c10 */ /* 0x000fc600097fe4ff */
        /* <DEDUP_REMOVED lines=8> */
[----:B------:R-:W3:Y:S01]  /*46600*/  LDL.LU R51, [R1+0xa9c] ;  /* 0x000a9c0001337983 */ /* 0x000ee20000300800 */
[----:B------:R-:W-:-:S03]  /*46610*/  ISETP.NE.U32.AND P1, PT, RZ, UR12, PT ;  /* 0x0000000cff007c0c */ /* 0x000fc6000bf25070 */
[----:B------:R1:W-:Y:S04]  /*46620*/  LDGSTS.E [R2+0x21c00], desc[UR28][R4.64], P0 ;  /* 0x21c0000004027fae */ /* 0x0003e800081a101c */
[----:B------:R-:W-:Y:S01]  /*46630*/  STL [R1+0xa54], R21 ;  /* 0x000a541501007387 */ /* 0x000fe20000100800 */
[----:B-1----:R-:W-:Y:S01]  /*46640*/  MOV R4, R20 ;  /* 0x0000001400047202 */ /* 0x002fe20000000f00 */
[----:B------:R-:W-:Y:S02]  /*46650*/  IMAD.MOV.U32 R5, RZ, RZ, R24 ;  /* 0x000000ffff057224 */ /* 0x000fe400078e0018 */
[----:B------:R-:W3:Y:S04]  /*46660*/  LDL.LU R20, [R1+0xad4] ;  /* 0x000ad40001147983 */ /* 0x000ee80000300800 */
[----:B------:R1:W-:Y:S01]  /*46670*/  LDGSTS.E [R2+0x21d00], desc[UR28][R4.64], P0 ;  /* 0x21d0000004027fae */ /* 0x0003e200081a101c */
[----:B------:R-:W-:-:S04]  /*46680*/  IADD3 R13, P0, PT, R13, UR13, RZ ;  /* 0x0000000d0d0d7c10 */ /* 0x000fc8000ff1e0ff */
[----:B------:R-:W-:Y:S01]  /*46690*/  IADD3.X R17, PT, PT, R17, UR7, RZ, P0, !PT ;  /* 0x0000000711117c10 */ /* 0x000fe200087fe4ff */
[----:B-1----:R-:W-:Y:S01]  /*466a0*/  IMAD.MOV.U32 R4, RZ, RZ, R12 ;  /* 0x000000ffff047224 */ /* 0x002fe200078e000c */
[----:B------:R-:W-:Y:S01]  /*466b0*/  MOV R5, R21 ;  /* 0x0000001500057202 */ /* 0x000fe20000000f00 */
[----:B----4-:R-:W4:Y:S04]  /*466c0*/  LDL.LU R12, [R1+0xae0] ;  /* 0x000ae000010c7983 */ /* 0x010f280000300800 */
[----:B------:R1:W-:Y:S04]  /*466d0*/  LDGSTS.E [R2+0x22400], desc[UR28][R4.64], P1 ;  /* 0x2240000004027fae */ /* 0x0003e800089a101c */
[----:B------:R-:W-:Y:S04]  /*466e0*/  STL [R1+0xa60], R13 ;  /* 0x000a600d01007387 */ /* 0x000fe80000100800 */
[----:B------:R1:W-:Y:S02]  /*466f0*/  STL [R1+0xa5c], R17 ;  /* 0x000a5c1101007387 */ /* 0x0003e40000100800 */
[----:B-1----:R-:W-:-:S02]  /*46700*/  IMAD.MOV.U32 R5, RZ, RZ, R17 ;  /* 0x000000ffff057224 */ /* 0x002fc400078e0011 */
[----:B------:R-:W4:Y:S01]  /*46710*/  LDL.LU R17, [R1+0xadc] ;  /* 0x000adc0001117983 */ /* 0x000f220000300800 */
[----:B------:R-:W-:Y:S01]  /*46720*/  UISETP.GT.AND UP1, UPT, UR15, 0x16, UPT ;  /* 0x000000160f00788c */ /* 0x000fe2000bf24270 */
[----:B------:R-:W-:Y:S02]  /*46730*/  IMAD.MOV.U32 R4, RZ, RZ, R13 ;  /* 0x000000ffff047224 */ /* 0x000fe400078e000d */
[----:B------:R-:W4:Y:S01]  /*46740*/  LDL.LU R13, [R1+0xb18] ;  /* 0x000b1800010d7983 */ /* 0x000f220000300800 */
[----:B------:R-:W-:-:S03]  /*46750*/  USEL UR12, URZ, 0x4, !UP1 ;  /* 0x00000004ff0c7887 */ /* 0x000fc6000c800000 */
[----:B------:R1:W-:Y:S01]  /*46760*/  LDGSTS.E [R2+0x22500], desc[UR28][R4.64], P1 ;  /* 0x2250000004027fae */ /* 0x0003e200089a101c */
[----:B------:R-:W-:-:S06]  /*46770*/  USEL UR12, UR12, URZ, !UP0 ;  /* 0x000000ff0c0c7287 */ /* 0x000fcc000c000000 */
[----:B------:R-:W-:Y:S01]  /*46780*/  ISETP.NE.U32.AND P0, PT, RZ, UR12, PT ;  /* 0x0000000cff007c0c */ /* 0x000fe2000bf05070 */
[----:B------:R-:W-:-:S04]  /*46790*/  UISETP.GT.AND UP1, UPT, UR15, 0x1a, UPT ;  /* 0x0000001a0f00788c */ /* 0x000fc8000bf24270 */
[----:B------:R-:W-:-:S04]  /*467a0*/  USEL UR12, URZ, 0x4, !UP1 ;  /* 0x00000004ff0c7887 */ /* 0x000fc8000c800000 */
[----:B------:R-:W-:Y:S01]  /*467b0*/  USEL UR12, UR12, URZ, !UP0 ;  /* 0x000000ff0c0c7287 */ /* 0x000fe2000c000000 */
[----:B------:R-:W-:-:S04]  /*467c0*/  IADD3 R8, P1, PT, R8, UR13, RZ ;  /* 0x0000000d08087c10 */ /* 0x000fc8000ff3e0ff */
[----:B------:R-:W-:Y:S01]  /*467d0*/  IADD3.X R16, PT, PT, R16, UR7, RZ, P1, !PT ;  /* 0x0000000710107c10 */ /* 0x000fe20008ffe4ff */
[----:B------:R-:W-:Y:S04]  /*467e0*/  STL [R1+0xa98], R8 ;  /* 0x000a980801007387 */ /* 0x000fe80000100800 */
[----:B------:R2:W-:Y:S01]  /*467f0*/  STL [R1+0xa94], R16 ;  /* 0x000a941001007387 */ /* 0x0005e20000100800 */
[----:B-1----:R-:W-:-:S03]  /*46800*/  IMAD.MOV.U32 R5, RZ, RZ, R16 ;  /* 0x000000ffff057224 */ /* 0x002fc600078e0010 */
[----:B------:R-:W4:Y:S01]  /*46810*/  LDL.LU R25, [R1+0xb14] ;  /* 0x000b140001197983 */ /* 0x000f220000300800 */
[----:B------:R-:W-:-:S03]  /*46820*/  MOV R4, R8 ;  /* 0x0000000800047202 */ /* 0x000fc60000000f00 */
[----:B------:R-:W4:Y:S04]  /*46830*/  LDL.LU R24, [R1+0xb1c] ;  /* 0x000b1c0001187983 */ /* 0x000f280000300800 */
[----:B--2---:R-:W2:Y:S04]  /*46840*/  LDL.LU R16, [R1+0xb20] ;  /* 0x000b200001107983 */ /* 0x004ea80000300800 */
[----:B------:R-:W2:Y:S04]  /*46850*/  LDL.LU R21, [R1+0xb54] ;  /* 0x000b540001157983 */ /* 0x000ea80000300800 */
[----:B------:R1:W-:Y:S01]  /*46860*/  LDGSTS.E [R2+0x22c00], desc[UR28][R4.64], P0 ;  /* 0x22c0000004027fae */ /* 0x0003e200081a101c */
[----:B------:R-:W-:-:S03]  /*46870*/  IADD3 R50, P2, PT, R50, UR13, RZ ;  /* 0x0000000d32327c10 */ /* 0x000fc6000ff5e0ff */
[----:B------:R-:W2:Y:S01]  /*46880*/  LDL.LU R8, [R1+0xb58] ;  /* 0x000b580001087983 */ /* 0x000ea20000300800 */
[----:B---3--:R-:W-:-:S03]  /*46890*/  IADD3 R9, P3, PT, R9, UR13, RZ ;  /* 0x0000000d09097c10 */ /* 0x008fc6000ff7e0ff */
[----:B------:R-:W-:Y:S01]  /*468a0*/  STL [R1+0xaa0], R50 ;  /* 0x000aa03201007387 */ /* 0x000fe20000100800 */
[----:B-1----:R-:W-:Y:S01]  /*468b0*/  IMAD.MOV.U32 R4, RZ, RZ, R50 ;  /* 0x000000ffff047224 */ /* 0x002fe200078e0032 */
[----:B------:R-:W-:Y:S02]  /*468c0*/  ISETP.NE.U32.AND P1, PT, RZ, UR12, PT ;  /* 0x0000000cff007c0c */ /* 0x000fe4000bf25070 */
        /* <DEDUP_REMOVED lines=10> */
[----:B---3--:R-:W3:Y:S01]  /*46970*/  LDL.LU R20, [R1+0xb5c] ;  /* 0x000b5c0001147983 */ /* 0x008ee20000300800 */
[----:B----4-:R-:W-:-:S03]  /*46980*/  IADD3 R12, P0, PT, R12, UR13, RZ ;  /* 0x0000000d0c0c7c10 */ /* 0x010fc6000ff1e0ff */
[----:B------:R-:W4:Y:S04]  /*46990*/  LDL.LU R9, [R1+0xb60] ;  /* 0x000b600001097983 */ /* 0x000f280000300800 */
        /* <DEDUP_REMOVED lines=15> */
[----:B------:R2:W-:Y:S03]  /*46a90*/  STL [R1+0xb18], R13 ;  /* 0x000b180d01007387 */ /* 0x0005e60000100800 */
[----:B------:R-:W-:Y:S01]  /*46aa0*/  USEL UR12, UR12, URZ, !UP0 ;  /* 0x000000ff0c0c7287 */ /* 0x000fe2000c000000 */
[----:B-1----:R-:W-:Y:S01]  /*46ab0*/  IMAD.MOV.U32 R4, RZ, RZ, R13 ;  /* 0x000000ffff047224 */ /* 0x002fe200078e000d */
[----:B------:R-:W-:-:S04]  /*46ac0*/  IADD3.X R25, PT, PT, R25, UR7, RZ, P1, !PT ;  /* 0x0000000719197c10 */ /* 0x000fc80008ffe4ff */
[----:B------:R-:W-:Y:S02]  /*46ad0*/  MOV R5, R25 ;  /* 0x0000001900057202 */ /* 0x000fe40000000f00 */
[----:B--2---:R-:W-:Y:S01]  /*46ae0*/  IADD3 R16, P2, PT, R16, UR13, RZ ;  /* 0x0000000d10107c10 */ /* 0x004fe2000ff5e0ff */
[----:B------:R-:W-:Y:S03]  /*46af0*/  STL [R1+0xb14], R25 ;  /* 0x000b141901007387 */ /* 0x000fe60000100800 */
[----:B------:R-:W-:Y:S01]  /*46b00*/  IADD3.X R24, PT, PT, R24, UR7, RZ, P2, !PT ;  /* 0x0000000718187c10 */ /* 0x000fe200097fe4ff */
[----:B------:R-:W2:Y:S01]  /*46b10*/  LDL.LU R50, [R1+0xba0] ;  /* 0x000ba00001327983 */ /* 0x000ea20000300800 */
[----:B------:R-:W-:-:S03]  /*46b20*/  ISETP.NE.U32.AND P1, PT, RZ, UR12, PT ;  /* 0x0000000cff007c0c */ /* 0x000fc6000bf25070 */
[----:B------:R1:W-:Y:S01]  /*46b30*/  LDGSTS.E [R2+0x23c00], desc[UR28][R4.64], P0 ;  /* 0x23c0000004027fae */ /* 0x0003e200081a101c */
[----:B------:R-:W-:-:S03]  /*46b40*/  IADD3 R8, P3, PT, R8, UR13, RZ ;  /* 0x0000000d08087c10 */ /* 0x000fc6000ff7e0ff */
[----:B------:R-:W2:Y:S04]  /*46b50*/  LDL.LU R13, [R1+0xbd8] ;  /* 0x000bd800010d7983 */ /* 0x000ea80000300800 */
[----:B------:R1:W-:Y:S02]  /*46b60*/  STL [R1+0xb20], R16 ;  /* 0x000b201001007387 */ /* 0x0003e40000100800 */
[----:B-1----:R-:W-:Y:S02]  /*46b70*/  IMAD.MOV.U32 R4, RZ, RZ, R16 ;  /* 0x000000ffff047224 */ /* 0x002fe400078e0010 */
[----:B------:R-:W-:Y:S01]  /*46b80*/  IMAD.MOV.U32 R5, RZ, RZ, R24 ;  /* 0x000000ffff057224 */ /* 0x000fe200078e0018 */
[----:B------:R-:W-:Y:S01]  /*46b90*/  STL [R1+0xb1c], R24 ;  /* 0x000b1c1801007387 */ /* 0x000fe20000100800 */
[----:B------:R-:W-:-:S03]  /*46ba0*/  IADD3.X R21, PT, PT, R21, UR7, RZ, P3, !PT ;  /* 0x0000000715157c10 */ /* 0x000fc60009ffe4ff */
[----:B------:R1:W-:Y:S04]  /*46bb0*/  STL [R1+0xb58], R8 ;  /* 0x000b580801007387 */ /* 0x0003e80000100800 */
[----:B------:R-:W2:Y:S04]  /*46bc0*/  LDL.LU R51, [R1+0xb9c] ;  /* 0x000b9c0001337983 */ /* 0x000ea80000300800 */
[----:B------:R1:W-:Y:S04]  /*46bd0*/  LDGSTS.E [R2+0x23d00], desc[UR28][R4.64], P0 ;  /* 0x23d0000004027fae */ /* 0x0003e800081a101c */
[----:B------:R-:W-:Y:S04]  /*46be0*/  STL [R1+0xb54], R21 ;  /* 0x000b541501007387 */ /* 0x000fe80000100800 */
[----:B------:R-:W2:Y:S01]  /*46bf0*/  LDL.LU R16, [R1+0xbd4] ;  /* 0x000bd40001107983 */ /* 0x000ea20000300800 */
[----:B-1----:R-:W-:Y:S01]  /*46c00*/  MOV R4, R8 ;  /* 0x0000000800047202 */ /* 0x002fe20000000f00 */
[----:B------:R-:W-:-:S02]  /*46c10*/  IMAD.MOV.U32 R5, RZ, RZ, R21 ;  /* 0x000000ffff057224 */ /* 0x000fc400078e0015 */
[----:B------:R-:W2:Y:S04]  /*46c20*/  LDL.LU R8, [R1+0xbe0] ;  /* 0x000be00001087983 */ /* 0x000ea80000300800 */
[----:B------:R1:W-:Y:S01]  /*46c30*/  LDGSTS.E [R2+0x24400], desc[UR28][R4.64], P1 ;  /* 0x2440000004027fae */ /* 0x0003e200089a101c */
[----:B----4-:R-:W-:-:S04]  /*46c40*/  IADD3 R9, P0, PT, R9, UR13, RZ ;  /* 0x0000000d09097c10 */ /* 0x010fc8000ff1e0ff */
[----:B---3--:R-:W-:Y:S01]  /*46c50*/  IADD3.X R20, PT, PT, R20, UR7, RZ, P0, !PT ;  /* 0x0000000714147c10 */ /* 0x008fe200087fe4ff */
[----:B-1----:R-:W-:-:S03]  /*46c60*/  IMAD.MOV.U32 R4, RZ, RZ, R9 ;  /* 0x000000ffff047224 */ /* 0x002fc600078e0009 */
[----:B------:R-:W-:Y:S01]  /*46c70*/  MOV R5, R20 ;  /* 0x0000001400057202 */ /* 0x000fe20000000f00 */
[----:B------:R1:W-:Y:S04]  /*46c80*/  STL [R1+0xb60], R9 ;  /* 0x000b600901007387 */ /* 0x0003e80000100800 */
[----:B------:R-:W-:Y:S04]  /*46c90*/  STL [R1+0xb5c], R20 ;  /* 0x000b5c1401007387 */ /* 0x000fe80000100800 */
[----:B------:R3:W-:Y:S04]  /*46ca0*/  LDGSTS.E [R2+0x24500], desc[UR28][R4.64], P1 ;  /* 0x2450000004027fae */ /* 0x0007e800089a101c */
[----:B-1----:R-:W4:Y:S04]  /*46cb0*/  LDL.LU R9, [R1+0xbdc] ;  /* 0x000bdc0001097983 */ /* 0x002f280000300800 */
[----:B------:R-:W4:Y:S01]  /*46cc0*/  LDL.LU R24, [R1+0xc18] ;  /* 0x000c180001187983 */ /* 0x000f220000300800 */
[----:B------:R-:W-:-:S04]  /*46cd0*/  IADD3 R12, P1, PT, R12, UR13, RZ ;  /* 0x0000000d0c0c7c10 */ /* 0x000fc8000ff3e0ff */
[----:B------:R-:W-:Y:S01]  /*46ce0*/  IADD3.X R17, PT, PT, R17, UR7, RZ, P1, !PT ;  /* 0x0000000711117c10 */ /* 0x000fe20008ffe4ff */
[----:B------:R1:W-:Y:S01]  /*46cf0*/  STL [R1+0xb98], R12 ;  /* 0x000b980c01007387 */ /* 0x0003e20000100800 */
[----:B---3--:R-:W-:-:S03]  /*46d00*/  IMAD.MOV.U32 R4, RZ, RZ, R12 ;  /* 0x000000ffff047224 */ /* 0x008fc600078e000c */
[----:B------:R3:W-:Y:S04]  /*46d10*/  STL [R1+0xb94], R17 ;  /* 0x000b941101007387 */ /* 0x0007e80000100800 */
[----:B------:R-:W4:Y:S04]  /*46d20*/  LDL.LU R25, [R1+0xc14] ;  /* 0x000c140001197983 */ /* 0x000f280000300800 */
[----:B------:R-:W4:Y:S01]  /*46d30*/  LDL.LU R21, [R1+0xc1c] ;  /* 0x000c1c0001157983 */ /* 0x000f220000300800 */
[----:B------:R-:W-:-:S03]  /*46d40*/  IMAD.MOV.U32 R5, RZ, RZ, R17 ;  /* 0x000000ffff057224 */ /* 0x000fc600078e0011 */
[----:B-1----:R-:W4:Y:S04]  /*46d50*/  LDL.LU R12, [R1+0xc20] ;  /* 0x000c2000010c7983 */ /* 0x002f280000300800 */
[----:B------:R-:W4:Y:S04]  /*46d60*/  LDL.LU R20, [R1+0xc54] ;  /* 0x000c540001147983 */ /* 0x000f280000300800 */
[----:B---3--:R-:W3:Y:S01]  /*46d70*/  LDL.LU R17, [R1+0xc58] ;  /* 0x000c580001117983 */ /* 0x008ee20000300800 */
[----:B------:R-:W-:-:S04]  /*46d80*/  UISETP.GT.AND UP1, UPT, UR15, 0x26, UPT ;  /* 0x000000260f00788c */ /* 0x000fc8000bf24270 */
[----:B------:R-:W-:-:S04]  /*46d90*/  USEL UR12, URZ, 0x4, !UP1 ;  /* 0x00000004ff0c7887 */ /* 0x000fc8000c800000 */
[----:B------:R-:W-:Y:S02]  /*46da0*/  USEL UR12, UR12, URZ, !UP0 ;  /* 0x000000ff0c0c7287 */ /* 0x000fe4000c000000 */
[----:B------:R-:W-:-:S04]  /*46db0*/  UISETP.GT.AND UP1, UPT, UR15, 0x2a, UPT ;  /* 0x0000002a0f00788c */ /* 0x000fc8000bf24270 */
[----:B------:R-:W-:Y:S01]  /*46dc0*/  ISETP.NE.U32.AND P0, PT, RZ, UR12, PT ;  /* 0x0000000cff007c0c */ /* 0x000fe2000bf05070 */
[----:B------:R-:W-:-:S04]  /*46dd0*/  USEL UR12, URZ, 0x4, !UP1 ;  /* 0x00000004ff0c7887 */ /* 0x000fc8000c800000 */
[----:B------:R-:W-:-:S06]  /*46de0*/  USEL UR12, UR12, URZ, !UP0 ;  /* 0x000000ff0c0c7287 */ /* 0x000fcc000c000000 */
[----:B------:R-:W-:Y:S02]  /*46df0*/  ISETP.NE.U32.AND P1, PT, RZ, UR12, PT ;  /* 0x0000000cff007c0c */ /* 0x000fe4000bf25070 */
[----:B------:R1:W-:Y:S01]  /*46e00*/  LDGSTS.E [R2+0x24c00], desc[UR28][R4.64], P0 ;  /* 0x24c0000004027fae */ /* 0x0003e200081a101c */
[----:B------:R-:W-:-:S04]  /*46e10*/  UISETP.GT.AND UP1, UPT, UR15, 0x2e, UPT ;  /* 0x0000002e0f00788c */ /* 0x000fc8000bf24270 */
[----:B------:R-:W-:-:S04]  /*46e20*/  USEL UR12, URZ, 0x4, !UP1 ;  /* 0x00000004ff0c7887 */ /* 0x000fc8000c800000 */
[----:B------:R-:W-:Y:S01]  /*46e30*/  USEL UR12, UR12, URZ, !UP0 ;  /* 0x000000ff0c0c7287 */ /* 0x000fe2000c000000 */
[----:B--2---:R-:W-:-:S04]  /*46e40*/  IADD3 R50, P2, PT, R50, UR13, RZ ;  /* 0x0000000d32327c10 */ /* 0x004fc8000ff5e0ff */
[----:B-1----:R-:W-:Y:S02]  /*46e50*/  MOV R4, R50 ;  /* 0x0000003200047202 */ /* 0x002fe40000000f00 */
[----:B------:R-:W-:Y:S01]  /*46e60*/  IADD3 R13, P3, PT, R13, UR13, RZ ;  /* 0x0000000d0d0d7c10 */ /* 0x000fe2000ff7e0ff */
[----:B------:R-:W-:Y:S01]  /*46e70*/  STL [R1+0xba0], R50 ;  /* 0x000ba03201007387 */ /* 0x000fe20000100800 */
[----:B------:R-:W-:-:S05]  /*46e80*/  IADD3.X R51, PT, PT, R51, UR7, RZ, P2, !PT ;  /* 0x0000000733337c10 */ /* 0x000fca00097fe4ff */
[----:B------:R-:W-:Y:S01]  /*46e90*/  IMAD.MOV.U32 R5, RZ, RZ, R51 ;  /* 0x000000ffff057224 */ /* 0x000fe200078e0033 */
[----:B------:R-:W-:Y:S04]  /*46ea0*/  STL [R1+0xb9c], R51 ;  /* 0x000b9c3301007387 */ /* 0x000fe80000100800 */
[----:B------:R1:W-:Y:S01]  /*46eb0*/  LDGSTS.E [R2+0x24d00], desc[UR28][R4.64], P0 ;  /* 0x24d0000004027fae */ /* 0x0003e200081a101c */
[----:B------:R-:W-:-:S03]  /*46ec0*/  IADD3.X R16, PT, PT, R16, UR7, RZ, P3, !PT ;  /* 0x0000000710107c10 */ /* 0x000fc60009ffe4ff */
[----:B------:R-:W-:Y:S01]  /*46ed0*/  STL [R1+0xbd8], R13 ;  /* 0x000bd80d01007387 */ /* 0x000fe20000100800 */
[----:B------:R-:W-:-:S03]  /*46ee0*/  IADD3 R8, P0, PT, R8, UR13, RZ ;  /* 0x0000000d08087c10 */ /* 0x000fc6000ff1e0ff */
[----:B------:R2:W-:Y:S01]  /*46ef0*/  STL [R1+0xbd4], R16 ;  /* 0x000bd41001007387 */ /* 0x0005e20000100800 */
[----:B-1----:R-:W-:Y:S01]  /*46f00*/  MOV R5, R16 ;  /* 0x0000001000057202 */ /* 0x002fe20000000f00 */
[----:B------:R-:W-:-:S05]  /*46f10*/  IMAD.MOV.U32 R4, RZ, RZ, R13 ;  /* 0x000000ffff047224 */ /* 0x000fca00078e000d */
[----:B------:R1:W-:Y:S04]  /*46f20*/  LDGSTS.E [R2+0x25400], desc[UR28][R4.64], P1 ;  /* 0x2540000004027fae */ /* 0x0003e800089a101c */
[----:B--2---:R-:W2:Y:S04]  /*46f30*/  LDL.LU R16, [R1+0xc5c] ;  /* 0x000c5c0001107983 */ /* 0x004ea80000300800 */
[----:B------:R-:W2:Y:S01]  /*46f40*/  LDL.LU R13, [R1+0xc60] ;  /* 0x000c6000010d7983 */ /* 0x000ea20000300800 */
[----:B-1----:R-:W-:-:S03]  /*46f50*/  IMAD.MOV.U32 R4, RZ, RZ, R8 ;  /* 0x000000ffff047224 */ /* 0x002fc600078e0008 */
[----:B------:R-:W-:Y:S01]  /*46f60*/  STL [R1+0xbe0], R8 ;  /* 0x000be00801007387 */ /* 0x000fe20000100800 */
[----:B----4-:R-:W-:-:S05]  /*46f70*/  IADD3.X R9, PT, PT, R9, UR7, RZ, P0, !PT ;  /* 0x0000000709097c10 */ /* 0x010fca00087fe4ff */
[----:B------:R-:W-:Y:S01]  /*46f80*/  IMAD.MOV.U32 R5, RZ, RZ, R9 ;  /* 0x000000ffff057224 */ /* 0x000fe200078e0009 */
[----:B------:R1:W-:Y:S01]  /*46f90*/  STL [R1+0xbdc], R9 ;  /* 0x000bdc0901007387 */ /* 0x0003e20000100800 */
[----:B------:R-:W-:-:S03]  /*46fa0*/  ISETP.NE.U32.AND P0, PT, RZ, UR12, PT ;  /* 0x0000000cff007c0c */ /* 0x000fc6000bf05070 */
[----:B------:R4:W-:Y:S01]  /*46fb0*/  LDGSTS.E [R2+0x25500], desc[UR28][R4.64], P1 ;  /* 0x2550000004027fae */ /* 0x0009e200089a101c */
[----:B------:R-:W-:-:S03]  /*46fc0*/  IADD3 R24, P1, PT, R24, UR13, RZ ;  /* 0x0000000d18187c10 */ /* 0x000fc6000ff3e0ff */
[----:B-1----:R-:W2:Y:S04]  /*46fd0*/  LDL.LU R9, [R1+0xc94] ;  /* 0x000c940001097983 */ /* 0x002ea80000300800 */
[----:B------:R-:W2:Y:S01]  /*46fe0*/  LDL.LU R8, [R1+0xc98] ;  /* 0x000c980001087983 */ /* 0x000ea20000300800 */
[----:B----4-:R-:W-:-:S03]  /*46ff0*/  MOV R4, R24 ;  /* 0x0000001800047202 */ /* 0x010fc60000000f00 */
[----:B------:R1:W-:Y:S01]  /*47000*/  STL [R1+0xc18], R24 ;  /* 0x000c181801007387 */ /* 0x0003e20000100800 */
[----:B------:R-:W-:Y:S02]  /*47010*/  IADD3.X R25, PT, PT, R25, UR7, RZ, P1, !PT ;  /* 0x0000000719197c10 */ /* 0x000fe40008ffe4ff */
[----:B------:R-:W-:-:S03]  /*47020*/  IADD3 R12, P2, PT, R12, UR13, RZ ;  /* 0x0000000d0c0c7c10 */ /* 0x000fc6000ff5e0ff */
[----:B------:R-:W-:Y:S01]  /*47030*/  STL [R1+0xc14], R25 ;  /* 0x000c141901007387 */ /* 0x000fe20000100800 */
[----:B------:R-:W-:Y:S01]  /*47040*/  IADD3.X R21, PT, PT, R21, UR7, RZ, P2, !PT ;  /* 0x0000000715157c10 */ /* 0x000fe200097fe4ff */
[----:B------:R-:W-:Y:S01]  /*47050*/  IMAD.MOV.U32 R5, RZ, RZ, R25 ;  /* 0x000000ffff057224 */ /* 0x000fe200078e0019 */
[----:B---3--:R-:W-:Y:S01]  /*47060*/  IADD3 R17, P3, PT, R17, UR13, RZ ;  /* 0x0000000d11117c10 */ /* 0x008fe2000ff7e0ff */
[----:B------:R3:W-:Y:S03]  /*47070*/  STL [R1+0xc20], R12 ;  /* 0x000c200c01007387 */ /* 0x0007e60000100800 */
[----:B------:R-:W-:Y:S01]  /*47080*/  IADD3.X R20, PT, PT, R20, UR7, RZ, P3, !PT ;  /* 0x0000000714147c10 */ /* 0x000fe20009ffe4ff */
[----:B------:R4:W-:Y:S04]  /*47090*/  STL [R1+0xc1c], R21 ;  /* 0x000c1c1501007387 */ /* 0x0009e80000100800 */
[----:B------:R-:W-:Y:S04]  /*470a0*/  STL [R1+0xc58], R17 ;  /* 0x000c581101007387 */ /* 0x000fe80000100800 */
[----:B-1----:R-:W2:Y:S04]  /*470b0*/  LDL.LU R24, [R1+0xca0] ;  /* 0x000ca00001187983 */ /* 0x002ea80000300800 */
[----:B------:R1:W-:Y:S04]  /*470c0*/  LDGSTS.E [R2+0x25c00], desc[UR28][R4.64], P0 ;  /* 0x25c0000004027fae */ /* 0x0003e800081a101c */
[----:B------:R-:W-:Y:S01]  /*470d0*/  STL [R1+0xc54], R20 ;  /* 0x000c541401007387 */ /* 0x000fe20000100800 */
[----:B-1----:R-:W-:-:S03]  /*470e0*/  IMAD.MOV.U32 R4, RZ, RZ, R12 ;  /* 0x000000ffff047224 */ /* 0x002fc600078e000c */
[----:B---3--:R-:W3:Y:S01]  /*470f0*/  LDL.LU R12, [R1+0xcd8] ;  /* 0x000cd800010c7983 */ /* 0x008ee20000300800 */
[----:B------:R-:W-:-:S03]  /*47100*/  MOV R5, R21 ;  /* 0x0000001500057202 */ /* 0x000fc60000000f00 */
[----:B------:R-:W3:Y:S04]  /*47110*/  LDL.LU R25, [R1+0xc9c] ;  /* 0x000c9c0001197983 */ /* 0x000ee80000300800 */
[----:B----4-:R-:W4:Y:S01]  /*47120*/  LDL.LU R21, [R1+0xcd4] ;  /* 0x000cd40001157983 */ /* 0x010f220000300800 */
[----:B------:R-:W-:-:S03]  /*47130*/  UISETP.GT.AND UP1, UPT, UR15, 0x32, UPT ;  /* 0x000000320f00788c */ /* 0x000fc6000bf24270 */
[----:B------:R1:W-:Y:S01]  /*47140*/  LDGSTS.E [R2+0x25d00], desc[UR28][R4.64], P0 ;  /* 0x25d0000004027fae */ /* 0x0003e200081a101c */
[----:B------:R-:W-:-:S04]  /*47150*/  USEL UR12, URZ, 0x4, !UP1 ;  /* 0x00000004ff0c7887 */ /* 0x000fc8000c800000 */
[----:B------:R-:W-:-:S06]  /*47160*/  USEL UR12, UR12, URZ, !UP0 ;  /* 0x000000ff0c0c7287 */ /* 0x000fcc000c000000 */
[----:B------:R-:W-:Y:S01]  /*47170*/  ISETP.NE.U32.AND P1, PT, RZ, UR12, PT ;  /* 0x0000000cff007c0c */ /* 0x000fe2000bf25070 */
[----:B-1----:R-:W-:Y:S02]  /*47180*/  IMAD.MOV.U32 R4, RZ, RZ, R17 ;  /* 0x000000ffff047224 */ /* 0x002fe400078e0011 */
[----:B------:R-:W-:-:S10]  /*47190*/  IMAD.MOV.U32 R5, RZ, RZ, R20 ;  /* 0x000000ffff057224 */ /* 0x000fd400078e0014 */
[----:B------:R1:W-:Y:S01]  /*471a0*/  LDGSTS.E [R2+0x26400], desc[UR28][R4.64], P1 ;  /* 0x2640000004027fae */ /* 0x0003e200089a101c */
[----:B--2---:R-:W-:-:S04]  /*471b0*/  IADD3 R13, P0, PT, R13, UR13, RZ ;  /* 0x0000000d0d0d7c10 */ /* 0x004fc8000ff1e0ff */
[----:B------:R-:W-:Y:S02]  /*471c0*/  IADD3.X R16, PT, PT, R16, UR7, RZ, P0, !PT ;  /* 0x0000000710107c10 */ /* 0x000fe400087fe4ff */
[----:B-1----:R-:W-:-:S03]  /*471d0*/  MOV R4, R13 ;  /* 0x0000000d00047202 */ /* 0x002fc60000000f00 */
[----:B------:R-:W-:Y:S01]  /*471e0*/  IMAD.MOV.U32 R5, RZ, RZ, R16 ;  /* 0x000000ffff057224 */ /* 0x000fe200078e0010 */
[----:B------:R-:W-:Y:S04]  /*471f0*/  STL [R1+0xc60], R13 ;  /* 0x000c600d01007387 */ /* 0x000fe80000100800 */
[----:B------:R1:W-:Y:S04]  /*47200*/  STL [R1+0xc5c], R16 ;  /* 0x000c5c1001007387 */ /* 0x0003e80000100800 */
[----:B------:R2:W-:Y:S04]  /*47210*/  LDGSTS.E [R2+0x26500], desc[UR28][R4.64], P1 ;  /* 0x2650000004027fae */ /* 0x0005e800089a101c */
[----:B-1----:R-:W4:Y:S04]  /*47220*/  LDL.LU R16, [R1+0xcdc] ;  /* 0x000cdc0001107983 */ /* 0x002f280000300800 */
[----:B------:R-:W4:Y:S01]  /*47230*/  LDL.LU R13, [R1+0xce0] ;  /* 0x000ce000010d7983 */ /* 0x000f220000300800 */
[----:B------:R-:W-:-:S04]  /*47240*/  IADD3 R8, P1, PT, R8, UR13, RZ ;  /* 0x0000000d08087c10 */ /* 0x000fc8000ff3e0ff */
[----:B------:R-:W-:Y:S01]  /*47250*/  IADD3.X R9, PT, PT, R9, UR7, RZ, P1, !PT ;  /* 0x0000000709097c10 */ /* 0x000fe20008ffe4ff */
[----:B------:R1:W-:Y:S01]  /*47260*/  STL [R1+0xc98], R8 ;  /* 0x000c980801007387 */ /* 0x0003e20000100800 */
[----:B--2---:R-:W-:-:S03]  /*47270*/  IMAD.MOV.U32 R4, RZ, RZ, R8 ;  /* 0x000000ffff047224 */ /* 0x004fc600078e0008 */
[----:B------:R2:W-:Y:S04]  /*47280*/  STL [R1+0xc94], R9 ;  /* 0x000c940901007387 */ /* 0x0005e80000100800 */
[----:B------:R-:W4:Y:S04]  /*47290*/  LDL.LU R17, [R1+0xd18] ;  /* 0x000d180001117983 */ /* 0x000f280000300800 */
[----:B-1----:R-:W4:Y:S04]  /*472a0*/  LDL.LU R8, [R1+0xd20] ;  /* 0x000d200001087983 */ /* 0x002f280000300800 */
[----:B------:R-:W4:Y:S01]  /*472b0*/  LDL.LU R244, [R1+0x4c0] ;  /* 0x0004c00001f47983 */ /* 0x000f220000300800 */
[----:B------:R-:W-:-:S03]  /*472c0*/  MOV R5, R9 ;  /* 0x0000000900057202 */ /* 0x000fc60000000f00 */
[----:B------:R-:W4:Y:S04]  /*472d0*/  LDL.LU R245, [R1+0x4c4] ;  /* 0x0004c40001f57983 */ /* 0x000f280000300800 */
[----:B------:R-:W4:Y:S04]  /*472e0*/  LDL.LU R246, [R1+0x4c8] ;  /* 0x0004c80001f67983 */ /* 0x000f280000300800 */
[----:B------:R-:W4:Y:S04]  /*472f0*/  LDL.LU R247, [R1+0x4cc] ;  /* 0x0004cc0001f77983 */ /* 0x000f280000300800 */
[----:B------:R-:W4:Y:S01]  /*47300*/  LDL.LU R20, [R1+0xd14] ;  /* 0x000d140001147983 */ /* 0x000f220000300800 */
[----:B------:R-:W-:-:S03]  /*47310*/  IADD3 R24, P2, PT, R24, UR13, RZ ;  /* 0x0000000d18187c10 */ /* 0x000fc6000ff5e0ff */
[----:B--2---:R-:W2:Y:S04]  /*47320*/  LDL.LU R9, [R1+0xd1c] ;  /* 0x000d1c0001097983 */ /* 0x004ea80000300800 */
[----:B------:R-:W-:Y:S01]  /*47330*/  STL [R1+0xca0], R24 ;  /* 0x000ca01801007387 */ /* 0x000fe20000100800 */
[----:B---3--:R-:W-:Y:S02]  /*47340*/  IADD3 R12, P3, PT, R12, UR13, RZ ;  /* 0x0000000d0c0c7c10 */ /* 0x008fe4000ff7e0ff */
[----:B------:R-:W-:Y:S02]  /*47350*/  IADD3.X R25, PT, PT, R25, UR7, RZ, P2, !PT ;  /* 0x0000000719197c10 */ /* 0x000fe400097fe4ff */
[----:B----4-:R-:W-:-:S03]  /*47360*/  IADD3.X R21, PT, PT, R21, UR7, RZ, P3, !PT ;  /* 0x0000000715157c10 */ /* 0x010fc60009ffe4ff */
[----:B------:R-:W-:Y:S04]  /*47370*/  STL [R1+0xc9c], R25 ;  /* 0x000c9c1901007387 */ /* 0x000fe80000100800 */
[----:B------:R-:W-:Y:S04]  /*47380*/  STL [R1+0xcd8], R12 ;  /* 0x000cd80c01007387 */ /* 0x000fe80000100800 */
[----:B------:R-:W3:Y:S04]  /*47390*/  LDL.LU R96, [R1+0x4a0] ;  /* 0x0004a00001607983 */ /* 0x000ee80000300800 */
[----:B------:R1:W-:Y:S04]  /*473a0*/  STL [R1+0xcd4], R21 ;  /* 0x000cd41501007387 */ /* 0x0003e80000100800 */
[----:B------:R-:W3:Y:S04]  /*473b0*/  LDL.LU R97, [R1+0x4a4] ;  /* 0x0004a40001617983 */ /* 0x000ee80000300800 */
[----:B------:R-:W3:Y:S04]  /*473c0*/  LDL.LU R98, [R1+0x4a8] ;  /* 0x0004a80001627983 */ /* 0x000ee80000300800 */
[----:B------:R-:W3:Y:S01]  /*473d0*/  LDL.LU R99, [R1+0x4ac] ;  /* 0x0004ac0001637983 */ /* 0x000ee20000300800 */
        /* <DEDUP_REMOVED lines=9> */
[----:B------:R-:W-:Y:S01]  /*47470*/  UISETP.GT.AND UP1, UPT, UR15, 0x3e, UPT ;  /* 0x0000003e0f00788c */ /* 0x000fe2000bf24270 */
[----:B----4-:R-:W-:Y:S02]  /*47480*/  IMAD.MOV.U32 R4, RZ, RZ, R24 ;  /* 0x000000ffff047224 */ /* 0x010fe400078e0018 */
[----:B------:R-:W-:-:S05]  /*47490*/  IMAD.MOV.U32 R5, RZ, RZ, R25 ;  /* 0x000000ffff057224 */ /* 0x000fca00078e0019 */
[----:B------:R4:W-:Y:S01]  /*474a0*/  LDGSTS.E [R2+0x26d00], desc[UR28][R4.64], P0 ;  /* 0x26d0000004027fae */ /* 0x0009e200081a101c */
[----:B------:R-:W-:-:S04]  /*474b0*/  USEL UR12, URZ, 0x4, !UP1 ;  /* 0x00000004ff0c7887 */ /* 0x000fc8000c800000 */
[----:B------:R-:W-:Y:S01]  /*474c0*/  USEL UR12, UR12, URZ, !UP0 ;  /* 0x000000ff0c0c7287 */ /* 0x000fe2000c000000 */
[----:B----4-:R-:W-:Y:S01]  /*474d0*/  MOV R4, R12 ;  /* 0x0000000c00047202 */ /* 0x010fe20000000f00 */
[----:B------:R-:W-:Y:S02]  /*474e0*/  IMAD.MOV.U32 R5, RZ, RZ, R21 ;  /* 0x000000ffff057224 */ /* 0x000fe400078e0015 */
[----:B-1----:R-:W4:Y:S04]  /*474f0*/  LDL.LU R21, [R1+0x964] ;  /* 0x0009640001157983 */ /* 0x002f280000300800 */
[----:B------:R-:W4:Y:S04]  /*47500*/  LDL.LU R12, [R1+0x968] ;  /* 0x00096800010c7983 */ /* 0x000f280000300800 */
[----:B------:R1:W-:Y:S01]  /*47510*/  LDGSTS.E [R2+0x27400], desc[UR28][R4.64], P1 ;  /* 0x2740000004027fae */ /* 0x0003e200089a101c */
[----:B------:R-:W-:-:S05]  /*47520*/  IMAD.SHL.U32 R28, R28, 0x4, RZ ;  /* 0x000000041c1c7824 */ /* 0x000fca00078e00ff */
[----:B------:R-:W-:Y:S02]  /*47530*/  LOP3.LUT R50, R28, 0x60, RZ, 0x3c, !PT ;  /* 0x000000601c327812 */ /* 0x000fe400078e3cff */
[----:B------:R-:W-:-:S04]  /*47540*/  IADD3 R13, P0, PT, R13, UR13, RZ ;  /* 0x0000000d0d0d7c10 */ /* 0x000fc8000ff1e0ff */
[----:B------:R-:W-:Y:S01]  /*47550*/  IADD3.X R16, PT, PT, R16, UR7, RZ, P0, !PT ;  /* 0x0000000710107c10 */ /* 0x000fe200087fe4ff */
[----:B------:R-:W-:Y:S01]  /*47560*/  STL [R1+0xce0], R13 ;  /* 0x000ce00d01007387 */ /* 0x000fe20000100800 */
[----:B-1----:R-:W-:Y:S02]  /*47570*/  IMAD.MOV.U32 R4, RZ, RZ, R13 ;  /* 0x000000ffff047224 */ /* 0x002fe400078e000d */
[----:B------:R-:W-:Y:S01]  /*47580*/  MOV R5, R16 ;  /* 0x0000001000057202 */ /* 0x000fe20000000f00 */
[----:B------:R1:W-:Y:S01]  /*47590*/  STL [R1+0xcdc], R16 ;  /* 0x000cdc1001007387 */ /* 0x0003e20000100800 */
[----:B------:R-:W-:-:S03]  /*475a0*/  ISETP.NE.U32.AND P0, PT, RZ, UR12, PT ;  /* 0x0000000cff007c0c */ /* 0x000fc6000bf05070 */
[----:B------:R1:W-:Y:S04]  /*475b0*/  LDGSTS.E [R2+0x27500], desc[UR28][R4.64], P1 ;  /* 0x2750000004027fae */ /* 0x0003e800089a101c */
[----:B-1----:R-:W4:Y:S04]  /*475c0*/  LDL.LU R16, [R1+0x96c] ;  /* 0x00096c0001107983 */ /* 0x002f280000300800 */
[----:B------:R-:W4:Y:S01]  /*475d0*/  LDL.LU R13, [R1+0x970] ;  /* 0x00097000010d7983 */ /* 0x000f220000300800 */
[----:B------:R-:W-:Y:S02]  /*475e0*/  IADD3 R17, P1, PT, R17, UR13, RZ ;  /* 0x0000000d11117c10 */ /* 0x000fe4000ff3e0ff */
[----:B------:R-:W-:-:S03]  /*475f0*/  IADD3 R8, P2, PT, R8, UR13, RZ ;  /* 0x0000000d08087c10 */ /* 0x000fc6000ff5e0ff */
[----:B------:R-:W-:Y:S01]  /*47600*/  IMAD.MOV.U32 R4, RZ, RZ, R17 ;  /* 0x000000ffff047224 */ /* 0x000fe200078e0011 */
[----:B------:R-:W-:Y:S01]  /*47610*/  STL [R1+0xd18], R17 ;  /* 0x000d181101007387 */ /* 0x000fe20000100800 */
[----:B------:R-:W-:Y:S02]  /*47620*/  IADD3.X R20, PT, PT, R20, UR7, RZ, P1, !PT ;  /* 0x0000000714147c10 */ /* 0x000fe40008ffe4ff */
[----:B--2---:R-:W-:-:S03]  /*47630*/  IADD3.X R9, PT, PT, R9, UR7, RZ, P2, !PT ;  /* 0x0000000709097c10 */ /* 0x004fc600097fe4ff */
[----:B------:R-:W-:Y:S01]  /*47640*/  IMAD.MOV.U32 R5, RZ, RZ, R20 ;  /* 0x000000ffff057224 */ /* 0x000fe200078e0014 */
[----:B------:R-:W-:Y:S04]  /*47650*/  STL [R1+0xd14], R20 ;  /* 0x000d141401007387 */ /* 0x000fe80000100800 */
[----:B------:R-:W-:Y:S04]  /*47660*/  STL [R1+0xd20], R8 ;  /* 0x000d200801007387 */ /* 0x000fe80000100800 */
[----:B------:R1:W-:Y:S04]  /*47670*/  LDGSTS.E [R2+0x27c00], desc[UR28][R4.64], P0 ;  /* 0x27c0000004027fae */ /* 0x0003e800081a101c */
[----:B------:R2:W-:Y:S01]  /*47680*/  STL [R1+0xd1c], R9 ;  /* 0x000d1c0901007387 */ /* 0x0005e20000100800 */
[----:B-1----:R-:W-:-:S03]  /*47690*/  IMAD.MOV.U32 R5, RZ, RZ, R9 ;  /* 0x000000ffff057224 */ /* 0x002fc600078e0009 */
[----:B--2---:R-:W2:Y:S04]  /*476a0*/  LDL.LU R9, [R1+0x9a8] ;  /* 0x0009a80001097983 */ /* 0x004ea80000300800 */
[----:B------:R-:W2:Y:S01]  /*476b0*/  LDL.LU R20, [R1+0x9a4] ;  /* 0x0009a40001147983 */ /* 0x000ea20000300800 */
[----:B---3--:R-:W-:Y:S03]  /*476c0*/  HMMA.1688.F32.TF32 R88, R156, R42, R96 ;  /* 0x0000002a9c58723c */ /* 0x008fe60000081060 */
[----:B------:R-:W3:Y:S01]  /*476d0*/  LDL.LU R42, [R1+0x9ac] ;  /* 0x0009ac00012a7983 */ /* 0x000ee20000300800 */
[----:B------:R-:W-:Y:S01]  /*476e0*/  MOV R4, R8 ;  /* 0x0000000800047202 */ /* 0x000fe20000000f00 */
[----:B------:R-:W-:-:S14]  /*476f0*/  UISETP.GT.AND UP1, UPT, UR15, 0x3, UPT ;  /* 0x000000030f00788c */ /* 0x000fdc000bf24270 */
[----:B------:R-:W-:Y:S04]  /*47700*/  STL.64 [R1+0x150], R88 ;  /* 0x0001505801007387 */ /* 0x000fe80000100a00 */
[----:B------:R-:W-:Y:S04]  /*47710*/  STL.64 [R1+0x158], R90 ;  /* 0x0001585a01007387 */ /* 0x000fe80000100a00 */
[----:B------:R-:W3:Y:S04]  /*47720*/  LDL.LU R28, [R1+0x9b0] ;  /* 0x0009b000011c7983 */ /* 0x000ee80000300800 */
[----:B------:R-:W3:Y:S04]  /*47730*/  LDL.LU R17, [R1+0x9e4] ;  /* 0x0009e40001117983 */ /* 0x000ee80000300800 */
[----:B------:R-:W3:Y:S01]  /*47740*/  LDL.LU R8, [R1+0x9e8] ;  /* 0x0009e80001087983 */ /* 0x000ee20000300800 */
[----:B------:R-:W-:-:S03]  /*47750*/  USEL UR12, URZ, 0x4, !UP1 ;  /* 0x00000004ff0c7887 */ /* 0x000fc6000c800000 */
[----:B------:R1:W-:Y:S01]  /*47760*/  LDGSTS.E [R2+0x27d00], desc[UR28][R4.64], P0 ;  /* 0x27d0000004027fae */ /* 0x0003e200081a101c */
[----:B------:R-:W-:-:S06]  /*47770*/  USEL UR12, UR12, URZ, !UP0 ;  /* 0x000000ff0c0c7287 */ /* 0x000fcc000c000000 */
[----:B------:R-:W-:Y:S02]  /*47780*/  ISETP.NE.U32.AND P0, PT, RZ, UR12, PT ;  /* 0x0000000cff007c0c */ /* 0x000fe4000bf05070 */
[----:B----4-:R-:W-:-:S04]  /*47790*/  IADD3 R12, P1, PT, R12, UR13, RZ ;  /* 0x0000000d0c0c7c10 */ /* 0x010fc8000ff3e0ff */
[----:B------:R-:W-:Y:S01]  /*477a0*/  IADD3.X R21, PT, PT, R21, UR7, RZ, P1, !PT ;  /* 0x0000000715157c10 */ /* 0x000fe20008ffe4ff */
[----:B------:R4:W-:Y:S01]  /*477b0*/  STL [R1+0x968], R12 ;  /* 0x0009680c01007387 */ /* 0x0009e20000100800 */
[----:B-1----:R-:W-:-:S03]  /*477c0*/  IMAD.MOV.U32 R4, RZ, RZ, R12 ;  /* 0x000000ffff047224 */ /* 0x002fc600078e000c */
[----:B------:R-:W-:Y:S04]  /*477d0*/  STL [R1+0x964], R21 ;  /* 0x0009641501007387 */ /* 0x000fe80000100800 */
[----:B----4-:R-:W4:Y:S01]  /*477e0*/  LDL.LU R12, [R1+0x9f0] ;  /* 0x0009f000010c7983 */ /* 0x010f220000300800 */
[----:B------:R-:W-:Y:S01]  /*477f0*/  IADD3 R2, PT, PT, R50, UR16, RZ ;  /* 0x0000001032027c10 */ /* 0x000fe2000fffe0ff */
[----:B------:R-:W-:Y:S01]  /*47800*/  IMAD.MOV.U32 R5, RZ, RZ, R21 ;  /* 0x000000ffff057224 */ /* 0x000fe200078e0015 */
[----:B------:R-:W-:-:S04]  /*47810*/  UISETP.GT.AND UP1, UPT, UR15, 0x7, UPT ;  /* 0x000000070f00788c */ /* 0x000fc8000bf24270 */
[----:B------:R1:W-:Y:S01]  /*47820*/  LDGSTS.E [R2+0x20600], desc[UR28][R4.64], P0 ;  /* 0x2060000004027fae */ /* 0x0003e200081a101c */
[----:B------:R-:W-:-:S04]  /*47830*/  USEL UR12, URZ, 0x4, !UP1 ;  /* 0x00000004ff0c7887 */ /* 0x000fc8000c800000 */
[----:B------:R-:W-:Y:S01]  /*47840*/  USEL UR12, UR12, URZ, !UP0 ;  /* 0x000000ff0c0c7287 */ /* 0x000fe2000c000000 */
[----:B------:R-:W-:-:S04]  /*47850*/  IADD3 R13, P1, PT, R13, UR13, RZ ;  /* 0x0000000d0d0d7c10 */ /* 0x000fc8000ff3e0ff */
[----:B------:R-:W-:Y:S01]  /*47860*/  IADD3.X R16, PT, PT, R16, UR7, RZ, P1, !PT ;  /* 0x0000000710107c10 */ /* 0x000fe20008ffe4ff */
[----:B------:R-:W-:Y:S04]  /*47870*/  STL [R1+0x970], R13 ;  /* 0x0009700d01007387 */ /* 0x000fe80000100800 */
[----:B------:R1:W-:Y:S04]  /*47880*/  STL [R1+0x96c], R16 ;  /* 0x00096c1001007387 */ /* 0x0003e80000100800 */
[----:B------:R-:W4:Y:S01]  /*47890*/  LDL.LU R25, [R1+0x9ec] ;  /* 0x0009ec0001197983 */ /* 0x000f220000300800 */
[----:B-1----:R-:W-:Y:S01]  /*478a0*/  IMAD.MOV.U32 R5, RZ, RZ, R16 ;  /* 0x000000ffff057224 */ /* 0x002fe200078e0010 */
[----:B------:R-:W-:-:S02]  /*478b0*/  MOV R4, R13 ;  /* 0x0000000d00047202 */ /* 0x000fc40000000f00 */
[----:B------:R-:W4:Y:S04]  /*478c0*/  LDL.LU R16, [R1+0xa24] ;  /* 0x000a240001107983 */ /* 0x000f280000300800 */
[----:B------:R-:W4:Y:S04]  /*478d0*/  LDL.LU R13, [R1+0xa28] ;  /* 0x000a2800010d7983 */ /* 0x000f280000300800 */
[----:B------:R1:W-:Y:S01]  /*478e0*/  LDGSTS.E [R2+0x20700], desc[UR28][R4.64], P0 ;  /* 0x2070000004027fae */ /* 0x0003e200081a101c */
[----:B------:R-:W-:Y:S02]  /*478f0*/  ISETP.NE.U32.AND P0, PT, RZ, UR12, PT ;  /* 0x0000000cff007c0c */ /* 0x000fe4000bf05070 */
[----:B--2---:R-:W-:-:S04]  /*47900*/  IADD3 R9, P1, PT, R9, UR13, RZ ;  /* 0x0000000d09097c10 */ /* 0x004fc8000ff3e0ff */
[----:B------:R-:W-:Y:S01]  /*47910*/  IADD3.X R20, PT, PT, R20, UR7, RZ, P1, !PT ;  /* 0x0000000714147c10 */ /* 0x000fe20008ffe4ff */
[----:B------:R-:W-:Y:S03]  /*47920*/  STL [R1+0x9a8], R9 ;  /* 0x0009a80901007387 */ /* 0x000fe60000100800 */
[----:B-1----:R-:W-:Y:S01]  /*47930*/  MOV R5, R20 ;  /* 0x0000001400057202 */ /* 0x002fe20000000f00 */
[----:B------:R1:W-:Y:S04]  /*47940*/  STL [R1+0x9a4], R20 ;  /* 0x0009a41401007387 */ /* 0x0003e80000100800 */
[----:B------:R-:W2:Y:S01]  /*47950*/  LDL.LU R24, [R1+0xa2c] ;  /* 0x000a2c0001187983 */ /* 0x000ea20000300800 */
[----:B------:R-:W-:-:S03]  /*47960*/  IMAD.MOV.U32 R4, RZ, RZ, R9 ;  /* 0x000000ffff047224 */ /* 0x000fc600078e0009 */
[----:B-1----:R-:W2:Y:S04]  /*47970*/  LDL.LU R20, [R1+0xa30] ;  /* 0x000a300001147983 */ /* 0x002ea80000300800 */
[----:B------:R-:W2:Y:S04]  /*47980*/  LDL.LU R21, [R1+0xa64] ;  /* 0x000a640001157983 */ /* 0x000ea80000300800 */
[----:B------:R-:W2:Y:S04]  /*47990*/  LDL.LU R9, [R1+0xa68] ;  /* 0x000a680001097983 */ /* 0x000ea80000300800 */
[----:B------:R1:W-:Y:S01]  /*479a0*/  LDGSTS.E [R2+0x20e00], desc[UR28][R4.64], P0 ;  /* 0x20e0000004027fae */ /* 0x0003e200081a101c */
[----:B---3--:R-:W-:-:S04]  /*479b0*/  IADD3 R28, P2, PT, R28, UR13, RZ ;  /* 0x0000000d1c1c7c10 */ /* 0x008fc8000ff5e0ff */
[----:B------:R-:W-:Y:S01]  /*479c0*/  IADD3.X R42, PT, PT, R42, UR7, RZ, P2, !PT ;  /* 0x000000072a2a7c10 */ /* 0x000fe200097fe4ff */
[----:B-1----:R-:W-:Y:S01]  /*479d0*/  IMAD.MOV.U32 R4, RZ, RZ, R28 ;  /* 0x000000ffff047224 */ /* 0x002fe200078e001c */
[----:B------:R-:W-:-:S03]  /*479e0*/  IADD3 R8, P3, PT, R8, UR13, RZ ;  /* 0x0000000d08087c10 */ /* 0x000fc6000ff7e0ff */
[----:B------:R-:W-:Y:S01]  /*479f0*/  IMAD.MOV.U32 R5, RZ, RZ, R42 ;  /* 0x000000ffff057224 */ /* 0x000fe200078e002a */
[----:B------:R-:W-:Y:S01]  /*47a00*/  STL [R1+0x9b0], R28 ;  /* 0x0009b01c01007387 */ /* 0x000fe20000100800 */
[----:B------:R-:W-:-:S03]  /*47a10*/  IADD3.X R17, PT, PT, R17, UR7, RZ, P3, !PT ;  /* 0x0000000711117c10 */ /* 0x000fc60009ffe4ff */
[----:B------:R-:W-:Y:S04]  /*47a20*/  STL [R1+0x9ac], R42 ;  /* 0x0009ac2a01007387 */ /* 0x000fe80000100800 */
[----:B------:R-:W-:Y:S04]  /*47a30*/  STL [R1+0x9e8], R8 ;  /* 0x0009e80801007387 */ /* 0x000fe80000100800 */
[----:B------:R1:W-:Y:S04]  /*47a40*/  LDGSTS.E [R2+0x20f00], desc[UR28][R4.64], P0 ;  /* 0x20f0000004027fae */ /* 0x0003e800081a101c */
[----:B------:R3:W-:Y:S01]  /*47a50*/  STL [R1+0x9e4], R17 ;  /* 0x0009e41101007387 */ /* 0x0007e20000100800 */
[----:B-1----:R-:W-:Y:S01]  /*47a60*/  IMAD.MOV.U32 R5, RZ, RZ, R17 ;  /* 0x000000ffff057224 */ /* 0x002fe200078e0011 */
[----:B------:R-:W-:-:S02]  /*47a70*/  MOV R4, R8 ;  /* 0x0000000800047202 */ /* 0x000fc40000000f00 */
[----:B---3--:R-:W3:Y:S04]  /*47a80*/  LDL.LU R17, [R1+0xa6c] ;  /* 0x000a6c0001117983 */ /* 0x008ee80000300800 */
[----:B------:R-:W3:Y:S01]  /*47a90*/  LDL.LU R8, [R1+0xa70] ;  /* 0x000a700001087983 */ /* 0x000ee20000300800 */
[----:B------:R-:W-:-:S04]  /*47aa0*/  UISETP.GT.AND UP1, UPT, UR15, 0xb, UPT ;  /* 0x0000000b0f00788c */ /* 0x000fc8000bf24270 */
[----:B------:R-:W-:-:S04]  /*47ab0*/  USEL UR12, URZ, 0x4, !UP1 ;  /* 0x00000004ff0c7887 */ /* 0x000fc8000c800000 */
[----:B------:R-:W-:-:S06]  /*47ac0*/  USEL UR12, UR12, URZ, !UP0 ;  /* 0x000000ff0c0c7287 */ /* 0x000fcc000c000000 */
[----:B------:R-:W-:Y:S02]  /*47ad0*/  ISETP.NE.U32.AND P1, PT, RZ, UR12, PT ;  /* 0x0000000cff007c0c */ /* 0x000fe4000bf25070 */
[----:B----4-:R-:W-:Y:S01]  /*47ae0*/  IADD3 R12, P0, PT, R12, UR13, RZ ;  /* 0x0000000d0c0c7c10 */ /* 0x010fe2000ff1e0ff */
[----:B------:R-:W-:-:S10]  /*47af0*/  UISETP.GT.AND UP1, UPT, UR15, 0xf, UPT ;  /* 0x0000000f0f00788c */ /* 0x000fd4000bf24270 */
[----:B------:R1:W-:Y:S01]  /*47b00*/  LDGSTS.E [R2+0x21600], desc[UR28][R4.64], P1 ;  /* 0x2160000004027fae */ /* 0x0003e200089a101c */
[----:B------:R-:W-:Y:S01]  /*47b10*/  USEL UR12, URZ, 0x4, !UP1 ;  /* 0x00000004ff0c7887 */ /* 0x000fe2000c800000 */
[----:B-1----:R-:W-:Y:S02]  /*47b20*/  IMAD.MOV.U32 R4, RZ, RZ, R12 ;  /* 0x000000ffff047224 */ /* 0x002fe400078e000c */
[----:B------:R1:W-:Y:S01]  /*47b30*/  STL [R1+0x9f0], R12 ;  /* 0x0009f00c01007387 */ /* 0x0003e20000100800 */
[----:B------:R-:W-:Y:S02]  /*47b40*/  USEL UR12, UR12, URZ, !UP0 ;  /* 0x000000ff0c0c7287 */ /* 0x000fe4000c000000 */
[----:B------:R-:W-:Y:S01]  /*47b50*/  UISETP.GT.AND UP1, UPT, UR15, 0x13, UPT ;  /* 0x000000130f00788c */ /* 0x000fe2000bf24270 */
[----:B------:R-:W-:-:S04]  /*47b60*/  IADD3.X R25, PT, PT, R25, UR7, RZ, P0, !PT ;  /* 0x0000000719197c10 */ /* 0x000fc800087fe4ff */
[----:B------:R-:W-:-:S05]  /*47b70*/  MOV R5, R25 ;  /* 0x0000001900057202 */ /* 0x000fca0000000f00 */
[----:B------:R4:W-:Y:S01]  /*47b80*/  LDGSTS.E [R2+0x21700], desc[UR28][R4.64], P1 ;  /* 0x2170000004027fae */ /* 0x0009e200089a101c */
[----:B------:R-:W-:-:S03]  /*47b90*/  IADD3 R13, P1, PT, R13, UR13, RZ ;  /* 0x0000000d0d0d7c10 */ /* 0x000fc6000ff3e0ff */
[----:B------:R-:W-:Y:S01]  /*47ba0*/  STL [R1+0x9ec], R25 ;  /* 0x0009ec1901007387 */ /* 0x000fe20000100800 */
[----:B------:R-:W-:-:S03]  /*47bb0*/  IADD3.X R16, PT, PT, R16, UR7, RZ, P1, !PT ;  /* 0x0000000710107c10 */ /* 0x000fc60008ffe4ff */
[----:B-1----:R-:W3:Y:S01]  /*47bc0*/  LDL.LU R12, [R1+0xaa8] ;  /* 0x000aa800010c7983 */ /* 0x002ee20000300800 */
[----:B------:R-:W-:-:S03]  /*47bd0*/  ISETP.NE.U32.AND P0, PT, RZ, UR12, PT ;  /* 0x0000000cff007c0c */ /* 0x000fc6000bf05070 */
[----:B------:R1:W-:Y:S01]  /*47be0*/  STL [R1+0xa28], R13 ;  /* 0x000a280d01007387 */ /* 0x0003e20000100800 */
[----:B----4-:R-:W-:-:S03]  /*47bf0*/  IMAD.MOV.U32 R4, RZ, RZ, R13 ;  /* 0x000000ffff047224 */ /* 0x010fc600078e000d */
[----:B------:R4:W-:Y:S04]  /*47c00*/  STL [R1+0xa24], R16 ;  /* 0x000a241001007387 */ /* 0x0009e80000100800 */
[----:B-1----:R-:W3:Y:S01]  /*47c10*/  LDL.LU R13, [R1+0xaa4] ;  /* 0x000aa400010d7983 */ /* 0x002ee20000300800 */
[----:B------:R-:W-:-:S03]  /*47c20*/  IMAD.MOV.U32 R5, RZ, RZ, R16 ;  /* 0x000000ffff057224 */ /* 0x000fc600078e0010 */
[----:B------:R-:W3:Y:S04]  /*47c30*/  LDL.LU R28, [R1+0xab0] ;  /* 0x000ab000011c7983 */ /* 0x000ee80000300800 */
[----:B----4-:R-:W4:Y:S01]  /*47c40*/  LDL.LU R16, [R1+0xae8] ;  /* 0x000ae80001107983 */ /* 0x010f220000300800 */
[----:B------:R-:W-:-:S03]  /*47c50*/  USEL UR12, URZ, 0x4, !UP1 ;  /* 0x00000004ff0c7887 */ /* 0x000fc6000c800000 */
[----:B------:R1:W-:Y:S01]  /*47c60*/  LDGSTS.E [R2+0x21e00], desc[UR28][R4.64], P0 ;  /* 0x21e0000004027fae */ /* 0x0003e200081a101c */
[----:B------:R-:W-:Y:S01]  /*47c70*/  USEL UR12, UR12, URZ, !UP0 ;  /* 0x000000ff0c0c7287 */ /* 0x000fe2000c000000 */
[----:B--2---:R-:W-:-:S04]  /*47c80*/  IADD3 R20, P2, PT, R20, UR13, RZ ;  /* 0x0000000d14147c10 */ /* 0x004fc8000ff5e0ff */
[----:B------:R-:W-:Y:S01]  /*47c90*/  IADD3.X R24, PT, PT, R24, UR7, RZ, P2, !PT ;  /* 0x0000000718187c10 */ /* 0x000fe200097fe4ff */
[----:B------:R2:W-:Y:S01]  /*47ca0*/  STL [R1+0xa30], R20 ;  /* 0x000a301401007387 */ /* 0x0005e20000100800 */
[----:B------:R-:W-:-:S03]  /*47cb0*/  IADD3 R9, P3, PT, R9, UR13, RZ ;  /* 0x0000000d09097c10 */ /* 0x000fc6000ff7e0ff */
[----:B------:R-:W-:Y:S01]  /*47cc0*/  STL [R1+0xa2c], R24 ;  /* 0x000a2c1801007387 */ /* 0x000fe20000100800 */
[----:B------:R-:W-:-:S03]  /*47cd0*/  IADD3.X R21, PT, PT, R21, UR7, RZ, P3, !PT ;  /* 0x0000000715157c10 */ /* 0x000fc60009ffe4ff */
[----:B------:R2:W-:Y:S04]  /*47ce0*/  STL [R1+0xa68], R9 ;  /* 0x000a680901007387 */ /* 0x0005e80000100800 */
[----:B------:R-:W4:Y:S01]  /*47cf0*/  LDL.LU R42, [R1+0xaac] ;  /* 0x000aac00012a7983 */ /* 0x000f220000300800 */
[----:B-1----:R-:W-:Y:S01]  /*47d00*/  MOV R4, R20 ;  /* 0x0000001400047202 */ /* 0x002fe20000000f00 */
[----:B------:R-:W-:Y:S02]  /*47d10*/  IMAD.MOV.U32 R5, RZ, RZ, R24 ;  /* 0x000000ffff057224 */ /* 0x000fe400078e0018 */
[----:B------:R-:W-:Y:S04]  /*47d20*/  STL [R1+0xa64], R21 ;  /* 0x000a641501007387 */ /* 0x000fe80000100800 */
[----:B--2---:R-:W2:Y:S04]  /*47d30*/  LDL.LU R20, [R1+0xae4] ;  /* 0x000ae40001147983 */ /* 0x004ea80000300800 */
[----:B------:R1:W-:Y:S01]  /*47d40*/  LDGSTS.E [R2+0x21f00], desc[UR28][R4.64], P0 ;  /* 0x21f0000004027fae */ /* 0x0003e200081a101c */
[----:B------:R-:W-:Y:S01]  /*47d50*/  ISETP.NE.U32.AND P1, PT, RZ, UR12, PT ;  /* 0x0000000cff007c0c */ /* 0x000fe2000bf25070 */
[----:B-1----:R-:W-:-:S02]  /*47d60*/  IMAD.MOV.U32 R4, RZ, RZ, R9 ;  /* 0x000000ffff047224 */ /* 0x002fc400078e0009 */
[----:B------:R-:W2:Y:S01]  /*47d70*/  LDL.LU R9, [R1+0xaf0] ;  /* 0x000af00001097983 */ /* 0x000ea20000300800 */
[----:B------:R-:W-:-:S09]  /*47d80*/  MOV R5, R21 ;  /* 0x0000001500057202 */ /* 0x000fd20000000f00 */
[----:B------:R1:W-:Y:S01]  /*47d90*/  LDGSTS.E [R2+0x22600], desc[UR28][R4.64], P1 ;  /* 0x2260000004027fae */ /* 0x0003e200089a101c */
[----:B---3--:R-:W-:-:S04]  /*47da0*/  IADD3 R8, P0, PT, R8, UR13, RZ ;  /* 0x0000000d08087c10 */ /* 0x008fc8000ff1e0ff */
[----:B------:R-:W-:Y:S01]  /*47db0*/  IADD3.X R17, PT, PT, R17, UR7, RZ, P0, !PT ;  /* 0x0000000711117c10 */ /* 0x000fe200087fe4ff */
[----:B------:R-:W-:Y:S04]  /*47dc0*/  STL [R1+0xa70], R8 ;  /* 0x000a700801007387 */ /* 0x000fe80000100800 */
[----:B------:R3:W-:Y:S04]  /*47dd0*/  STL [R1+0xa6c], R17 ;  /* 0x000a6c1101007387 */ /* 0x0007e80000100800 */
[----:B------:R-:W2:Y:S01]  /*47de0*/  LDL.LU R25, [R1+0xaec] ;  /* 0x000aec0001197983 */ /* 0x000ea20000300800 */
[----:B-1----:R-:W-:-:S02]  /*47df0*/  IMAD.MOV.U32 R5, RZ, RZ, R17 ;  /* 0x000000ffff057224 */ /* 0x002fc400078e0011 */
[----:B------:R-:W-:Y:S01]  /*47e00*/  IMAD.MOV.U32 R4, RZ, RZ, R8 ;  /* 0x000000ffff047224 */ /* 0x000fe200078e0008 */
[----:B---3--:R-:W3:Y:S04]  /*47e10*/  LDL.LU R17, [R1+0xb24] ;  /* 0x000b240001117983 */ /* 0x008ee80000300800 */
[----:B------:R-:W3:Y:S01]  /*47e20*/  LDL.LU R8, [R1+0xb28] ;  /* 0x000b280001087983 */ /* 0x000ee20000300800 */
[----:B------:R-:W-:-:S03]  /*47e30*/  UISETP.GT.AND UP1, UPT, UR15, 0x17, UPT ;  /* 0x000000170f00788c */ /* 0x000fc6000bf24270 */
[----:B------:R1:W-:Y:S01]  /*47e40*/  LDGSTS.E [R2+0x22700], desc[UR28][R4.64], P1 ;  /* 0x2270000004027fae */ /* 0x0003e200089a101c */
[----:B------:R-:W-:-:S04]  /*47e50*/  USEL UR12, URZ, 0x4, !UP1 ;  /* 0x00000004ff0c7887 */ /* 0x000fc8000c800000 */
[----:B------:R-:W-:-:S06]  /*47e60*/  USEL UR12, UR12, URZ, !UP0 ;  /* 0x000000ff0c0c7287 */ /* 0x000fcc000c000000 */
[----:B------:R-:W-:Y:S01]  /*47e70*/  ISETP.NE.U32.AND P0, PT, RZ, UR12, PT ;  /* 0x0000000cff007c0c */ /* 0x000fe2000bf05070 */
[----:B------:R-:W-:-:S04]  /*47e80*/  UISETP.GT.AND UP1, UPT, UR15, 0x1b, UPT ;  /* 0x0000001b0f00788c */ /* 0x000fc8000bf24270 */
[----:B------:R-:W-:-:S04]  /*47e90*/  USEL UR12, URZ, 0x4, !UP1 ;  /* 0x00000004ff0c7887 */ /* 0x000fc8000c800000 */
[----:B------:R-:W-:Y:S01]  /*47ea0*/  USEL UR12, UR12, URZ, !UP0 ;  /* 0x000000ff0c0c7287 */ /* 0x000fe2000c000000 */
[----:B------:R-:W-:-:S05]  /*47eb0*/  IADD3 R12, P1, PT, R12, UR13, RZ ;  /* 0x0000000d0c0c7c10 */ /* 0x000fca000ff3e0ff */
[----:B------:R-:W-:Y:S01]  /*47ec0*/  STL [R1+0xaa8], R12 ;  /* 0x000aa80c01007387 */ /* 0x000fe20000100800 */
[----:B------:R-:W-:-:S05]  /*47ed0*/  IADD3.X R13, PT, PT, R13, UR7, RZ, P1, !PT ;  /* 0x000000070d0d7c10 */ /* 0x000fca0008ffe4ff */
[----:B------:R4:W-:Y:S01]  /*47ee0*/  STL [R1+0xaa4], R13 ;  /* 0x000aa40d01007387 */ /* 0x0009e20000100800 */
[----:B-1----:R-:W-:Y:S01]  /*47ef0*/  IMAD.MOV.U32 R5, RZ, RZ, R13 ;  /* 0x000000ffff057224 */ /* 0x002fe200078e000d */
[----:B------:R-:W-:Y:S02]  /*47f00*/  IADD3 R28, P2, PT, R28, UR13, RZ ;  /* 0x0000000d1c1c7c10 */ /* 0x000fe4000ff5e0ff */
[----:B------:R-:W3:Y:S01]  /*47f10*/  LDL.LU R24, [R1+0xb2c] ;  /* 0x000b2c0001187983 */ /* 0x000ee20000300800 */
[----:B------:R-:W-:-:S03]  /*47f20*/  MOV R4, R12 ;  /* 0x0000000c00047202 */ /* 0x000fc60000000f00 */
[----:B----4-:R-:W4:Y:S01]  /*47f30*/  LDL.LU R13, [R1+0xb30] ;  /* 0x000b3000010d7983 */ /* 0x010f220000300800 */
[----:B------:R-:W-:-:S03]  /*47f40*/  IADD3 R16, P3, PT, R16, UR13, RZ ;  /* 0x0000000d10107c10 */ /* 0x000fc6000ff7e0ff */
[----:B------:R-:W4:Y:S04]  /*47f50*/  LDL.LU R21, [R1+0xb64] ;  /* 0x000b640001157983 */ /* 0x000f280000300800 */
[----:B------:R-:W4:Y:S04]  /*47f60*/  LDL.LU R12, [R1+0xb68] ;  /* 0x000b6800010c7983 */ /* 0x000f280000300800 */
[----:B------:R1:W-:Y:S04]  /*47f70*/  LDGSTS.E [R2+0x22e00], desc[UR28][R4.64], P0 ;  /* 0x22e0000004027fae */ /* 0x0003e800081a101c */
[----:B------:R-:W-:Y:S01]  /*47f80*/  STL [R1+0xab0], R28 ;  /* 0x000ab01c01007387 */ /* 0x000fe20000100800 */
[----:B-1----:R-:W-:Y:S01]  /*47f90*/  IMAD.MOV.U32 R4, RZ, RZ, R28 ;  /* 0x000000ffff047224 */ /* 0x002fe200078e001c */
[----:B------:R-:W-:-:S04]  /*47fa0*/  IADD3.X R42, PT, PT, R42, UR7, RZ, P2, !PT ;  /* 0x000000072a2a7c10 */ /* 0x000fc800097fe4ff */
[----:B------:R-:W-:Y:S01]  /*47fb0*/  MOV R5, R42 ;  /* 0x0000002a00057202 */ /* 0x000fe20000000f00 */
[----:B------:R-:W-:Y:S01]  /*47fc0*/  STL [R1+0xaac], R42 ;  /* 0x000aac2a01007387 */ /* 0x000fe20000100800 */
[----:B--2---:R-:W-:-:S03]  /*47fd0*/  IADD3.X R20, PT, PT, R20, UR7, RZ, P3, !PT ;  /* 0x0000000714147c10 */ /* 0x004fc60009ffe4ff */
[----:B------:R-:W-:Y:S01]  /*47fe0*/  STL [R1+0xae8], R16 ;  /* 0x000ae81001007387 */ /* 0x000fe20000100800 */
[----:B------:R-:W-:-:S03]  /*47ff0*/  ISETP.NE.U32.AND P1, PT, RZ, UR12, PT ;  /* 0x0000000cff007c0c */ /* 0x000fc6000bf25070 */
[----:B------:R1:W-:Y:S04]  /*48000*/  LDGSTS.E [R2+0x22f00], desc[UR28][R4.64], P0 ;  /* 0x22f0000004027fae */ /* 0x0003e800081a101c */
[----:B------:R2:W-:Y:S01]  /*48010*/  STL [R1+0xae4], R20 ;  /* 0x000ae41401007387 */ /* 0x0005e20000100800 */
[----:B-1----:R-:W-:Y:S02]  /*48020*/  IMAD.MOV.U32 R5, RZ, RZ, R20 ;  /* 0x000000ffff057224 */ /* 0x002fe400078e0014 */
[----:B------:R-:W-:Y:S01]  /*48030*/  IMAD.MOV.U32 R4, RZ, RZ, R16 ;  /* 0x000000ffff047224 */ /* 0x000fe200078e0010 */
[----:B--2---:R-:W2:Y:S04]  /*48040*/  LDL.LU R20, [R1+0xb6c] ;  /* 0x000b6c0001147983 */ /* 0x004ea80000300800 */
[----:B------:R-:W2:Y:S01]  /*48050*/  LDL.LU R16, [R1+0xb70] ;  /* 0x000b700001107983 */ /* 0x000ea20000300800 */
[----:B------:R-:W-:-:S03]  /*48060*/  IADD3 R9, P0, PT, R9, UR13, RZ ;  /* 0x0000000d09097c10 */ /* 0x000fc6000ff1e0ff */
[----:B------:R1:W-:Y:S02]  /*48070*/  LDGSTS.E [R2+0x23600], desc[UR28][R4.64], P1 ;  /* 0x2360000004027fae */ /* 0x0003e400089a101c */
[----:B-1----:R-:W-:Y:S02]  /*48080*/  MOV R4, R9 ;  /* 0x0000000900047202 */ /* 0x002fe40000000f00 */
[----:B------:R1:W-:Y:S01]  /*48090*/  STL [R1+0xaf0], R9 ;  /* 0x000af00901007387 */ /* 0x0003e20000100800 */
[----:B------:R-:W-:-:S05]  /*480a0*/  IADD3.X R25, PT, PT, R25, UR7, RZ, P0, !PT ;  /* 0x0000000719197c10 */ /* 0x000fca00087fe4ff */
[----:B------:R-:W-:-:S05]  /*480b0*/  IMAD.MOV.U32 R5, RZ, RZ, R25 ;  /* 0x000000ffff057224 */ /* 0x000fca00078e0019 */
[----:B------:R3:W-:Y:S02]  /*480c0*/  LDGSTS.E [R2+0x23700], desc[UR28][R4.64], P1 ;  /* 0x2370000004027fae */ /* 0x0007e400089a101c */
[----:B---3--:R-:W-:Y:S02]  /*480d0*/  IADD3 R8, P1, PT, R8, UR13, RZ ;  /* 0x0000000d08087c10 */ /* 0x008fe4000ff3e0ff */
[----:B------:R-:W-:Y:S02]  /*480e0*/  STL [R1+0xaec], R25 ;  /* 0x000aec1901007387 */ /* 0x000fe40000100800 */
[----:B------:R-:W-:Y:S02]  /*480f0*/  IADD3.X R17, PT, PT, R17, UR7, RZ, P1, !PT ;  /* 0x0000000711117c10 */ /* 0x000fe40008ffe4ff */
[----:B-1----:R-:W3:Y:S04]  /*48100*/  LDL.LU R9, [R1+0xba8] ;  /* 0x000ba80001097983 */ /* 0x002ee80000300800 */
[----:B------:R-:W-:Y:S01]  /*48110*/  STL [R1+0xb28], R8 ;  /* 0x000b280801007387 */ /* 0x000fe20000100800 */
[----:B------:R-:W-:-:S03]  /*48120*/  MOV R5, R17 ;  /* 0x0000001100057202 */ /* 0x000fc60000000f00 */
[----:B------:R1:W-:Y:S04]  /*48130*/  STL [R1+0xb24], R17 ;  /* 0x000b241101007387 */ /* 0x0003e80000100800 */
[----:B-1----:R-:W3:Y:S01]  /*48140*/  LDL.LU R17, [R1+0xba4] ;  /* 0x000ba40001117983 */ /* 0x002ee20000300800 */
[----:B------:R-:W-:Y:S01]  /*48150*/  UISETP.GT.AND UP1, UPT, UR15, 0x1f, UPT ;  /* 0x0000001f0f00788c */ /* 0x000fe2000bf24270 */
[----:B------:R-:W-:Y:S02]  /*48160*/  IMAD.MOV.U32 R4, RZ, RZ, R8 ;  /* 0x000000ffff047224 */ /* 0x000fe400078e0008 */
[----:B------:R-:W3:Y:S01]  /*48170*/  LDL.LU R28, [R1+0xbb0] ;  /* 0x000bb000011c7983 */ /* 0x000ee20000300800 */
[----:B------:R-:W-:-:S03]  /*48180*/  USEL UR12, URZ, 0x4, !UP1 ;  /* 0x00000004ff0c7887 */ /* 0x000fc6000c800000 */
[----:B------:R-:W3:Y:S01]  /*48190*/  LDL.LU R8, [R1+0xbe8] ;  /* 0x000be80001087983 */ /* 0x000ee20000300800 */
[----:B------:R-:W-:-:S06]  /*481a0*/  USEL UR12, UR12, URZ, !UP0 ;  /* 0x000000ff0c0c7287 */ /* 0x000fcc000c000000 */
[----:B------:R-:W-:Y:S01]  /*481b0*/  ISETP.NE.U32.AND P0, PT, RZ, UR12, PT ;  /* 0x0000000cff007c0c */ /* 0x000fe2000bf05070 */
[----:B------:R-:W-:-:S04]  /*481c0*/  UISETP.GT.AND UP1, UPT, UR15, 0x23, UPT ;  /* 0x000000230f00788c */ /* 0x000fc8000bf24270 */
[----:B------:R-:W-:-:S08]  /*481d0*/  USEL UR12, URZ, 0x4, !UP1 ;  /* 0x00000004ff0c7887 */ /* 0x000fd0000c800000 */
[----:B------:R1:W-:Y:S01]  /*481e0*/  LDGSTS.E [R2+0x23e00], desc[UR28][R4.64], P0 ;  /* 0x23e0000004027fae */ /* 0x0003e200081a101c */
[----:B------:R-:W-:-:S06]  /*481f0*/  USEL UR12, UR12, URZ, !UP0 ;  /* 0x000000ff0c0c7287 */ /* 0x000fcc000c000000 */
[----:B------:R-:W-:Y:S02]  /*48200*/  ISETP.NE.U32.AND P1, PT, RZ, UR12, PT ;  /* 0x0000000cff007c0c */ /* 0x000fe4000bf25070 */
[----:B----4-:R-:W-:-:S04]  /*48210*/  IADD3 R13, P2, PT, R13, UR13, RZ ;  /* 0x0000000d0d0d7c10 */ /* 0x010fc8000ff5e0ff */
[----:B------:R-:W-:Y:S01]  /*48220*/  IADD3.X R24, PT, PT, R24, UR7, RZ, P2, !PT ;  /* 0x0000000718187c10 */ /* 0x000fe200097fe4ff */
[----:B------:R4:W-:Y:S01]  /*48230*/  STL [R1+0xb30], R13 ;  /* 0x000b300d01007387 */ /* 0x0009e20000100800 */
[----:B------:R-:W-:-:S03]  /*48240*/  IADD3 R12, P3, PT, R12, UR13, RZ ;  /* 0x0000000d0c0c7c10 */ /* 0x000fc6000ff7e0ff */
[----:B------:R-:W-:Y:S01]  /*48250*/  STL [R1+0xb2c], R24 ;  /* 0x000b2c1801007387 */ /* 0x000fe20000100800 */
[----:B-1----:R-:W-:Y:S02]  /*48260*/  IMAD.MOV.U32 R4, RZ, RZ, R13 ;  /* 0x000000ffff047224 */ /* 0x002fe400078e000d */
[----:B------:R-:W-:Y:S01]  /*48270*/  IMAD.MOV.U32 R5, RZ, RZ, R24 ;  /* 0x000000ffff057224 */ /* 0x000fe200078e0018 */
[----:B------:R1:W-:Y:S01]  /*48280*/  STL [R1+0xb68], R12 ;  /* 0x000b680c01007387 */ /* 0x0003e20000100800 */
[----:B------:R-:W-:-:S03]  /*48290*/  IADD3.X R21, PT, PT, R21, UR7, RZ, P3, !PT ;  /* 0x0000000715157c10 */ /* 0x000fc60009ffe4ff */
[----:B------:R-:W3:Y:S04]  /*482a0*/  LDL.LU R42, [R1+0xbac] ;  /* 0x000bac00012a7983 */ /* 0x000ee80000300800 */
[----:B------:R1:W-:Y:S04]  /*482b0*/  LDGSTS.E [R2+0x23f00], desc[UR28][R4.64], P0 ;  /* 0x23f0000004027fae */ /* 0x0003e800081a101c */
[----:B------:R-:W-:Y:S04]  /*482c0*/  STL [R1+0xb64], R21 ;  /* 0x000b641501007387 */ /* 0x000fe80000100800 */
[----:B----4-:R-:W4:Y:S01]  /*482d0*/  LDL.LU R13, [R1+0xbe4] ;  /* 0x000be400010d7983 */ /* 0x010f220000300800 */
[----:B-1----:R-:W-:-:S03]  /*482e0*/  MOV R4, R12 ;  /* 0x0000000c00047202 */ /* 0x002fc60000000f00 */
[----:B------:R-:W4:Y:S01]  /*482f0*/  LDL.LU R12, [R1+0xbf0] ;  /* 0x000bf000010c7983 */ /* 0x000f220000300800 */
[----:B------:R-:W-:-:S05]  /*48300*/  IMAD.MOV.U32 R5, RZ, RZ, R21 ;  /* 0x000000ffff057224 */ /* 0x000fca00078e0015 */
[----:B------:R1:W-:Y:S01]  /*48310*/  LDGSTS.E [R2+0x24600], desc[UR28][R4.64], P1 ;  /* 0x2460000004027fae */ /* 0x0003e200089a101c */
[----:B--2---:R-:W-:-:S04]  /*48320*/  IADD3 R16, P0, PT, R16, UR13, RZ ;  /* 0x0000000d10107c10 */ /* 0x004fc8000ff1e0ff */
[----:B------:R-:W-:Y:S01]  /*48330*/  IADD3.X R20, PT, PT, R20, UR7, RZ, P0, !PT ;  /* 0x0000000714147c10 */ /* 0x000fe200087fe4ff */
[----:B------:R2:W-:Y:S04]  /*48340*/  STL [R1+0xb70], R16 ;  /* 0x000b701001007387 */ /* 0x0005e80000100800 */
[----:B------:R-:W-:Y:S04]  /*48350*/  STL [R1+0xb6c], R20 ;  /* 0x000b6c1401007387 */ /* 0x000fe80000100800 */
[----:B------:R-:W4:Y:S01]  /*48360*/  LDL.LU R25, [R1+0xbec] ;  /* 0x000bec0001197983 */ /* 0x000f220000300800 */
[----:B-1----:R-:W-:Y:S01]  /*48370*/  IMAD.MOV.U32 R4, RZ, RZ, R16 ;  /* 0x000000ffff047224 */ /* 0x002fe200078e0010 */
[----:B------:R-:W-:-:S02]  /*48380*/  MOV R5, R20 ;  /* 0x0000001400057202 */ /* 0x000fc40000000f00 */
[----:B------:R-:W4:Y:S04]  /*48390*/  LDL.LU R24, [R1+0xc24] ;  /* 0x000c240001187983 */ /* 0x000f280000300800 */
[----:B--2---:R-:W2:Y:S04]  /*483a0*/  LDL.LU R16, [R1+0xc28] ;  /* 0x000c280001107983 */ /* 0x004ea80000300800 */
[----:B------:R1:W-:Y:S01]  /*483b0*/  LDGSTS.E [R2+0x24700], desc[UR28][R4.64], P1 ;  /* 0x2470000004027fae */ /* 0x0003e200089a101c */
[----:B---3--:R-:W-:-:S05]  /*483c0*/  IADD3 R9, P1, PT, R9, UR13, RZ ;  /* 0x0000000d09097c10 */ /* 0x008fca000ff3e0ff */
[----:B------:R3:W-:Y:S01]  /*483d0*/  STL [R1+0xba8], R9 ;  /* 0x000ba80901007387 */ /* 0x0007e20000100800 */
[----:B-1----:R-:W-:Y:S01]  /*483e0*/  IMAD.MOV.U32 R4, RZ, RZ, R9 ;  /* 0x000000ffff047224 */ /* 0x002fe200078e0009 */
[----:B------:R-:W-:-:S05]  /*483f0*/  IADD3.X R17, PT, PT, R17, UR7, RZ, P1, !PT ;  /* 0x0000000711117c10 */ /* 0x000fca0008ffe4ff */
[----:B------:R1:W-:Y:S04]  /*48400*/  STL [R1+0xba4], R17 ;  /* 0x000ba41101007387 */ /* 0x0003e80000100800 */
[----:B------:R-:W2:Y:S01]  /*48410*/  LDL.LU R21, [R1+0xc2c] ;  /* 0x000c2c0001157983 */ /* 0x000ea20000300800 */
[----:B------:R-:W-:-:S03]  /*48420*/  IMAD.MOV.U32 R5, RZ, RZ, R17 ;  /* 0x000000ffff057224 */ /* 0x000fc600078e0011 */
[----:B---3--:R-:W3:Y:S04]  /*48430*/  LDL.LU R9, [R1+0xc30] ;  /* 0x000c300001097983 */ /* 0x008ee80000300800 */
[----:B------:R-:W3:Y:S04]  /*48440*/  LDL.LU R20, [R1+0xc64] ;  /* 0x000c640001147983 */ /* 0x000ee80000300800 */
[----:B-1----:R-:W3:Y:S01]  /*48450*/  LDL.LU R17, [R1+0xc68] ;  /* 0x000c680001117983 */ /* 0x002ee20000300800 */
        /* <DEDUP_REMOVED lines=8> */
[----:B------:R-:W-:Y:S01]  /*484e0*/  IADD3 R8, P3, PT, R8, UR13, RZ ;  /* 0x0000000d08087c10 */ /* 0x000fe2000ff7e0ff */
[----:B------:R-:W-:Y:S04]  /*484f0*/  STL [R1+0xbb0], R28 ;  /* 0x000bb01c01007387 */ /* 0x000fe80000100800 */
[----:B------:R-:W-:Y:S02]  /*48500*/  ISETP.NE.U32.AND P1, PT, RZ, UR12, PT ;  /* 0x0000000cff007c0c */ /* 0x000fe4000bf25070 */
[----:B------:R1:W-:Y:S02]  /*48510*/  LDGSTS.E [R2+0x24e00], desc[UR28][R4.64], P0 ;  /* 0x24e0000004027fae */ /* 0x0003e400081a101c */
[----:B-1----:R-:W-:Y:S01]  /*48520*/  MOV R4, R28 ;  /* 0x0000001c00047202 */ /* 0x002fe20000000f00 */
[----:B------:R-:W-:-:S04]  /*48530*/  UISETP.GT.AND UP1, UPT, UR15, 0x2f, UPT ;  /* 0x0000002f0f00788c */ /* 0x000fc8000bf24270 */
[----:B------:R-:W-:-:S04]  /*48540*/  USEL UR12, URZ, 0x4, !UP1 ;  /* 0x00000004ff0c7887 */ /* 0x000fc8000c800000 */
[----:B------:R-:W-:Y:S01]  /*48550*/  USEL UR12, UR12, URZ, !UP0 ;  /* 0x000000ff0c0c7287 */ /* 0x000fe2000c000000 */
[----:B------:R-:W-:-:S05]  /*48560*/  IADD3.X R42, PT, PT, R42, UR7, RZ, P2, !PT ;  /* 0x000000072a2a7c10 */ /* 0x000fca00097fe4ff */
[----:B------:R-:W-:Y:S01]  /*48570*/  IMAD.MOV.U32 R5, RZ, RZ, R42 ;  /* 0x000000ffff057224 */ /* 0x000fe200078e002a */
[----:B------:R-:W-:Y:S01]  /*48580*/  STL [R1+0xbac], R42 ;  /* 0x000bac2a01007387 */ /* 0x000fe20000100800 */
[----:B----4-:R-:W-:-:S03]  /*48590*/  IADD3.X R13, PT, PT, R13, UR7, RZ, P3, !PT ;  /* 0x000000070d0d7c10 */ /* 0x010fc60009ffe4ff */
[----:B------:R-:W-:Y:S04]  /*485a0*/  STL [R1+0xbe8], R8 ;  /* 0x000be80801007387 */ /* 0x000fe80000100800 */
[----:B------:R1:W-:Y:S01]  /*485b0*/  LDGSTS.E [R2+0x24f00], desc[UR28][R4.64], P0 ;  /* 0x24f0000004027fae */ /* 0x0003e200081a101c */
[----:B------:R-:W-:-:S03]  /*485c0*/  IADD3 R12, P0, PT, R12, UR13, RZ ;  /* 0x0000000d0c0c7c10 */ /* 0x000fc6000ff1e0ff */
[----:B------:R4:W-:Y:S01]  /*485d0*/  STL [R1+0xbe4], R13 ;  /* 0x000be40d01007387 */ /* 0x0009e20000100800 */
[----:B-1----:R-:W-:Y:S01]  /*485e0*/  MOV R5, R13 ;  /* 0x0000000d00057202 */ /* 0x002fe20000000f00 */
[----:B------:R-:W-:Y:S02]  /*485f0*/  IMAD.MOV.U32 R4, RZ, RZ, R8 ;  /* 0x000000ffff047224 */ /* 0x000fe400078e0008 */
[----:B----4-:R-:W4:Y:S04]  /*48600*/  LDL.LU R13, [R1+0xc6c] ;  /* 0x000c6c00010d7983 */ /* 0x010f280000300800 */
[----:B------:R-:W4:Y:S04]  /*48610*/  LDL.LU R8, [R1+0xc70] ;  /* 0x000c700001087983 */ /* 0x000f280000300800 */
[----:B------:R1:W-:Y:S02]  /*48620*/  LDGSTS.E [R2+0x25600], desc[UR28][R4.64], P1 ;  /* 0x2560000004027fae */ /* 0x0003e400089a101c */
[----:B-1----:R-:W-:Y:S01]  /*48630*/  IMAD.MOV.U32 R4, RZ, RZ, R12 ;  /* 0x000000ffff047224 */ /* 0x002fe200078e000c */
[----:B------:R-:W-:-:S05]  /*48640*/  IADD3.X R25, PT, PT, R25, UR7, RZ, P0, !PT ;  /* 0x0000000719197c10 */ /* 0x000fca00087fe4ff */
[----:B------:R-:W-:-:S05]  /*48650*/  IMAD.MOV.U32 R5, RZ, RZ, R25 ;  /* 0x000000ffff057224 */ /* 0x000fca00078e0019 */
[----:B------:R1:W-:Y:S01]  /*48660*/  LDGSTS.E [R2+0x25700], desc[UR28][R4.64], P1 ;  /* 0x2570000004027fae */ /* 0x0003e200089a101c */
[----:B--2---:R-:W-:-:S03]  /*48670*/  IADD3 R16, P1, PT, R16, UR13, RZ ;  /* 0x0000000d10107c10 */ /* 0x004fc6000ff3e0ff */
[----:B------:R2:W-:Y:S01]  /*48680*/  STL [R1+0xbf0], R12 ;  /* 0x000bf00c01007387 */ /* 0x0005e20000100800 */
[----:B------:R-:W-:-:S03]  /*48690*/  IADD3.X R24, PT, PT, R24, UR7, RZ, P1, !PT ;  /* 0x0000000718187c10 */ /* 0x000fc60008ffe4ff */
[----:B------:R-:W-:Y:S04]  /*486a0*/  STL [R1+0xbec], R25 ;  /* 0x000bec1901007387 */ /* 0x000fe80000100800 */
[----:B--2---:R-:W2:Y:S01]  /*486b0*/  LDL.LU R12, [R1+0xca8] ;  /* 0x000ca800010c7983 */ /* 0x004ea20000300800 */
[----:B-1----:R-:W-:-:S03]  /*486c0*/  MOV R4, R16 ;  /* 0x0000001000047202 */ /* 0x002fc60000000f00 */
[----:B------:R1:W-:Y:S04]  /*486d0*/  STL [R1+0xc28], R16 ;  /* 0x000c281001007387 */ /* 0x0003e80000100800 */
[----:B------:R3:W-:Y:S01]  /*486e0*/  STL [R1+0xc24], R24 ;  /* 0x000c241801007387 */ /* 0x0007e20000100800 */
[----:B------:R-:W-:-:S03]  /*486f0*/  ISETP.NE.U32.AND P0, PT, RZ, UR12, PT ;  /* 0x0000000cff007c0c */ /* 0x000fc6000bf05070 */
[----:B-1----:R-:W2:Y:S01]  /*48700*/  LDL.LU R16, [R1+0xca4] ;  /* 0x000ca40001107983 */ /* 0x002ea20000300800 */
[----:B------:R-:W-:-:S09]  /*48710*/  IMAD.MOV.U32 R5, RZ, RZ, R24 ;  /* 0x000000ffff057224 */ /* 0x000fd200078e0018 */
[----:B------:R1:W-:Y:S01]  /*48720*/  LDGSTS.E [R2+0x25e00], desc[UR28][R4.64], P0 ;  /* 0x25e0000004027fae */ /* 0x0003e200081a101c */
[----:B---3--:R-:W-:-:S04]  /*48730*/  IADD3 R9, P2, PT, R9, UR13, RZ ;  /* 0x0000000d09097c10 */ /* 0x008fc8000ff5e0ff */
[----:B------:R-:W-:Y:S02]  /*48740*/  IADD3.X R21, PT, PT, R21, UR7, RZ, P2, !PT ;  /* 0x0000000715157c10 */ /* 0x000fe400097fe4ff */
[----:B------:R-:W-:Y:S01]  /*48750*/  IADD3 R17, P3, PT, R17, UR13, RZ ;  /* 0x0000000d11117c10 */ /* 0x000fe2000ff7e0ff */
[----:B------:R3:W-:Y:S03]  /*48760*/  STL [R1+0xc30], R9 ;  /* 0x000c300901007387 */ /* 0x0007e60000100800 */
[----:B------:R-:W-:Y:S01]  /*48770*/  IADD3.X R20, PT, PT, R20, UR7, RZ, P3, !PT ;  /* 0x0000000714147c10 */ /* 0x000fe20009ffe4ff */
[----:B------:R-:W-:Y:S01]  /*48780*/  STL [R1+0xc2c], R21 ;  /* 0x000c2c1501007387 */ /* 0x000fe20000100800 */
[----:B-1----:R-:W-:Y:S01]  /*48790*/  IMAD.MOV.U32 R4, RZ, RZ, R9 ;  /* 0x000000ffff047224 */ /* 0x002fe200078e0009 */
[----:B------:R-:W-:Y:S02]  /*487a0*/  MOV R5, R21 ;  /* 0x0000001500057202 */ /* 0x000fe40000000f00 */
[----:B------:R1:W-:Y:S04]  /*487b0*/  STL [R1+0xc68], R17 ;  /* 0x000c681101007387 */ /* 0x0003e80000100800 */
[----:B------:R-:W2:Y:S04]  /*487c0*/  LDL.LU R24, [R1+0xcb0] ;  /* 0x000cb00001187983 */ /* 0x000ea80000300800 */
[----:B------:R1:W-:Y:S04]  /*487d0*/  STL [R1+0xc64], R20 ;  /* 0x000c641401007387 */ /* 0x0003e80000100800 */
[----:B---3--:R-:W3:Y:S04]  /*487e0*/  LDL.LU R9, [R1+0xce8] ;  /* 0x000ce80001097983 */ /* 0x008ee80000300800 */
[----:B------:R-:W3:Y:S04]  /*487f0*/  LDL.LU R25, [R1+0xcac] ;  /* 0x000cac0001197983 */ /* 0x000ee80000300800 */
[----:B------:R1:W-:Y:S02]  /*48800*/  LDGSTS.E [R2+0x25f00], desc[UR28][R4.64], P0 ;  /* 0x25f0000004027fae */ /* 0x0003e400081a101c */
[----:B-1----:R-:W-:-:S02]  /*48810*/  IMAD.MOV.U32 R4, RZ, RZ, R17 ;  /* 0x000000ffff047224 */ /* 0x002fc400078e0011 */
[----:B------:R-:W3:Y:S01]  /*48820*/  LDL.LU R17, [R1+0xce4] ;  /* 0x000ce40001117983 */ /* 0x000ee20000300800 */
[----:B------:R-:W-:-:S04]  /*48830*/  UISETP.GT.AND UP1, UPT, UR15, 0x33, UPT ;  /* 0x000000330f00788c */ /* 0x000fc8000bf24270 */
[----:B------:R-:W-:-:S04]  /*48840*/  USEL UR12, URZ, 0x4, !UP1 ;  /* 0x00000004ff0c7887 */ /* 0x000fc8000c800000 */
[----:B------:R-:W-:-:S06]  /*48850*/  USEL UR12, UR12, URZ, !UP0 ;  /* 0x000000ff0c0c7287 */ /* 0x000fcc000c000000 */
[----:B------:R-:W-:Y:S01]  /*48860*/  ISETP.NE.U32.AND P1, PT, RZ, UR12, PT ;  /* 0x0000000cff007c0c */ /* 0x000fe2000bf25070 */
[----:B------:R-:W-:Y:S01]  /*48870*/  IMAD.MOV.U32 R5, RZ, RZ, R20 ;  /* 0x000000ffff057224 */ /* 0x000fe200078e0014 */
[----:B------:R-:W-:-:S11]  /*48880*/  UISETP.GT.AND UP1, UPT, UR15, 0x37, UPT ;  /* 0x000000370f00788c */ /* 0x000fd6000bf24270 */
[----:B------:R1:W-:Y:S01]  /*48890*/  LDGSTS.E [R2+0x26600], desc[UR28][R4.64], P1 ;  /* 0x2660000004027fae */ /* 0x0003e200089a101c */
[----:B------:R-:W-:-:S04]  /*488a0*/  USEL UR12, URZ, 0x4, !UP1 ;  /* 0x00000004ff0c7887 */ /* 0x000fc8000c800000 */
[----:B------:R-:W-:Y:S01]  /*488b0*/  USEL UR12, UR12, URZ, !UP0 ;  /* 0x000000ff0c0c7287 */ /* 0x000fe2000c000000 */
[----:B----4-:R-:W-:-:S04]  /*488c0*/  IADD3 R8, P0, PT, R8, UR13, RZ ;  /* 0x0000000d08087c10 */ /* 0x010fc8000ff1e0ff */
[----:B------:R-:W-:Y:S01]  /*488d0*/  IADD3.X R13, PT, PT, R13, UR7, RZ, P0, !PT ;  /* 0x000000070d0d7c10 */ /* 0x000fe200087fe4ff */
[----:B------:R-:W-:Y:S04]  /*488e0*/  STL [R1+0xc70], R8 ;  /* 0x000c700801007387 */ /* 0x000fe80000100800 */
[----:B------:R4:W-:Y:S01]  /*488f0*/  STL [R1+0xc6c], R13 ;  /* 0x000c6c0d01007387 */ /* 0x0009e20000100800 */
[----:B-1----:R-:W-:-:S03]  /*48900*/  MOV R4, R8 ;  /* 0x0000000800047202 */ /* 0x002fc60000000f00 */
[----:B------:R-:W3:Y:S01]  /*48910*/  LDL.LU R21, [R1+0xcec] ;  /* 0x000cec0001157983 */ /* 0x000ee20000300800 */
[----:B------:R-:W-:-:S03]  /*48920*/  IMAD.MOV.U32 R5, RZ, RZ, R13 ;  /* 0x000000ffff057224 */ /* 0x000fc600078e000d */
[----:B------:R-:W3:Y:S04]  /*48930*/  LDL.LU R20, [R1+0xcf0] ;  /* 0x000cf00001147983 */ /* 0x000ee80000300800 */
[----:B------:R1:W-:Y:S04]  /*48940*/  LDGSTS.E [R2+0x26700], desc[UR28][R4.64], P1 ;  /* 0x2670000004027fae */ /* 0x0003e800089a101c */
[----:B----4-:R-:W4:Y:S04]  /*48950*/  LDL.LU R13, [R1+0xd28] ;  /* 0x000d2800010d7983 */ /* 0x010f280000300800 */
[----:B------:R-:W4:Y:S01]  /*48960*/  LDL.LU R8, [R1+0xd30] ;  /* 0x000d300001087983 */ /* 0x000f220000300800 */
[----:B------:R-:W-:-:S02]  /*48970*/  ISETP.NE.U32.AND P0, PT, RZ, UR12, PT ;  /* 0x0000000cff007c0c */ /* 0x000fc4000bf05070 */
[----:B--2---:R-:W-:-:S05]  /*48980*/  IADD3 R12, P1, PT, R12, UR13, RZ ;  /* 0x0000000d0c0c7c10 */ /* 0x004fca000ff3e0ff */
[----:B------:R-:W-:Y:S01]  /*48990*/  STL [R1+0xca8], R12 ;  /* 0x000ca80c01007387 */ /* 0x000fe20000100800 */
[----:B-1----:R-:W-:Y:S01]  /*489a0*/  IMAD.MOV.U32 R4, RZ, RZ, R12 ;  /* 0x000000ffff047224 */ /* 0x002fe200078e000c */
[----:B------:R-:W-:-:S04]  /*489b0*/  IADD3.X R16, PT, PT, R16, UR7, RZ, P1, !PT ;  /* 0x0000000710107c10 */ /* 0x000fc80008ffe4ff */
[----:B------:R-:W-:Y:S01]  /*489c0*/  MOV R5, R16 ;  /* 0x0000001000057202 */ /* 0x000fe20000000f00 */
[----:B------:R1:W-:Y:S04]  /*489d0*/  STL [R1+0xca4], R16 ;  /* 0x000ca41001007387 */ /* 0x0003e80000100800 */
[----:B------:R2:W-:Y:S04]  /*489e0*/  LDGSTS.E [R2+0x26e00], desc[UR28][R4.64], P0 ;  /* 0x26e0000004027fae */ /* 0x0005e800081a101c */
[----:B-1----:R-:W4:Y:S04]  /*489f0*/  LDL.LU R16, [R1+0xd24] ;  /* 0x000d240001107983 */ /* 0x002f280000300800 */
[----:B------:R-:W4:Y:S04]  /*48a00*/  LDL.LU R12, [R1+0xd2c] ;  /* 0x000d2c00010c7983 */ /* 0x000f280000300800 */
[----:B------:R-:W4:Y:S04]  /*48a10*/  LDL.LU R96, [R1+0x4e0] ;  /* 0x0004e00001607983 */ /* 0x000f280000300800 */
[----:B------:R-:W4:Y:S04]  /*48a20*/  LDL.LU R97, [R1+0x4e4] ;  /* 0x0004e40001617983 */ /* 0x000f280000300800 */
[----:B------:R-:W4:Y:S04]  /*48a30*/  LDL.LU R98, [R1+0x4e8] ;  /* 0x0004e80001627983 */ /* 0x000f280000300800 */
[----:B------:R-:W4:Y:S01]  /*48a40*/  LDL.LU R99, [R1+0x4ec] ;  /* 0x0004ec0001637983 */ /* 0x000f220000300800 */
[----:B------:R-:W-:-:S02]  /*48a50*/  IADD3 R24, P2, PT, R24, UR13, RZ ;  /* 0x0000000d18187c10 */ /* 0x000fc4000ff5e0ff */
[----:B---3--:R-:W-:Y:S02]  /*48a60*/  IADD3 R9, P3, PT, R9, UR13, RZ ;  /* 0x0000000d09097c10 */ /* 0x008fe4000ff7e0ff */
[----:B------:R-:W-:Y:S01]  /*48a70*/  IADD3.X R25, PT, PT, R25, UR7, RZ, P2, !PT ;  /* 0x0000000719197c10 */ /* 0x000fe200097fe4ff */
[----:B--2---:R-:W-:Y:S01]  /*48a80*/  IMAD.MOV.U32 R4, RZ, RZ, R24 ;  /* 0x000000ffff047224 */ /* 0x004fe200078e0018 */
[----:B------:R1:W-:Y:S03]  /*48a90*/  STL [R1+0xcb0], R24 ;  /* 0x000cb01801007387 */ /* 0x0003e60000100800 */
[----:B------:R-:W-:Y:S01]  /*48aa0*/  IMAD.MOV.U32 R5, RZ, RZ, R25 ;  /* 0x000000ffff057224 */ /* 0x000fe200078e0019 */
[----:B------:R-:W-:Y:S04]  /*48ab0*/  STL [R1+0xcac], R25 ;  /* 0x000cac1901007387 */ /* 0x000fe80000100800 */
[----:B------:R-:W-:Y:S04]  /*48ac0*/  STL [R1+0xce8], R9 ;  /* 0x000ce80901007387 */ /* 0x000fe80000100800 */
[----:B------:R2:W-:Y:S01]  /*48ad0*/  LDGSTS.E [R2+0x26f00], desc[UR28][R4.64], P0 ;  /* 0x26f0000004027fae */ /* 0x0005e200081a101c */
[----:B------:R-:W-:-:S05]  /*48ae0*/  IADD3.X R17, PT, PT, R17, UR7, RZ, P3, !PT ;  /* 0x0000000711117c10 */ /* 0x000fca0009ffe4ff */
[----:B------:R3:W-:Y:S01]  /*48af0*/  STL [R1+0xce4], R17 ;  /* 0x000ce41101007387 */ /* 0x0007e20000100800 */
[----:B--2---:R-:W-:-:S03]  /*48b00*/  IMAD.MOV.U32 R5, RZ, RZ, R17 ;  /* 0x000000ffff057224 */ /* 0x004fc600078e0011 */
[----:B------:R-:W2:Y:S01]  /*48b10*/  LDL.LU R42, [R1+0xd34] ;  /* 0x000d3400012a7983 */ /* 0x000ea20000300800 */
[----:B------:R-:W-:-:S03]  /*48b20*/  MOV R4, R9 ;  /* 0x0000000900047202 */ /* 0x000fc60000000f00 */
[----:B-1----:R-:W2:Y:S04]  /*48b30*/  LDL.LU R24, [R1+0xd38] ;  /* 0x000d380001187983 */ /* 0x002ea80000300800 */
[----:B---3--:R-:W3:Y:S04]  /*48b40*/  LDL.LU R17, [R1+0xd74] ;  /* 0x000d740001117983 */ /* 0x008ee80000300800 */
[----:B------:R-:W3:Y:S01]  /*48b50*/  LDL.LU R9, [R1+0xd78] ;  /* 0x000d780001097983 */ /* 0x000ee20000300800 */
[----:B------:R-:W-:-:S04]  /*48b60*/  UISETP.GT.AND UP1, UPT, UR15, 0x3b, UPT ;  /* 0x0000003b0f00788c */ /* 0x000fc8000bf24270 */
[----:B------:R-:W-:-:S04]  /*48b70*/  USEL UR12, URZ, 0x4, !UP1 ;  /* 0x00000004ff0c7887 */ /* 0x000fc8000c800000 */
[----:B------:R-:W-:Y:S01]  /*48b80*/  USEL UR12, UR12, URZ, !UP0 ;  /* 0x000000ff0c0c7287 */ /* 0x000fe2000c000000 */
[----:B------:R-:W1:Y:S05]  /*48b90*/  S2R R28, SR_TID.X ;  /* 0x00000000001c7919 */ /* 0x000e6a0000002100 */
[----:B------:R-:W-:Y:S01]  /*48ba0*/  ISETP.NE.U32.AND P1, PT, RZ, UR12, PT ;  /* 0x0000000cff007c0c */ /* 0x000fe2000bf25070 */
[----:B------:R-:W-:-:S04]  /*48bb0*/  UISETP.GT.AND UP1, UPT, UR15, 0x3f, UPT ;  /* 0x0000003f0f00788c */ /* 0x000fc8000bf24270 */
[----:B------:R-:W-:-:S04]  /*48bc0*/  USEL UR12, URZ, 0x4, !UP1 ;  /* 0x00000004ff0c7887 */ /* 0x000fc8000c800000 */
[----:B------:R-:W-:-:S04]  /*48bd0*/  USEL UR12, UR12, URZ, !UP0 ;  /* 0x000000ff0c0c7287 */ /* 0x000fc8000c000000 */
[----:B------:R1:W-:Y:S01]  /*48be0*/  LDGSTS.E [R2+0x27600], desc[UR28][R4.64], P1 ;  /* 0x2760000004027fae */ /* 0x0003e200089a101c */
[----:B------:R-:W-:-:S04]  /*48bf0*/  IADD3 R20, P0, PT, R20, UR13, RZ ;  /* 0x0000000d14147c10 */ /* 0x000fc8000ff1e0ff */
[----:B------:R-:W-:Y:S01]  /*48c00*/  IADD3.X R21, PT, PT, R21, UR7, RZ, P0, !PT ;  /* 0x0000000715157c10 */ /* 0x000fe200087fe4ff */
[----:B-1----:R-:W-:-:S03]  /*48c10*/  IMAD.MOV.U32 R4, RZ, RZ, R20 ;  /* 0x000000ffff047224 */ /* 0x002fc600078e0014 */
[----:B------:R-:W-:Y:S02]  /*48c20*/  MOV R5, R21 ;  /* 0x0000001500057202 */ /* 0x000fe40000000f00 */
[----:B------:R-:W-:-:S03]  /*48c30*/  ISETP.NE.U32.AND P0, PT, RZ, UR12, PT ;  /* 0x0000000cff007c0c */ /* 0x000fc6000bf05070 */
[----:B------:R1:W-:Y:S01]  /*48c40*/  LDGSTS.E [R2+0x27700], desc[UR28][R4.64], P1 ;  /* 0x2770000004027fae */ /* 0x0003e200089a101c */
[----:B----4-:R-:W-:Y:S02]  /*48c50*/  IADD3 R13, P1, PT, R13, UR13, RZ ;  /* 0x0000000d0d0d7c10 */ /* 0x010fe4000ff3e0ff */
[----:B------:R-:W-:Y:S01]  /*48c60*/  IADD3 R8, P2, PT, R8, UR13, RZ ;  /* 0x0000000d08087c10 */ /* 0x000fe2000ff5e0ff */
[----:B------:R-:W-:Y:S04]  /*48c70*/  STL [R1+0xcf0], R20 ;  /* 0x000cf01401007387 */ /* 0x000fe80000100800 */
[----:B------:R4:W-:Y:S01]  /*48c80*/  STL [R1+0xcec], R21 ;  /* 0x000cec1501007387 */ /* 0x0009e20000100800 */
[----:B-1----:R-:W-:-:S03]  /*48c90*/  IMAD.MOV.U32 R4, RZ, RZ, R13 ;  /* 0x000000ffff047224 */ /* 0x002fc600078e000d */
[----:B------:R-:W-:Y:S01]  /*48ca0*/  STL [R1+0xd28], R13 ;  /* 0x000d280d01007387 */ /* 0x000fe20000100800 */
[----:B------:R-:W-:Y:S02]  /*48cb0*/  IADD3.X R16, PT, PT, R16, UR7, RZ, P1, !PT ;  /* 0x0000000710107c10 */ /* 0x000fe40008ffe4ff */
[----:B------:R-:W-:-:S03]  /*48cc0*/  IADD3.X R12, PT, PT, R12, UR7, RZ, P2, !PT ;  /* 0x000000070c0c7c10 */ /* 0x000fc600097fe4ff */
[----:B------:R-:W-:Y:S01]  /*48cd0*/  IMAD.MOV.U32 R5, RZ, RZ, R16 ;  /* 0x000000ffff057224 */ /* 0x000fe200078e0010 */
[----:B------:R-:W-:Y:S04]  /*48ce0*/  STL [R1+0xd24], R16 ;  /* 0x000d241001007387 */ /* 0x000fe80000100800 */
[----:B------:R1:W-:Y:S04]  /*48cf0*/  LDGSTS.E [R2+0x27e00], desc[UR28][R4.64], P0 ;  /* 0x27e0000004027fae */ /* 0x0003e800081a101c */
[----:B------:R1:W-:Y:S01]  /*48d00*/  STL [R1+0xd30], R8 ;  /* 0x000d300801007387 */ /* 0x0003e20000100800 */
[----:B------:R-:W-:Y:S03]  /*48d10*/  HMMA.1688.F32.TF32 R88, R156, R38, R96 ;  /* 0x000000269c58723c */ /* 0x000fe60000081060 */
[----:B------:R4:W-:Y:S01]  /*48d20*/  STL [R1+0xd2c], R12 ;  /* 0x000d2c0c01007387 */ /* 0x0009e20000100800 */
[----:B-1----:R-:W-:Y:S01]  /*48d30*/  MOV R4, R8 ;  /* 0x0000000800047202 */ /* 0x002fe20000000f00 */
[----:B------:R-:W-:-:S02]  /*48d40*/  IMAD.MOV.U32 R5, RZ, RZ, R12 ;  /* 0x000000ffff057224 */ /* 0x000fc400078e000c */
[----:B----4-:R-:W4:Y:S04]  /*48d50*/  LDL.LU R21, [R1+0xdb8] ;  /* 0x000db80001157983 */ /* 0x010f280000300800 */
[----:B------:R-:W4:Y:S01]  /*48d60*/  LDL.LU R8, [R1+0xdf8] ;  /* 0x000df80001087983 */ /* 0x000f220000300800 */
[----:B------:R-:W-:-:S03]  /*48d70*/  LOP3.LUT R12, R28, 0x3f, RZ, 0xc0, !PT ;  /* 0x0000003f1c0c7812 */ /* 0x000fc600078ec0ff */
[----:B------:R1:W-:Y:S01]  /*48d80*/  LDGSTS.E [R2+0x27f00], desc[UR28][R4.64], P0 ;  /* 0x27f0000004027fae */ /* 0x0003e200081a101c */
[----:B------:R-:W-:-:S03]  /*48d90*/  ISETP.GE.AND P0, PT, R12, UR15, PT ;  /* 0x0000000f0c007c0c */ /* 0x000fc6000bf06270 */
[----:B------:R-:W4:Y:S01]  /*48da0*/  LDL.LU R25, [R1+0xdb4] ;  /* 0x000db40001197983 */ /* 0x000f220000300800 */
[----:B------:R-:W-:-:S03]  /*48db0*/  PLOP3.LUT P1, PT, PT, PT, UP0, 0x40, 0x4 ;  /* 0x000000000004781c */ /* 0x000fc60003f2e808 */
[----:B------:R-:W4:Y:S01]  /*48dc0*/  LDL.LU R20, [R1+0xdf4] ;  /* 0x000df40001147983 */ /* 0x000f220000300800 */
[----:B-1----:R-:W-:-:S03]  /*48dd0*/  SEL R2, RZ, 0x4, P0 ;  /* 0x00000004ff027807 */ /* 0x002fc60000000000 */
[----:B------:R-:W-:Y:S01]  /*48de0*/  STL.64 [R1+0x140], R88 ;  /* 0x0001405801007387 */ /* 0x000fe20000100a00 */
[----:B------:R-:W-:-:S03]  /*48df0*/  SEL R2, R2, RZ, P1 ;  /* 0x000000ff02027207 */ /* 0x000fc60000800000 */
[----:B------:R-:W-:Y:S04]  /*48e00*/  STL.64 [R1+0x148], R90 ;  /* 0x0001485a01007387 */ /* 0x000fe80000100a00 */
[----:B------:R-:W4:Y:S04]  /*48e10*/  LDL.LU R28, [R1+0xe34] ;  /* 0x000e3400011c7983 */ /* 0x000f280000300800 */
[----:B------:R-:W4:Y:S04]  /*48e20*/  LDL.LU R13, [R1+0xe38] ;  /* 0x000e3800010d7983 */ /* 0x000f280000300800 */
[----:B------:R-:W4:Y:S04]  /*48e30*/  LDL.LU R16, [R1+0xe74] ;  /* 0x000e740001107983 */ /* 0x000f280000300800 */
[----:B------:R-:W4:Y:S01]  /*48e40*/  LDL.LU R12, [R1+0xe78] ;  /* 0x000e7800010c7983 */ /* 0x000f220000300800 */
[----:B------:R-:W-:-:S03]  /*48e50*/  ULEA UR12, UR11, UR5, 0x10 ;  /* 0x000000050b0c7291 */ /* 0x000fc6000f8e80ff */
[----:B------:R-:W0:Y:S01]  /*48e60*/  LDGDEPBAR ;  /* 0x00000000000079af */ /* 0x000e220000000000 */
[----:B--2---:R-:W-:-:S04]  /*48e70*/  IADD3 R24, P1, PT, R24, UR14, RZ ;  /* 0x0000000e18187c10 */ /* 0x004fc8000ff3e0ff */
[----:B------:R-:W-:Y:S02]  /*48e80*/  IADD3.X R42, PT, PT, R42, UR8, RZ, P1, !PT ;  /* 0x000000082a2a7c10 */ /* 0x000fe40008ffe4ff */
[----:B---3--:R-:W-:Y:S01]  /*48e90*/  IADD3 R9, P2, PT, R9, UR14, RZ ;  /* 0x0000000e09097c10 */ /* 0x008fe2000ff5e0ff */
[----:B------:R1:W-:Y:S03]  /*48ea0*/  STL [R1+0xd38], R24 ;  /* 0x000d381801007387 */ /* 0x0003e60000100800 */
[----:B------:R-:W-:Y:S01]  /*48eb0*/  IADD3.X R17, PT, PT, R17, UR8, RZ, P2, !PT ;  /* 0x0000000811117c10 */ /* 0x000fe200097fe4ff */
[----:B------:R2:W-:Y:S01]  /*48ec0*/  STL [R1+0xd34], R42 ;  /* 0x000d342a01007387 */ /* 0x0005e20000100800 */
[----:B------:R-:W-:-:S03]  /*48ed0*/  MOV R4, R24 ;  /* 0x0000001800047202 */ /* 0x000fc60000000f00 */
[----:B------:R3:W-:Y:S04]  /*48ee0*/  STL [R1+0xd78], R9 ;  /* 0x000d780901007387 */ /* 0x0007e80000100800 */
[----:B------:R2:W-:Y:S04]  /*48ef0*/  STL [R1+0xd74], R17 ;  /* 0x000d741101007387 */ /* 0x0005e80000100800 */
[----:B-1----:R-:W4:Y:S04]  /*48f00*/  LDL.LU R24, [R1+0xeb8] ;  /* 0x000eb80001187983 */ /* 0x002f280000300800 */
[----:B------:R-:W4:Y:S04]  /*48f10*/  LDL.LU R39, [R1+0xef8] ;  /* 0x000ef80001277983 */ /* 0x000f280000300800 */
[----:B------:R-:W4:Y:S01]  /*48f20*/  LDL.LU R38, [R1+0xeb4] ;  /* 0x000eb40001267983 */ /* 0x000f220000300800 */
[----:B------:R-:W-:-:S03]  /*48f30*/  IMAD.MOV.U32 R5, RZ, RZ, R42 ;  /* 0x000000ffff057224 */ /* 0x000fc600078e002a */
[----:B--2---:R-:W2:Y:S01]  /*48f40*/  LDL.LU R42, [R1+0xef4] ;  /* 0x000ef400012a7983 */ /* 0x004ea20000300800 */
[----:B------:R-:W-:Y:S01]  /*48f50*/  ISETP.NE.U32.AND P0, PT, R2, RZ, PT ;  /* 0x000000ff0200720c */ /* 0x000fe20003f05070 */
[----:B------:R-:W-:-:S12]  /*48f60*/  VIADD R2, R32, UR12 ;  /* 0x0000000c20027c36 */ /* 0x000fd80008000000 */
[----:B------:R1:W-:Y:S02]  /*48f70*/  LDGSTS.E [R2], desc[UR28][R4.64], P0 ;  /* 0x0000000004027fae */ /* 0x0003e400081a101c */
[----:B-1----:R-:W-:Y:S01]  /*48f80*/  IMAD.MOV.U32 R4, RZ, RZ, R9 ;  /* 0x000000ffff047224 */ /* 0x002fe200078e0009 */
[----:B------:R-:W-:Y:S01]  /*48f90*/  MOV R5, R17 ;  /* 0x0000001100057202 */ /* 0x000fe20000000f00 */
[----:B---3--:R-:W3:Y:S04]  /*48fa0*/  LDL.LU R9, [R1+0xf38] ;  /* 0x000f380001097983 */ /* 0x008ee80000300800 */
[----:B------:R-:W3:Y:S04]  /*48fb0*/  LDL.LU R17, [R1+0xf78] ;  /* 0x000f780001117983 */ /* 0x000ee80000300800 */
[----:B------:R1:W-:Y:S01]  /*48fc0*/  LDGSTS.E [R2+0x800], desc[UR28][R4.64], P0 ;  /* 0x0080000004027fae */ /* 0x0003e200081a101c */
[----:B----4-:R-:W-:-:S02]  /*48fd0*/  IADD3 R21, P1, PT, R21, UR14, RZ ;  /* 0x0000000e15157c10 */ /* 0x010fc4000ff3e0ff */
[----:B------:R-:W-:-:S03]  /*48fe0*/  IADD3 R8, P2, PT, R8, UR14, RZ ;  /* 0x0000000e08087c10 */ /* 0x000fc6000ff5e0ff */
[----:B------:R4:W-:Y:S01]  /*48ff0*/  STL [R1+0xdb8], R21 ;  /* 0x000db81501007387 */ /* 0x0009e20000100800 */
[----:B-1----:R-:W-:Y:S01]  /*49000*/  IMAD.MOV.U32 R4, RZ, RZ, R21 ;  /* 0x000000ffff047224 */ /* 0x002fe200078e0015 */
[----:B------:R-:W-:Y:S02]  /*49010*/  IADD3.X R25, PT, PT, R25, UR8, RZ, P1, !PT ;  /* 0x0000000819197c10 */ /* 0x000fe40008ffe4ff */
[----:B------:R-:W-:-:S03]  /*49020*/  IADD3.X R20, PT, PT, R20, UR8, RZ, P2, !PT ;  /* 0x0000000814147c10 */ /* 0x000fc600097fe4ff */
[----:B------:R1:W-:Y:S01]  /*49030*/  STL [R1+0xdb4], R25 ;  /* 0x000db41901007387 */ /* 0x0003e20000100800 */
[----:B------:R-:W-:-:S03]  /*49040*/  IMAD.MOV.U32 R5, RZ, RZ, R25 ;  /* 0x000000ffff057224 */ /* 0x000fc600078e0019 */
[----:B------:R1:W-:Y:S04]  /*49050*/  STL [R1+0xdf8], R8 ;  /* 0x000df80801007387 */ /* 0x0003e80000100800 */
[----:B----4-:R-:W4:Y:S04]  /*49060*/  LDL.LU R21, [R1+0xf34] ;  /* 0x000f340001157983 */ /* 0x010f280000300800 */
[----:B------:R1:W-:Y:S01]  /*49070*/  STL [R1+0xdf4], R20 ;  /* 0x000df41401007387 */ /* 0x0003e20000100800 */
[----:B------:R-:W-:-:S03]  /*49080*/  IADD3 R13, P1, PT, R13, UR14, RZ ;  /* 0x0000000e0d0d7c10 */ /* 0x000fc6000ff3e0ff */
[----:B-1----:R-:W4:Y:S04]  /*49090*/  LDL.LU R25, [R1+0xf74] ;  /* 0x000f740001197983 */ /* 0x002f280000300800 */
[----:B------:R1:W-:Y:S01]  /*490a0*/  LDGSTS.E [R2+0x1000], desc[UR28][R4.64], P0 ;  /* 0x0100000004027fae */ /* 0x0003e200081a101c */
[----:B------:R-:W-:Y:S02]  /*490b0*/  IADD3.X R28, PT, PT, R28, UR8, RZ, P1, !PT ;  /* 0x000000081c1c7c10 */ /* 0x000fe40008ffe4ff */
[----:B------:R-:W-:Y:S02]  /*490c0*/  IADD3 R12, P2, PT, R12, UR14, RZ ;  /* 0x0000000e0c0c7c10 */ /* 0x000fe4000ff5e0ff */
[----:B-1----:R-:W-:Y:S01]  /*490d0*/  MOV R4, R8 ;  /* 0x0000000800047202 */ /* 0x002fe20000000f00 */
[----:B------:R-:W-:Y:S01]  /*490e0*/  IMAD.MOV.U32 R5, RZ, RZ, R20 ;  /* 0x000000ffff057224 */ /* 0x000fe200078e0014 */
[----:B------:R-:W4:Y:S01]  /*490f0*/  LDL.LU R8, [R1+0xfb8] ;  /* 0x000fb80001087983 */ /* 0x000f220000300800 */
[----:B------:R-:W-:-:S03]  /*49100*/  IADD3.X R16, PT, PT, R16, UR8, RZ, P2, !PT ;  /* 0x0000000810107c10 */ /* 0x000fc600097fe4ff */
[----:B------:R-:W4:Y:S04]  /*49110*/  LDL.LU R20, [R1+0xff8] ;  /* 0x000ff80001147983 */ /* 0x000f280000300800 */
[----:B------:R1:W-:Y:S04]  /*49120*/  LDGSTS.E [R2+0x1800], desc[UR28][R4.64], P0 ;  /* 0x0180000004027fae */ /* 0x0003e800081a101c */
[----:B------:R1:W-:Y:S04]  /*49130*/  STL [R1+0xe38], R13 ;  /* 0x000e380d01007387 */ /* 0x0003e80000100800 */
[----:B------:R2:W-:Y:S01]  /*49140*/  STL [R1+0xe34], R28 ;  /* 0x000e341c01007387 */ /* 0x0005e20000100800 */
[----:B-1----:R-:W-:Y:S01]  /*49150*/  IMAD.MOV.U32 R4, RZ, RZ, R13 ;  /* 0x000000ffff047224 */ /* 0x002fe200078e000d */
[----:B------:R-:W-:-:S02]  /*49160*/  MOV R5, R28 ;  /* 0x0000001c00057202 */ /* 0x000fc40000000f00 */
[----:B------:R1:W-:Y:S04]  /*49170*/  STL [R1+0xe78], R12 ;  /* 0x000e780c01007387 */ /* 0x0003e80000100800 */
[----:B------:R-:W4:Y:S01]  /*49180*/  LDL.LU R13, [R1+0xfb4] ;  /* 0x000fb400010d7983 */ /* 0x000f220000300800 */
[----:B------:R-:W-:-:S03]  /*49190*/  IADD3 R24, P1, PT, R24, UR14, RZ ;  /* 0x0000000e18187c10 */ /* 0x000fc6000ff3e0ff */
[----:B------:R1:W-:Y:S04]  /*491a0*/  STL [R1+0xe74], R16 ;  /* 0x000e741001007387 */ /* 0x0003e80000100800 */
[----:B------:R1:W-:Y:S01]  /*491b0*/  LDGSTS.E [R2+0x2000], desc[UR28][R4.64], P0 ;  /* 0x0200000004027fae */ /* 0x0003e200081a101c */
[----:B------:R-:W-:Y:S02]  /*491c0*/  IADD3 R39, P2, PT, R39, UR14, RZ ;  /* 0x0000000e27277c10 */ /* 0x000fe4000ff5e0ff */
[----:B------:R-:W-:Y:S01]  /*491d0*/  IADD3.X R38, PT, PT, R38, UR8, RZ, P1, !PT ;  /* 0x0000000826267c10 */ /* 0x000fe20008ffe4ff */
[----:B--2---:R-:W2:Y:S01]  /*491e0*/  LDL.LU R28, [R1+0xff4] ;  /* 0x000ff400011c7983 */ /* 0x004ea20000300800 */
[----:B------:R-:W-:Y:S01]  /*491f0*/  IADD3.X R42, PT, PT, R42, UR8, RZ, P2, !PT ;  /* 0x000000082a2a7c10 */ /* 0x000fe200097fe4ff */
[----:B-1----:R-:W-:-:S02]  /*49200*/  IMAD.MOV.U32 R4, RZ, RZ, R12 ;  /* 0x000000ffff047224 */ /* 0x002fc400078e000c */
[----:B------:R-:W-:Y:S01]  /*49210*/  IMAD.MOV.U32 R5, RZ, RZ, R16 ;  /* 0x000000ffff057224 */ /* 0x000fe200078e0010 */
[----:B------:R-:W2:Y:S04]  /*49220*/  LDL.LU R12, [R1+0x1038] ;  /* 0x00103800010c7983 */ /* 0x000ea80000300800 */
[----:B------:R-:W2:Y:S04]  /*49230*/  LDL.LU R16, [R1+0x1078] ;  /* 0x0010780001107983 */ /* 0x000ea80000300800 */
[----:B------:R-:W-:Y:S04]  /*49240*/  STL [R1+0xeb8], R24 ;  /* 0x000eb81801007387 */ /* 0x000fe80000100800 */
[----:B------:R1:W-:Y:S04]  /*49250*/  LDGSTS.E [R2+0x2800], desc[UR28][R4.64], P0 ;  /* 0x0280000004027fae */ /* 0x0003e800081a101c */
[----:B------:R3:W-:Y:S04]  /*49260*/  STL [R1+0xeb4], R38 ;  /* 0x000eb42601007387 */ /* 0x0007e80000100800 */
[----:B------:R-:W-:Y:S01]  /*49270*/  STL [R1+0xef8], R39 ;  /* 0x000ef82701007387 */ /* 0x000fe20000100800 */
[----:B-1----:R-:W-:-:S03]  /*49280*/  IMAD.MOV.U32 R5, RZ, RZ, R38 ;  /* 0x000000ffff057224 */ /* 0x002fc600078e0026 */
[----:B---3--:R-:W3:Y:S01]  /*49290*/  LDL.LU R38, [R1+0x1034] ;  /* 0x0010340001267983 */ /* 0x008ee20000300800 */
[----:B------:R-:W-:-:S03]  /*492a0*/  MOV R4, R24 ;  /* 0x0000001800047202 */ /* 0x000fc60000000f00 */
[----:B------:R-:W-:Y:S04]  /*492b0*/  STL [R1+0xef4], R42 ;  /* 0x000ef42a01007387 */ /* 0x000fe80000100800 */
[----:B------:R-:W3:Y:S01]  /*492c0*/  LDL.LU R24, [R1+0x1074] ;  /* 0x0010740001187983 */ /* 0x000ee20000300800 */
[----:B------:R-:W-:-:S03]  /*492d0*/  IADD3 R9, P1, PT, R9, UR14, RZ ;  /* 0x0000000e09097c10 */ /* 0x000fc6000ff3e0ff */
[----:B------:R1:W-:Y:S01]  /*492e0*/  LDGSTS.E [R2+0x3000], desc[UR28][R4.64], P0 ;  /* 0x0300000004027fae */ /* 0x0003e200081a101c */
[----:B------:R-:W-:-:S03]  /*492f0*/  IADD3 R17, P2, PT, R17, UR14, RZ ;  /* 0x0000000e11117c10 */ /* 0x000fc6000ff5e0ff */
[----:B------:R-:W-:Y:S01]  /*49300*/  STL [R1+0xf38], R9 ;  /* 0x000f380901007387 */ /* 0x000fe20000100800 */
[----:B-1----:R-:W-:Y:S01]  /*49310*/  IMAD.MOV.U32 R4, RZ, RZ, R39 ;  /* 0x000000ffff047224 */ /* 0x002fe200078e0027 */
[----:B------:R-:W-:-:S05]  /*49320*/  MOV R5, R42 ;  /* 0x0000002a00057202 */ /* 0x000fca0000000f00 */
[----:B------:R1:W-:Y:S02]  /*49330*/  LDGSTS.E [R2+0x3800], desc[UR28][R4.64], P0 ;  /* 0x0380000004027fae */ /* 0x0003e400081a101c */
[----:B-1----:R-:W-:Y:S01]  /*49340*/  IMAD.MOV.U32 R4, RZ, RZ, R9 ;  /* 0x000000ffff047224 */ /* 0x002fe200078e0009 */
[----:B----4-:R-:W-:-:S05]  /*49350*/  IADD3.X R21, PT, PT, R21, UR8, RZ, P1, !PT ;  /* 0x0000000815157c10 */ /* 0x010fca0008ffe4ff */
[----:B------:R-:W-:Y:S01]  /*49360*/  IMAD.MOV.U32 R5, RZ, RZ, R21 ;  /* 0x000000ffff057224 */ /* 0x000fe200078e0015 */
[----:B------:R1:W-:Y:S01]  /*49370*/  STL [R1+0xf34], R21 ;  /* 0x000f341501007387 */ /* 0x0003e20000100800 */
[----:B------:R-:W-:-:S03]  /*49380*/  IADD3.X R25, PT, PT, R25, UR8, RZ, P2, !PT ;  /* 0x0000000819197c10 */ /* 0x000fc600097fe4ff */
[----:B------:R-:W-:Y:S04]  /*49390*/  STL [R1+0xf78], R17 ;  /* 0x000f781101007387 */ /* 0x000fe80000100800 */
[----:B------:R4:W-:Y:S04]  /*493a0*/  LDGSTS.E [R2+0x4000], desc[UR28][R4.64], P0 ;  /* 0x0400000004027fae */ /* 0x0009e800081a101c */
[----:B-1----:R-:W3:Y:S04]  /*493b0*/  LDL.LU R21, [R1+0x10b8] ;  /* 0x0010b80001157983 */ /* 0x002ee80000300800 */
[----:B------:R1:W-:Y:S04]  /*493c0*/  STL [R1+0xf74], R25 ;  /* 0x000f741901007387 */ /* 0x0003e80000100800 */
[----:B------:R-:W3:Y:S01]  /*493d0*/  LDL.LU R9, [R1+0x10f8] ;  /* 0x0010f80001097983 */ /* 0x000ee20000300800 */
[----:B------:R-:W-:Y:S01]  /*493e0*/  IADD3 R8, P1, PT, R8, UR14, RZ ;  /* 0x0000000e08087c10 */ /* 0x000fe2000ff3e0ff */
[----:B----4-:R-:W-:Y:S01]  /*493f0*/  IMAD.MOV.U32 R5, RZ, RZ, R25 ;  /* 0x000000ffff057224 */ /* 0x010fe200078e0019 */
[----:B------:R-:W-:Y:S01]  /*49400*/  MOV R4, R17 ;  /* 0x0000001100047202 */ /* 0x000fe20000000f00 */
[----:B-1----:R-:W4:Y:S01]  /*49410*/  LDL.LU R25, [R1+0x10b4] ;  /* 0x0010b40001197983 */ /* 0x002f220000300800 */
[----:B------:R-:W-:-:S03]  /*49420*/  IADD3 R20, P2, PT, R20, UR14, RZ ;  /* 0x0000000e14147c10 */ /* 0x000fc6000ff5e0ff */
[----:B------:R-:W4:Y:S04]  /*49430*/  LDL.LU R17, [R1+0x10f4] ;  /* 0x0010f40001117983 */ /* 0x000f280000300800 */
[----:B------:R1:W-:Y:S04]  /*49440*/  LDGSTS.E [R2+0x4800], desc[UR28][R4.64], P0 ;  /* 0x0480000004027fae */ /* 0x0003e800081a101c */
[----:B------:R-:W-:Y:S01]  /*49450*/  STL [R1+0xfb8], R8 ;  /* 0x000fb80801007387 */ /* 0x000fe20000100800 */
[----:B------:R-:W-:Y:S01]  /*49460*/  IADD3.X R13, PT, PT, R13, UR8, RZ, P1, !PT ;  /* 0x000000080d0d7c10 */ /* 0x000fe20008ffe4ff */
[----:B-1----:R-:W-:-:S03]  /*49470*/  IMAD.MOV.U32 R4, RZ, RZ, R8 ;  /* 0x000000ffff047224 */ /* 0x002fc600078e0008 */
[----:B------:R-:W-:Y:S01]  /*49480*/  MOV R5, R13 ;  /* 0x0000000d00057202 */ /* 0x000fe20000000f00 */
[----:B------:R1:W-:Y:S04]  /*49490*/  STL [R1+0xfb4], R13 ;  /* 0x000fb40d01007387 */ /* 0x0003e80000100800 */
[----:B------:R-:W-:Y:S04]  /*494a0*/  STL [R1+0xff8], R20 ;  /* 0x000ff81401007387 */ /* 0x000fe80000100800 */
[----:B------:R2:W-:Y:S02]  /*494b0*/  LDGSTS.E [R2+0x5000], desc[UR28][R4.64], P0 ;  /* 0x0500000004027fae */ /* 0x0005e400081a101c */
[----:B--2---:R-:W-:-:S02]  /*494c0*/  IADD3.X R28, PT, PT, R28, UR8, RZ, P2, !PT ;  /* 0x000000081c1c7c10 */ /* 0x004fc400097fe4ff */
[----:B-1----:R-:W2:Y:S04]  /*494d0*/  LDL.LU R13, [R1+0x1138] ;  /* 0x00113800010d7983 */ /* 0x002ea80000300800 */
[----:B------:R1:W-:Y:S01]  /*494e0*/  STL [R1+0xff4], R28 ;  /* 0x000ff41c01007387 */ /* 0x0003e20000100800 */
[----:B------:R-:W-:-:S03]  /*494f0*/  IADD3 R12, P1, PT, R12, UR14, RZ ;  /* 0x0000000e0c0c7c10 */ /* 0x000fc6000ff3e0ff */
[----:B------:R-:W2:Y:S01]  /*49500*/  LDL.LU R8, [R1+0x1178] ;  /* 0x0011780001087983 */ /* 0x000ea20000300800 */
[----:B------:R-:W-:Y:S02]  /*49510*/  IMAD.MOV.U32 R5, RZ, RZ, R28 ;  /* 0x000000ffff057224 */ /* 0x000fe400078e001c */
[----:B------:R-:W-:Y:S01]  /*49520*/  IMAD.MOV.U32 R4, RZ, RZ, R20 ;  /* 0x000000ffff047224 */ /* 0x000fe200078e0014 */
[----:B------:R-:W-:Y:S01]  /*49530*/  IADD3 R16, P2, PT, R16, UR14, RZ ;  /* 0x0000000e10107c10 */ /* 0x000fe2000ff5e0ff */
[----:B-1----:R-:W2:Y:S04]  /*49540*/  LDL.LU R28, [R1+0x1134] ;  /* 0x00113400011c7983 */ /* 0x002ea80000300800 */
[----:B------:R-:W2:Y:S04]  /*49550*/  LDL.LU R20, [R1+0x1174] ;  /* 0x0011740001147983 */ /* 0x000ea80000300800 */
[----:B------:R1:W-:Y:S04]  /*49560*/  STL [R1+0x1038], R12 ;  /* 0x0010380c01007387 */ /* 0x0003e80000100800 */
[----:B------:R1:W-:Y:S01]  /*49570*/  LDGSTS.E [R2+0x5800], desc[UR28][R4.64], P0 ;  /* 0x0580000004027fae */ /* 0x0003e200081a101c */
[----:B---3--:R-:W-:-:S02]  /*49580*/  IADD3.X R38, PT, PT, R38, UR8, RZ, P1, !PT ;  /* 0x0000000826267c10 */ /* 0x008fc40008ffe4ff */
[----:B-1----:R-:W-:-:S03]  /*49590*/  MOV R4, R12 ;  /* 0x0000000c00047202 */ /* 0x002fc60000000f00 */
[----:B------:R1:W-:Y:S01]  /*495a0*/  STL [R1+0x1034], R38 ;  /* 0x0010342601007387 */ /* 0x0003e20000100800 */
[----:B------:R-:W-:-:S03]  /*495b0*/  IADD3.X R24, PT, PT, R24, UR8, RZ, P2, !PT ;  /* 0x0000000818187c10 */ /* 0x000fc600097fe4ff */
[----:B------:R-:W-:Y:S01]  /*495c0*/  STL [R1+0x1078], R16 ;  /* 0x0010781001007387 */ /* 0x000fe20000100800 */
[----:B------:R-:W-:-:S03]  /*495d0*/  IMAD.MOV.U32 R5, RZ, RZ, R38 ;  /* 0x000000ffff057224 */ /* 0x000fc600078e0026 */
[----:B------:R-:W3:Y:S04]  /*495e0*/  LDL.LU R12, [R1+0x11b8] ;  /* 0x0011b800010c7983 */ /* 0x000ee80000300800 */
[----:B------:R1:W-:Y:S04]  /*495f0*/  STL [R1+0x1074], R24 ;  /* 0x0010741801007387 */ /* 0x0003e80000100800 */
[----:B------:R-:W3:Y:S04]  /*49600*/  LDL.LU R39, [R1+0x11f8] ;  /* 0x0011f80001277983 */ /* 0x000ee80000300800 */
[----:B-1----:R-:W3:Y:S04]  /*49610*/  LDL.LU R38, [R1+0x11b4] ;  /* 0x0011b40001267983 */ /* 0x002ee80000300800 */
[----:B------:R-:W3:Y:S04]  /*49620*/  LDL.LU R42, [R1+0x11f4] ;  /* 0x0011f400012a7983 */ /* 0x000ee80000300800 */
[----:B------:R1:W-:Y:S02]  /*49630*/  LDGSTS.E [R2+0x6000], desc[UR28][R4.64], P0 ;  /* 0x0600000004027fae */ /* 0x0003e400081a101c */
[----:B-1----:R-:W-:Y:S01]  /*49640*/  IMAD.MOV.U32 R4, RZ, RZ, R16 ;  /* 0x000000ffff047224 */ /* 0x002fe200078e0010 */
[----:B------:R-:W-:-:S02]  /*49650*/  MOV R5, R24 ;  /* 0x0000001800057202 */ /* 0x000fc40000000f00 */
[----:B------:R-:W3:Y:S04]  /*49660*/  LDL.LU R24, [R1+0x1238] ;  /* 0x0012380001187983 */ /* 0x000ee80000300800 */
[----:B------:R-:W3:Y:S04]  /*49670*/  LDL.LU R16, [R1+0x1278] ;  /* 0x0012780001107983 */ /* 0x000ee80000300800 */
[----:B------:R1:W-:Y:S01]  /*49680*/  LDGSTS.E [R2+0x6800], desc[UR28][R4.64], P0 ;  /* 0x0680000004027fae */ /* 0x0003e200081a101c */
[----:B------:R-:W-:-:S05]  /*49690*/  IADD3 R21, P1, PT, R21, UR14, RZ ;  /* 0x0000000e15157c10 */ /* 0x000fca000ff3e0ff */
[----:B------:R-:W-:Y:S01]  /*496a0*/  STL [R1+0x10b8], R21 ;  /* 0x0010b81501007387 */ /* 0x000fe20000100800 */
[----:B------:R-:W-:Y:S02]  /*496b0*/  IADD3 R9, P2, PT, R9, UR14, RZ ;  /* 0x0000000e09097c10 */ /* 0x000fe4000ff5e0ff */
[----:B----4-:R-:W-:Y:S01]  /*496c0*/  IADD3.X R25, PT, PT, R25, UR8, RZ, P1, !PT ;  /* 0x0000000819197c10 */ /* 0x010fe20008ffe4ff */
[----:B-1----:R-:W-:-:S04]  /*496d0*/  IMAD.MOV.U32 R4, RZ, RZ, R21 ;  /* 0x000000ffff047224 */ /* 0x002fc800078e0015 */
[----:B------:R1:W-:Y:S01]  /*496e0*/  STL [R1+0x10b4], R25 ;  /* 0x0010b41901007387 */ /* 0x0003e20000100800 */
[----:B------:R-:W-:Y:S01]  /*496f0*/  IMAD.MOV.U32 R5, RZ, RZ, R25 ;  /* 0x000000ffff057224 */ /* 0x000fe200078e0019 */
[----:B------:R-:W-:Y:S02]  /*49700*/  IADD3.X R17, PT, PT, R17, UR8, RZ, P2, !PT ;  /* 0x0000000811117c10 */ /* 0x000fe400097fe4ff */
[----:B------:R-:W-:Y:S04]  /*49710*/  STL [R1+0x10f8], R9 ;  /* 0x0010f80901007387 */ /* 0x000fe80000100800 */
[----:B------:R4:W-:Y:S04]  /*49720*/  LDGSTS.E [R2+0x7000], desc[UR28][R4.64], P0 ;  /* 0x0700000004027fae */ /* 0x0009e800081a101c */
[----:B-1----:R-:W3:Y:S04]  /*49730*/  LDL.LU R25, [R1+0x1234] ;  /* 0x0012340001197983 */ /* 0x002ee80000300800 */
[----:B------:R1:W-:Y:S01]  /*49740*/  STL [R1+0x10f4], R17 ;  /* 0x0010f41101007387 */ /* 0x0003e20000100800 */
[----:B----4-:R-:W-:Y:S01]  /*49750*/  MOV R4, R9 ;  /* 0x0000000900047202 */ /* 0x010fe20000000f00 */
[----:B------:R-:W-:-:S02]  /*49760*/  IMAD.MOV.U32 R5, RZ, RZ, R17 ;  /* 0x000000ffff057224 */ /* 0x000fc400078e0011 */
[----:B------:R-:W4:Y:S04]  /*49770*/  LDL.LU R21, [R1+0x1274] ;  /* 0x0012740001157983 */ /* 0x000f280000300800 */
[----:B-1----:R-:W4:Y:S04]  /*49780*/  LDL.LU R17, [R1+0x12b8] ;  /* 0x0012b80001117983 */ /* 0x002f280000300800 */
[----:B------:R-:W4:Y:S01]  /*49790*/  LDL.LU R9, [R1+0x12f8] ;  /* 0x0012f80001097983 */ /* 0x000f220000300800 */
[----:B--2---:R-:W-:-:S03]  /*497a0*/  IADD3 R13, P1, PT, R13, UR14, RZ ;  /* 0x0000000e0d0d7c10 */ /* 0x004fc6000ff3e0ff */
[----:B------:R1:W-:Y:S04]  /*497b0*/  LDGSTS.E [R2+0x7800], desc[UR28][R4.64], P0 ;  /* 0x0780000004027fae */ /* 0x0003e800081a101c */
[----:B------:R-:W-:Y:S01]  /*497c0*/  STL [R1+0x1138], R13 ;  /* 0x0011380d01007387 */ /* 0x000fe20000100800 */
[----:B------:R-:W-:Y:S02]  /*497d0*/  IADD3 R8, P2, PT, R8, UR14, RZ ;  /* 0x0000000e08087c10 */ /* 0x000fe4000ff5e0ff */
[----:B------:R-:W-:Y:S01]  /*497e0*/  IADD3.X R28, PT, PT, R28, UR8, RZ, P1, !PT ;  /* 0x000000081c1c7c10 */ /* 0x000fe20008ffe4ff */
[----:B-1----:R-:W-:-:S03]  /*497f0*/  IMAD.MOV.U32 R4, RZ, RZ, R13 ;  /* 0x000000ffff047224 */ /* 0x002fc600078e000d */
[----:B------:R-:W-:Y:S01]  /*49800*/  MOV R5, R28 ;  /* 0x0000001c00057202 */ /* 0x000fe20000000f00 */
[----:B------:R1:W-:Y:S01]  /*49810*/  STL [R1+0x1134], R28 ;  /* 0x0011341c01007387 */ /* 0x0003e20000100800 */
[----:B------:R-:W-:-:S03]  /*49820*/  IADD3.X R20, PT, PT, R20, UR8, RZ, P2, !PT ;  /* 0x0000000814147c10 */ /* 0x000fc600097fe4ff */
[----:B------:R-:W-:Y:S04]  /*49830*/  STL [R1+0x1178], R8 ;  /* 0x0011780801007387 */ /* 0x000fe80000100800 */
[----:B------:R2:W-:Y:S04]  /*49840*/  LDGSTS.E [R2+0x8000], desc[UR28][R4.64], P0 ;  /* 0x0800000004027fae */ /* 0x0005e800081a101c */
[----:B-1----:R-:W4:Y:S04]  /*49850*/  LDL.LU R28, [R1+0x12b4] ;  /* 0x0012b400011c7983 */ /* 0x002f280000300800 */
[----:B------:R1:W-:Y:S01]  /*49860*/  STL [R1+0x1174], R20 ;  /* 0x0011741401007387 */ /* 0x0003e20000100800 */
[----:B--2---:R-:W-:-:S03]  /*49870*/  IMAD.MOV.U32 R4, RZ, RZ, R8 ;  /* 0x000000ffff047224 */ /* 0x004fc600078e0008 */
[----:B------:R-:W2:Y:S01]  /*49880*/  LDL.LU R13, [R1+0x12f4] ;  /* 0x0012f400010d7983 */ /* 0x000ea20000300800 */
[----:B------:R-:W-:-:S03]  /*49890*/  IMAD.MOV.U32 R5, RZ, RZ, R20 ;  /* 0x000000ffff057224 */ /* 0x000fc600078e0014 */
[----:B-1----:R-:W2:Y:S01]  /*498a0*/  LDL.LU R20, [R1+0x1338] ;  /* 0x0013380001147983 */ /* 0x002ea20000300800 */
[----:B---3--:R-:W-:-:S03]  /*498b0*/  IADD3 R12, P1, PT, R12, UR14, RZ ;  /* 0x0000000e0c0c7c10 */ /* 0x008fc6000ff3e0ff */
[----:B------:R-:W3:Y:S01]  /*498c0*/  LDL.LU R8, [R1+0x1378] ;  /* 0x0013780001087983 */ /* 0x000ee20000300800 */
[----:B------:R-:W-:-:S03]  /*498d0*/  IADD3 R39, P2, PT, R39, UR14, RZ ;  /* 0x0000000e27277c10 */ /* 0x000fc6000ff5e0ff */
[----:B------:R1:W-:Y:S01]  /*498e0*/  LDGSTS.E [R2+0x8800], desc[UR28][R4.64], P0 ;  /* 0x0880000004027fae */ /* 0x0003e200081a101c */
[----:B------:R-:W-:-:S03]  /*498f0*/  IADD3.X R38, PT, PT, R38, UR8, RZ, P1, !PT ;  /* 0x0000000826267c10 */ /* 0x000fc60008ffe4ff */
[----:B------:R-:W-:Y:S01]  /*49900*/  STL [R1+0x11b8], R12 ;  /* 0x0011b80c01007387 */ /* 0x000fe20000100800 */
[----:B------:R-:W-:-:S03]  /*49910*/  IADD3.X R42, PT, PT, R42, UR8, RZ, P2, !PT ;  /* 0x000000082a2a7c10 */ /* 0x000fc600097fe4ff */
[----:B------:R1:W-:Y:S02]  /*49920*/  STL [R1+0x11b4], R38 ;  /* 0x0011b42601007387 */ /* 0x0003e40000100800 */
[----:B-1----:R-:W-:Y:S02]  /*49930*/  IMAD.MOV.U32 R5, RZ, RZ, R38 ;  /* 0x000000ffff057224 */ /* 0x002fe400078e0026 */
[----:B------:R-:W-:Y:S01]  /*49940*/  STL [R1+0x11f8], R39 ;  /* 0x0011f82701007387 */ /* 0x000fe20000100800 */
[----:B------:R-:W-:-:S03]  /*49950*/  MOV R4, R12 ;  /* 0x0000000c00047202 */ /* 0x000fc60000000f00 */
[----:B------:R-:W3:Y:S04]  /*49960*/  LDL.LU R38, [R1+0x1334] ;  /* 0x0013340001267983 */ /* 0x000ee80000300800 */
[----:B------:R-:W-:Y:S04]  /*49970*/  STL [R1+0x11f4], R42 ;  /* 0x0011f42a01007387 */ /* 0x000fe80000100800 */
[----:B------:R-:W3:Y:S01]  /*49980*/  LDL.LU R12, [R1+0x1374] ;  /* 0x00137400010c7983 */ /* 0x000ee20000300800 */
[----:B------:R-:W-:-:S03]  /*49990*/  IADD3 R24, P1, PT, R24, UR14, RZ ;  /* 0x0000000e18187c10 */ /* 0x000fc6000ff3e0ff */
[----:B------:R1:W-:Y:S01]  /*499a0*/  LDGSTS.E [R2+0x9000], desc[UR28][R4.64], P0 ;  /* 0x0900000004027fae */ /* 0x0003e200081a101c */
[----:B------:R-:W-:Y:S01]  /*499b0*/  IADD3 R16, P2, PT, R16, UR14, RZ ;  /* 0x0000000e10107c10 */ /* 0x000fe2000ff5e0ff */
[----:B-1----:R-:W-:Y:S01]  /*499c0*/  IMAD.MOV.U32 R4, RZ, RZ, R39 ;  /* 0x000000ffff047224 */ /* 0x002fe200078e0027 */
[----:B------:R-:W-:-:S05]  /*499d0*/  MOV R5, R42 ;  /* 0x0000002a00057202 */ /* 0x000fca0000000f00 */
[----:B------:R1:W-:Y:S04]  /*499e0*/  LDGSTS.E [R2+0x9800], desc[UR28][R4.64], P0 ;  /* 0x0980000004027fae */ /* 0x0003e800081a101c */
[----:B------:R-:W-:Y:S01]  /*499f0*/  STL [R1+0x1238], R24 ;  /* 0x0012381801007387 */ /* 0x000fe20000100800 */
[----:B-1----:R-:W-:Y:S01]  /*49a00*/  IMAD.MOV.U32 R4, RZ, RZ, R24 ;  /* 0x000000ffff047224 */ /* 0x002fe200078e0018 */
[----:B------:R-:W-:-:S05]  /*49a10*/  IADD3.X R25, PT, PT, R25, UR8, RZ, P1, !PT ;  /* 0x0000000819197c10 */ /* 0x000fca0008ffe4ff */
[----:B------:R-:W-:Y:S01]  /*49a20*/  IMAD.MOV.U32 R5, RZ, RZ, R25 ;  /* 0x000000ffff057224 */ /* 0x000fe200078e0019 */
[----:B----4-:R-:W-:-:S04]  /*49a30*/  IADD3.X R21, PT, PT, R21, UR8, RZ, P2, !PT ;  /* 0x0000000815157c10 */ /* 0x010fc800097fe4ff */
[----:B------:R1:W-:Y:S01]  /*49a40*/  LDGSTS.E [R2+0xa000], desc[UR28][R4.64], P0 ;  /* 0x0a00000004027fae */ /* 0x0003e200081a101c */
[----:B------:R-:W-:-:S03]  /*49a50*/  IADD3 R17, P1, PT, R17, UR14, RZ ;  /* 0x0000000e11117c10 */ /* 0x000fc6000ff3e0ff */
[----:B------:R-:W-:Y:S01]  /*49a60*/  STL [R1+0x1234], R25 ;  /* 0x0012341901007387 */ /* 0x000fe20000100800 */
[----:B------:R-:W-:-:S03]  /*49a70*/  IADD3 R9, P2, PT, R9, UR14, RZ ;  /* 0x0000000e09097c10 */ /* 0x000fc6000ff5e0ff */
[----:B------:R-:W-:Y:S01]  /*49a80*/  STL [R1+0x1278], R16 ;  /* 0x0012781001007387 */ /* 0x000fe20000100800 */
[----:B-1----:R-:W-:Y:S01]  /*49a90*/  MOV R4, R16 ;  /* 0x0000001000047202 */ /* 0x002fe20000000f00 */
[----:B------:R-:W-:Y:S02]  /*49aa0*/  IMAD.MOV.U32 R5, RZ, RZ, R21 ;  /* 0x000000ffff057224 */ /* 0x000fe400078e0015 */
[----:B------:R1:W-:Y:S04]  /*49ab0*/  STL [R1+0x1274], R21 ;  /* 0x0012741501007387 */ /* 0x0003e80000100800 */
[----:B------:R4:W-:Y:S04]  /*49ac0*/  LDGSTS.E [R2+0xa800], desc[UR28][R4.64], P0 ;  /* 0x0a80000004027fae */ /* 0x0009e800081a101c */
[----:B-1----:R-:W3:Y:S04]  /*49ad0*/  LDL.LU R21, [R1+0x13b4] ;  /* 0x0013b40001157983 */ /* 0x002ee80000300800 */
[----:B------:R-:W3:Y:S01]  /*49ae0*/  LDL.LU R16, [R1+0x13b8] ;  /* 0x0013b80001107983 */ /* 0x000ee20000300800 */
[----:B----4-:R-:W-:-:S03]  /*49af0*/  IMAD.MOV.U32 R4, RZ, RZ, R17 ;  /* 0x000000ffff047224 */ /* 0x010fc600078e0011 */
[----:B------:R-:W4:Y:S04]  /*49b00*/  LDL.LU R25, [R1+0x13f4] ;  /* 0x0013f40001197983 */ /* 0x000f280000300800 */
[----:B------:R-:W4:Y:S01]  /*49b10*/  LDL.LU R24, [R1+0x13f8] ;  /* 0x0013f80001187983 */ /* 0x000f220000300800 */
[----:B------:R-:W-:-:S04]  /*49b20*/  IADD3.X R28, PT, PT, R28, UR8, RZ, P1, !PT ;  /* 0x000000081c1c7c10 */ /* 0x000fc80008ffe4ff */
[----:B------:R-:W-:Y:S01]  /*49b30*/  MOV R5, R28 ;  /* 0x0000001c00057202 */ /* 0x000fe20000000f00 */
[----:B------:R-:W-:Y:S01]  /*49b40*/  STL [R1+0x12b8], R17 ;  /* 0x0012b81101007387 */ /* 0x000fe20000100800 */
[----:B--2---:R-:W-:-:S03]  /*49b50*/  IADD3.X R13, PT, PT, R13, UR8, RZ, P2, !PT ;  /* 0x000000080d0d7c10 */ /* 0x004fc600097fe4ff */
[----:B------:R1:W-:Y:S01]  /*49b60*/  LDGSTS.E [R2+0xb000], desc[UR28][R4.64], P0 ;  /* 0x0b00000004027fae */ /* 0x0003e200081a101c */
[----:B------:R-:W-:-:S03]  /*49b70*/  IADD3 R20, P1, PT, R20, UR14, RZ ;  /* 0x0000000e14147c10 */ /* 0x000fc6000ff3e0ff */
[----:B------:R2:W-:Y:S01]  /*49b80*/  STL [R1+0x12b4], R28 ;  /* 0x0012b41c01007387 */ /* 0x0005e20000100800 */
[----:B---3--:R-:W-:-:S03]  /*49b90*/  IADD3 R8, P2, PT, R8, UR14, RZ ;  /* 0x0000000e08087c10 */ /* 0x008fc6000ff5e0ff */
[----:B------:R-:W-:Y:S01]  /*49ba0*/  STL [R1+0x12f8], R9 ;  /* 0x0012f80901007387 */ /* 0x000fe20000100800 */
[----:B-1----:R-:W-:Y:S02]  /*49bb0*/  IMAD.MOV.U32 R4, RZ, RZ, R9 ;  /* 0x000000ffff047224 */ /* 0x002fe400078e0009 */
[----:B------:R-:W-:Y:S01]  /*49bc0*/  IMAD.MOV.U32 R5, RZ, RZ, R13 ;  /* 0x000000ffff057224 */ /* 0x000fe200078e000d */
[----:B------:R1:W-:Y:S04]  /*49bd0*/  STL [R1+0x12f4], R13 ;  /* 0x0012f40d01007387 */ /* 0x0003e80000100800 */
[----:B--2---:R-:W2:Y:S04]  /*49be0*/  LDL.LU R28, [R1+0x1434] ;  /* 0x00143400011c7983 */ /* 0x004ea80000300800 */
[----:B------:R-:W3:Y:S04]  /*49bf0*/  LDL.LU R17, [R1+0x1438] ;  /* 0x0014380001117983 */ /* 0x000ee80000300800 */
[----:B-1----:R-:W2:Y:S04]  /*49c00*/  LDL.LU R13, [R1+0x1474] ;  /* 0x00147400010d7983 */ /* 0x002ea80000300800 */
[----:B------:R1:W-:Y:S01]  /*49c10*/  LDGSTS.E [R2+0xb800], desc[UR28][R4.64], P0 ;  /* 0x0b80000004027fae */ /* 0x0003e200081a101c */
[----:B------:R-:W-:-:S03]  /*49c20*/  IADD3.X R38, PT, PT, R38, UR8, RZ, P1, !PT ;  /* 0x0000000826267c10 */ /* 0x000fc60008ffe4ff */
[----:B------:R-:W2:Y:S04]  /*49c30*/  LDL.LU R9, [R1+0x1478] ;  /* 0x0014780001097983 */ /* 0x000ea80000300800 */
[----:B------:R-:W-:Y:S01]  /*49c40*/  STL [R1+0x1338], R20 ;  /* 0x0013381401007387 */ /* 0x000fe20000100800 */
[----:B------:R-:W-:Y:S02]  /*49c50*/  IADD3.X R12, PT, PT, R12, UR8, RZ, P2, !PT ;  /* 0x000000080c0c7c10 */ /* 0x000fe400097fe4ff */
[----:B-1----:R-:W-:Y:S01]  /*49c60*/  MOV R4, R20 ;  /* 0x0000001400047202 */ /* 0x002fe20000000f00 */
[----:B------:R-:W-:Y:S01]  /*49c70*/  IMAD.MOV.U32 R5, RZ, RZ, R38 ;  /* 0x000000ffff057224 */ /* 0x000fe200078e0026 */
[----:B------:R1:W-:Y:S04]  /*49c80*/  STL [R1+0x1334], R38 ;  /* 0x0013342601007387 */ /* 0x0003e80000100800 */
[----:B------:R-:W-:Y:S04]  /*49c90*/  STL [R1+0x1378], R8 ;  /* 0x0013780801007387 */ /* 0x000fe80000100800 */
[----:B------:R1:W-:Y:S04]  /*49ca0*/  STL [R1+0x1374], R12 ;  /* 0x0013740c01007387 */ /* 0x0003e80000100800 */
[----:B------:R1:W-:Y:S04]  /*49cb0*/  LDGSTS.E [R2+0xc000], desc[UR28][R4.64], P0 ;  /* 0x0c00000004027fae */ /* 0x0003e800081a101c */
[----:B-1----:R-:W2:Y:S04]  /*49cc0*/  LDL.LU R38, [R1+0x14b4] ;  /* 0x0014b40001267983 */ /* 0x002ea80000300800 */
[----:B------:R-:W2:Y:S01]  /*49cd0*/  LDL.LU R20, [R1+0x14b8] ;  /* 0x0014b80001147983 */ /* 0x000ea20000300800 */
[----:B------:R-:W-:Y:S01]  /*49ce0*/  MOV R5, R12 ;  /* 0x0000000c00057202 */ /* 0x000fe20000000f00 */
[----:B------:R-:W-:-:S02]  /*49cf0*/  IMAD.MOV.U32 R4, RZ, RZ, R8 ;  /* 0x000000ffff047224 */ /* 0x000fc400078e0008 */
[----:B------:R-:W2:Y:S04]  /*49d00*/  LDL.LU R12, [R1+0x14f4] ;  /* 0x0014f400010c7983 */ /* 0x000ea80000300800 */
[----:B------:R-:W2:Y:S04]  /*49d10*/  LDL.LU R8, [R1+0x14f8] ;  /* 0x0014f80001087983 */ /* 0x000ea80000300800 */
[----:B------:R-:W2:Y:S04]  /*49d20*/  LDL.LU R96, [R1+0x3d0] ;  /* 0x0003d00001607983 */ /* 0x000ea80000300800 */
[----:B------:R-:W2:Y:S04]  /*49d30*/  LDL.LU R97, [R1+0x3d4] ;  /* 0x0003d40001617983 */ /* 0x000ea80000300800 */
[----:B------:R-:W2:Y:S04]  /*49d40*/  LDL.LU R98, [R1+0x3d8] ;  /* 0x0003d80001627983 */ /* 0x000ea80000300800 */
[----:B------:R-:W2:Y:S04]  /*49d50*/  LDL.LU R99, [R1+0x3dc] ;  /* 0x0003dc0001637983 */ /* 0x000ea80000300800 */
[----:B------:R1:W-:Y:S01]  /*49d60*/  LDGSTS.E [R2+0xc800], desc[UR28][R4.64], P0 ;  /* 0x0c80000004027fae */ /* 0x0003e200081a101c */
[----:B------:R-:W-:-:S04]  /*49d70*/  IADD3 R16, P1, PT, R16, UR14, RZ ;  /* 0x0000000e10107c10 */ /* 0x000fc8000ff3e0ff */
[----:B------:R-:W-:Y:S02]  /*49d80*/  IADD3.X R21, PT, PT, R21, UR8, RZ, P1, !PT ;  /* 0x0000000815157c10 */ /* 0x000fe40008ffe4ff */
[----:B----4-:R-:W-:Y:S01]  /*49d90*/  IADD3 R24, P2, PT, R24, UR14, RZ ;  /* 0x0000000e18187c10 */ /* 0x010fe2000ff5e0ff */
[----:B------:R-:W-:Y:S01]  /*49da0*/  STL [R1+0x13b8], R16 ;  /* 0x0013b81001007387 */ /* 0x000fe20000100800 */
[----:B-1----:R-:W-:Y:S02]  /*49db0*/  IMAD.MOV.U32 R4, RZ, RZ, R16 ;  /* 0x000000ffff047224 */ /* 0x002fe400078e0010 */
[----:B------:R-:W-:Y:S01]  /*49dc0*/  IADD3.X R25, PT, PT, R25, UR8, RZ, P2, !PT ;  /* 0x0000000819197c10 */ /* 0x000fe200097fe4ff */
[----:B------:R-:W-:Y:S01]  /*49dd0*/  IMAD.MOV.U32 R5, RZ, RZ, R21 ;  /* 0x000000ffff057224 */ /* 0x000fe200078e0015 */
[----:B------:R1:W-:Y:S04]  /*49de0*/  STL [R1+0x13b4], R21 ;  /* 0x0013b41501007387 */ /* 0x0003e80000100800 */
[----:B------:R-:W-:Y:S04]  /*49df0*/  STL [R1+0x13f8], R24 ;  /* 0x0013f81801007387 */ /* 0x000fe80000100800 */
[----:B------:R4:W-:Y:S04]  /*49e00*/  LDGSTS.E [R2+0xd000], desc[UR28][R4.64], P0 ;  /* 0x0d00000004027fae */ /* 0x0009e800081a101c */
[----:B-1----:R-:W2:Y:S04]  /*49e10*/  LDL.LU R21, [R1+0xd40] ;  /* 0x000d400001157983 */ /* 0x002ea80000300800 */
[----:B------:R1:W-:Y:S04]  /*49e20*/  STL [R1+0x13f4], R25 ;  /* 0x0013f41901007387 */ /* 0x0003e80000100800 */
[----:B------:R-:W2:Y:S01]  /*49e30*/  LDL.LU R16, [R1+0xd80] ;  /* 0x000d800001107983 */ /* 0x000ea20000300800 */
[----:B----4-:R-:W-:Y:S01]  /*49e40*/  IMAD.MOV.U32 R5, RZ, RZ, R25 ;  /* 0x000000ffff057224 */ /* 0x010fe200078e0019 */
[----:B------:R-:W-:-:S02]  /*49e50*/  MOV R4, R24 ;  /* 0x0000001800047202 */ /* 0x000fc40000000f00 */
[----:B-1----:R-:W4:Y:S04]  /*49e60*/  LDL.LU R25, [R1+0xd3c] ;  /* 0x000d3c0001197983 */ /* 0x002f280000300800 */
[----:B------:R-:W4:Y:S01]  /*49e70*/  LDL.LU R24, [R1+0xd7c] ;  /* 0x000d7c0001187983 */ /* 0x000f220000300800 */
[----:B---3--:R-:W-:-:S03]  /*49e80*/  IADD3 R17, P1, PT, R17, UR14, RZ ;  /* 0x0000000e11117c10 */ /* 0x008fc6000ff3e0ff */
[----:B------:R1:W-:Y:S01]  /*49e90*/  LDGSTS.E [R2+0xd800], desc[UR28][R4.64], P0 ;  /* 0x0d80000004027fae */ /* 0x0003e200081a101c */
[----:B--2---:R-:W-:-:S03]  /*49ea0*/  IADD3.X R28, PT, PT, R28, UR8, RZ, P1, !PT ;  /* 0x000000081c1c7c10 */ /* 0x004fc60008ffe4ff */
[----:B------:R-:W-:Y:S01]  /*49eb0*/  STL [R1+0x1438], R17 ;  /* 0x0014381101007387 */ /* 0x000fe20000100800 */
[----:B------:R-:W-:-:S03]  /*49ec0*/  IADD3 R9, P2, PT, R9, UR14, RZ ;  /* 0x0000000e09097c10 */ /* 0x000fc6000ff5e0ff */
[----:B------:R2:W-:Y:S01]  /*49ed0*/  STL [R1+0x1434], R28 ;  /* 0x0014341c01007387 */ /* 0x0005e20000100800 */
[----:B------:R-:W-:Y:S01]  /*49ee0*/  IADD3.X R13, PT, PT, R13, UR8, RZ, P2, !PT ;  /* 0x000000080d0d7c10 */ /* 0x000fe200097fe4ff */
[----:B-1----:R-:W-:Y:S01]  /*49ef0*/  IMAD.MOV.U32 R4, RZ, RZ, R17 ;  /* 0x000000ffff047224 */ /* 0x002fe200078e0011 */
[----:B------:R-:W-:Y:S01]  /*49f00*/  MOV R5, R28 ;  /* 0x0000001c00057202 */ /* 0x000fe20000000f00 */
[----:B------:R-:W-:Y:S04]  /*49f10*/  STL [R1+0x1478], R9 ;  /* 0x0014780901007387 */ /* 0x000fe80000100800 */
[----:B------:R1:W-:Y:S04]  /*49f20*/  STL [R1+0x1474], R13 ;  /* 0x0014740d01007387 */ /* 0x0003e80000100800 */
[----:B--2---:R-:W2:Y:S04]  /*49f30*/  LDL.LU R28, [R1+0xdbc] ;  /* 0x000dbc00011c7983 */ /* 0x004ea80000300800 */
[----:B------:R-:W3:Y:S04]  /*49f40*/  LDL.LU R17, [R1+0xdc0] ;  /* 0x000dc00001117983 */ /* 0x000ee80000300800 */
[----:B------:R1:W-:Y:S01]  /*49f50*/  LDGSTS.E [R2+0xe000], desc[UR28][R4.64], P0 ;  /* 0x0e00000004027fae */ /* 0x0003e200081a101c */
[----:B------:R-:W-:Y:S01]  /*49f60*/  IADD3 R20, P1, PT, R20, UR14, RZ ;  /* 0x0000000e14147c10 */ /* 0x000fe2000ff3e0ff */
[----:B-1----:R-:W-:-:S02]  /*49f70*/  IMAD.MOV.U32 R5, RZ, RZ, R13 ;  /* 0x000000ffff057224 */ /* 0x002fc400078e000d */
[----:B------:R-:W-:Y:S01]  /*49f80*/  IMAD.MOV.U32 R4, RZ, RZ, R9 ;  /* 0x000000ffff047224 */ /* 0x000fe200078e0009 */
[----:B------:R-:W2:Y:S01]  /*49f90*/  LDL.LU R13, [R1+0xdfc] ;  /* 0x000dfc00010d7983 */ /* 0x000ea20000300800 */
[----:B------:R-:W-:-:S03]  /*49fa0*/  IADD3 R8, P2, PT, R8, UR14, RZ ;  /* 0x0000000e08087c10 */ /* 0x000fc6000ff5e0ff */
[----:B------:R-:W2:Y:S01]  /*49fb0*/  LDL.LU R9, [R1+0xe00] ;  /* 0x000e000001097983 */ /* 0x000ea20000300800 */
[----:B------:R-:W-:Y:S02]  /*49fc0*/  IADD3.X R38, PT, PT, R38, UR8, RZ, P1, !PT ;  /* 0x0000000826267c10 */ /* 0x000fe40008ffe4ff */
[----:B------:R-:W-:Y:S01]  /*49fd0*/  IADD3.X R12, PT, PT, R12, UR8, RZ, P2, !PT ;  /* 0x000000080c0c7c10 */ /* 0x000fe200097fe4ff */
[----:B------:R-:W-:Y:S01]  /*49fe0*/  HMMA.1688.F32.TF32 R88, R156, R34, R96 ;  /* 0x000000229c58723c */ /* 0x000fe20000081060 */
[----:B------:R1:W-:Y:S04]  /*49ff0*/  STL [R1+0x14b8], R20 ;  /* 0x0014b81401007387 */ /* 0x0003e80000100800 */
[----:B------:R1:W-:Y:S04]  /*4a000*/  LDGSTS.E [R2+0xe800], desc[UR28][R4.64], P0 ;  /* 0x0e80000004027fae */ /* 0x0003e800081a101c */
[----:B------:R-:W-:Y:S04]  /*4a010*/  STL [R1+0x14b4], R38 ;  /* 0x0014b42601007387 */ /* 0x000fe80000100800 */
[----:B------:R-:W-:Y:S01]  /*4a020*/  STL [R1+0x14f8], R8 ;  /* 0x0014f80801007387 */ /* 0x000fe20000100800 */
[----:B-1----:R-:W-:Y:S01]  /*4a030*/  MOV R4, R20 ;  /* 0x0000001400047202 */ /* 0x002fe20000000f00 */
[----:B------:R-:W-:-:S02]  /*4a040*/  IMAD.MOV.U32 R5, RZ, RZ, R38 ;  /* 0x000000ffff057224 */ /* 0x000fc400078e0026 */
[----:B------:R1:W-:Y:S04]  /*4a050*/  STL [R1+0x14f4], R12 ;  /* 0x0014f40c01007387 */ /* 0x0003e80000100800 */
[----:B------:R-:W2:Y:S04]  /*4a060*/  LDL.LU R39, [R1+0xe3c] ;  /* 0x000e3c0001277983 */ /* 0x000ea80000300800 */
[----:B------:R-:W2:Y:S04]  /*4a070*/  LDL.LU R20, [R1+0xe40] ;  /* 0x000e400001147983 */ /* 0x000ea80000300800 */
[----:B------:R1:W-:Y:S04]  /*4a080*/  LDGSTS.E [R2+0xf000], desc[UR28][R4.64], P0 ;  /* 0x0f00000004027fae */ /* 0x0003e800081a101c */
[----:B------:R-:W-:Y:S04]  /*4a090*/  STL.64 [R1+0xf0], R88 ;  /* 0x0000f05801007387 */ /* 0x000fe80000100a00 */
[----:B------:R-:W-:Y:S01]  /*4a0a0*/  STL.64 [R1+0xf8], R90 ;  /* 0x0000f85a01007387 */ /* 0x000fe20000100a00 */
[----:B-1----:R-:W-:Y:S01]  /*4a0b0*/  MOV R5, R12 ;  /* 0x0000000c00057202 */ /* 0x002fe20000000f00 */
[----:B------:R-:W-:-:S02]  /*4a0c0*/  IMAD.MOV.U32 R4, RZ, RZ, R8 ;  /* 0x000000ffff047224 */ /* 0x000fc400078e0008 */
[----:B------:R-:W2:Y:S04]  /*4a0d0*/  LDL.LU R12, [R1+0xe7c] ;  /* 0x000e7c00010c7983 */ /* 0x000ea80000300800 */
[----:B------:R-:W2:Y:S04]  /*4a0e0*/  LDL.LU R8, [R1+0xe80] ;  /* 0x000e800001087983 */ /* 0x000ea80000300800 */
[----:B------:R1:W-:Y:S02]  /*4a0f0*/  LDGSTS.E [R2+0xf800], desc[UR28][R4.64], P0 ;  /* 0x0f80000004027fae */ /* 0x0003e400081a101c */
[----:B-1----:R-:W-:-:S05]  /*4a100*/  LOP3.LUT R2, R32, 0x10, RZ, 0x3c, !PT ;  /* 0x0000001020027812 */ /* 0x002fca00078e3cff */
[----:B------:R-:W-:Y:S01]  /*4a110*/  VIADD R2, R2, UR12 ;  /* 0x0000000c02027c36 */ /* 0x000fe20008000000 */
[----:B------:R-:W-:Y:S02]  /*4a120*/  IADD3 R21, P1, PT, R21, UR14, RZ ;  /* 0x0000000e15157c10 */ /* 0x000fe4000ff3e0ff */
[----:B------:R-:W-:-:S03]  /*4a130*/  IADD3 R16, P2, PT, R16, UR14, RZ ;  /* 0x0000000e10107c10 */ /* 0x000fc6000ff5e0ff */
[----:B------:R1:W-:Y:S01]  /*4a140*/  STL [R1+0xd40], R21 ;  /* 0x000d401501007387 */ /* 0x0003e20000100800 */
[----:B----4-:R-:W-:-:S03]  /*4a150*/  IADD3.X R25, PT, PT, R25, UR8, RZ, P1, !PT ;  /* 0x0000000819197c10 */ /* 0x010fc60008ffe4ff */
[----:B------:R-:W-:Y:S01]  /*4a160*/  STL [R1+0xd80], R16 ;  /* 0x000d801001007387 */ /* 0x000fe20000100800 */
[----:B------:R-:W-:Y:S01]  /*4a170*/  IMAD.MOV.U32 R4, RZ, RZ, R21 ;  /* 0x000000ffff047224 */ /* 0x000fe200078e0015 */
[----:B------:R-:W-:Y:S02]  /*4a180*/  IADD3.X R24, PT, PT, R24, UR8, RZ, P2, !PT ;  /* 0x0000000818187c10 */ /* 0x000fe400097fe4ff */
[----:B------:R4:W-:Y:S01]  /*4a190*/  STL [R1+0xd3c], R25 ;  /* 0x000d3c1901007387 */ /* 0x0009e20000100800 */
[----:B------:R-:W-:-:S03]  /*4a1a0*/  MOV R5, R25 ;  /* 0x0000001900057202 */ /* 0x000fc60000000f00 */
[----:B-1----:R-:W2:Y:S04]  /*4a1b0*/  LDL.LU R21, [R1+0xec0] ;  /* 0x000ec00001157983 */ /* 0x002ea80000300800 */
[----:B------:R-:W2:Y:S04]  /*4a1c0*/  LDL.LU R35, [R1+0xf00] ;  /* 0x000f000001237983 */ /* 0x000ea80000300800 */
[----:B------:R1:W-:Y:S04]  /*4a1d0*/  STL [R1+0xd7c], R24 ;  /* 0x000d7c1801007387 */ /* 0x0003e80000100800 */
[----:B----4-:R-:W4:Y:S04]  /*4a1e0*/  LDL.LU R25, [R1+0xebc] ;  /* 0x000ebc0001197983 */ /* 0x010f280000300800 */
[----:B------:R1:W-:Y:S04]  /*4a1f0*/  LDGSTS.E [R2+0x100], desc[UR28][R4.64], P0 ;  /* 0x0010000004027fae */ /* 0x0003e800081a101c */
[----:B------:R-:W4:Y:S01]  /*4a200*/  LDL.LU R38, [R1+0xefc] ;  /* 0x000efc0001267983 */ /* 0x000f220000300800 */
[----:B---3--:R-:W-:Y:S01]  /*4a210*/  IADD3 R17, P1, PT, R17, UR14, RZ ;  /* 0x0000000e11117c10 */ /* 0x008fe2000ff3e0ff */
[----:B-1----:R-:W-:-:S02]  /*4a220*/  IMAD.MOV.U32 R4, RZ, RZ, R16 ;  /* 0x000000ffff047224 */ /* 0x002fc400078e0010 */
[----:B------:R-:W-:Y:S01]  /*4a230*/  IMAD.MOV.U32 R5, RZ, RZ, R24 ;  /* 0x000000ffff057224 */ /* 0x000fe200078e0018 */
[----:B--2---:R-:W-:Y:S01]  /*4a240*/  IADD3.X R28, PT, PT, R28, UR8, RZ, P1, !PT ;  /* 0x000000081c1c7c10 */ /* 0x004fe20008ffe4ff */
[----:B------:R-:W2:Y:S04]  /*4a250*/  LDL.LU R16, [R1+0xf40] ;  /* 0x000f400001107983 */ /* 0x000ea80000300800 */
[----:B------:R-:W3:Y:S04]  /*4a260*/  LDL.LU R24, [R1+0xf80] ;  /* 0x000f800001187983 */ /* 0x000ee80000300800 */
[----:B------:R1:W-:Y:S04]  /*4a270*/  STL [R1+0xdc0], R17 ;  /* 0x000dc01101007387 */ /* 0x0003e80000100800 */
[----:B------:R1:W-:Y:S01]  /*4a280*/  LDGSTS.E [R2+0x900], desc[UR28][R4.64], P0 ;  /* 0x0090000004027fae */ /* 0x0003e200081a101c */
[----:B------:R-:W-:-:S03]  /*4a290*/  IADD3 R9, P2, PT, R9, UR14, RZ ;  /* 0x0000000e09097c10 */ /* 0x000fc6000ff5e0ff */
[----:B------:R1:W-:Y:S01]  /*4a2a0*/  STL [R1+0xdbc], R28 ;  /* 0x000dbc1c01007387 */ /* 0x0003e20000100800 */
[----:B------:R-:W-:-:S03]  /*4a2b0*/  IADD3.X R13, PT, PT, R13, UR8, RZ, P2, !PT ;  /* 0x000000080d0d7c10 */ /* 0x000fc600097fe4ff */
[----:B------:R1:W-:Y:S02]  /*4a2c0*/  STL [R1+0xe00], R9 ;  /* 0x000e000901007387 */ /* 0x0003e40000100800 */
[----:B-1----:R-:W-:Y:S02]  /*4a2d0*/  MOV R4, R17 ;  /* 0x0000001100047202 */ /* 0x002fe40000000f00 */
[----:B------:R-:W3:Y:S01]  /*4a2e0*/  LDL.LU R17, [R1+0xf3c] ;  /* 0x000f3c0001117983 */ /* 0x000ee20000300800 */
[----:B------:R-:W-:-:S03]  /*4a2f0*/  IMAD.MOV.U32 R5, RZ, RZ, R28 ;  /* 0x000000ffff057224 */ /* 0x000fc600078e001c */
[----:B------:R1:W-:Y:S04]  /*4a300*/  STL [R1+0xdfc], R13 ;  /* 0x000dfc0d01007387 */ /* 0x0003e80000100800 */
[----:B------:R-:W3:Y:S04]  /*4a310*/  LDL.LU R28, [R1+0xf7c] ;  /* 0x000f7c00011c7983 */ /* 0x000ee80000300800 */
[----:B------:R1:W-:Y:S02]  /*4a320*/  LDGSTS.E [R2+0x1100], desc[UR28][R4.64], P0 ;  /* 0x0110000004027fae */ /* 0x0003e400081a101c */
[----:B-1----:R-:W-:Y:S01]  /*4a330*/  IMAD.MOV.U32 R4, RZ, RZ, R9 ;  /* 0x000000ffff047224 */ /* 0x002fe200078e0009 */
[----:B------:R-:W-:Y:S01]  /*4a340*/  MOV R5, R13 ;  /* 0x0000000d00057202 */ /* 0x000fe20000000f00 */
[----:B------:R-:W3:Y:S04]  /*4a350*/  LDL.LU R9, [R1+0xfc0] ;  /* 0x000fc00001097983 */ /* 0x000ee80000300800 */
[----:B------:R-:W3:Y:S01]  /*4a360*/  LDL.LU R13, [R1+0x1000] ;  /* 0x00100000010d7983 */ /* 0x000ee20000300800 */
[----:B------:R-:W-:-:S03]  /*4a370*/  IADD3 R20, P1, PT, R20, UR14, RZ ;  /* 0x0000000e14147c10 */ /* 0x000fc6000ff3e0ff */
[----:B------:R1:W-:Y:S01]  /*4a380*/  LDGSTS.E [R2+0x1900], desc[UR28][R4.64], P0 ;  /* 0x0190000004027fae */ /* 0x0003e200081a101c */
[----:B------:R-:W-:-:S03]  /*4a390*/  IADD3.X R39, PT, PT, R39, UR8, RZ, P1, !PT ;  /* 0x0000000827277c10 */ /* 0x000fc60008ffe4ff */
[----:B------:R1:W-:Y:S04]  /*4a3a0*/  STL [R1+0xe40], R20 ;  /* 0x000e401401007387 */ /* 0x0003e80000100800 */
[----:B------:R-:W-:Y:S01]  /*4a3b0*/  STL [R1+0xe3c], R39 ;  /* 0x000e3c2701007387 */ /* 0x000fe20000100800 */
[----:B-1----:R-:W-:Y:S01]  /*4a3c0*/  IMAD.MOV.U32 R4, RZ, RZ, R20 ;  /* 0x000000ffff047224 */ /* 0x002fe200078e0014 */
[----:B------:R-:W-:-:S04]  /*4a3d0*/  IADD3 R8, P2, PT, R8, UR14, RZ ;  /* 0x0000000e08087c10 */ /* 0x000fc8000ff5e0ff */
[----:B------:R-:W-:Y:S01]  /*4a3e0*/  IADD3.X R12, PT, PT, R12, UR8, RZ, P2, !PT ;  /* 0x000000080c0c7c10 */ /* 0x000fe200097fe4ff */
[----:B------:R-:W-:Y:S04]  /*4a3f0*/  STL [R1+0xe80], R8 ;  /* 0x000e800801007387 */ /* 0x000fe80000100800 */
[----:B------:R-:W3:Y:S04]  /*4a400*/  LDL.LU R20, [R1+0xfbc] ;  /* 0x000fbc0001147983 */ /* 0x000ee80000300800 */
[----:B------:R1:W-:Y:S04]  /*4a410*/  STL [R1+0xe7c], R12 ;  /* 0x000e7c0c01007387 */ /* 0x0003e80000100800 */
[----:B------:R-:W3:Y:S01]  /*4a420*/  LDL.LU R34, [R1+0xffc] ;  /* 0x000ffc0001227983 */ /* 0x000ee20000300800 */
[----:B------:R-:W-:-:S05]  /*4a430*/  IMAD.MOV.U32 R5, RZ, RZ, R39 ;  /* 0x000000ffff057224 */ /* 0x000fca00078e0027 */
[----:B------:R1:W-:Y:S02]  /*4a440*/  LDGSTS.E [R2+0x2100], desc[UR28][R4.64], P0 ;  /* 0x0210000004027fae */ /* 0x0003e400081a101c */
[----:B-1----:R-:W-:Y:S01]  /*4a450*/  MOV R4, R8 ;  /* 0x0000000800047202 */ /* 0x002fe20000000f00 */
[----:B------:R-:W-:Y:S02]  /*4a460*/  IMAD.MOV.U32 R5, RZ, RZ, R12 ;  /* 0x000000ffff057224 */ /* 0x000fe400078e000c */
[----:B------:R-:W3:Y:S04]  /*4a470*/  LDL.LU R12, [R1+0x1040] ;  /* 0x00104000010c7983 */ /* 0x000ee80000300800 */
[----:B------:R-:W3:Y:S04]  /*4a480*/  LDL.LU R8, [R1+0x1080] ;  /* 0x0010800001087983 */ /* 0x000ee80000300800 */
[----:B------:R1:W-:Y:S01]  /*4a490*/  LDGSTS.E [R2+0x2900], desc[UR28][R4.64], P0 ;  /* 0x0290000004027fae */ /* 0x0003e200081a101c */
[----:B------:R-:W-:-:S02]  /*4a4a0*/  IADD3 R21, P1, PT, R21, UR14, RZ ;  /* 0x0000000e15157c10 */ /* 0x000fc4000ff3e0ff */
[----:B------:R-:W-:-:S03]  /*4a4b0*/  IADD3 R35, P2, PT, R35, UR14, RZ ;  /* 0x0000000e23237c10 */ /* 0x000fc6000ff5e0ff */
[----:B------:R-:W-:Y:S01]  /*4a4c0*/  STL [R1+0xec0], R21 ;  /* 0x000ec01501007387 */ /* 0x000fe20000100800 */
[----:B-1----:R-:W-:Y:S01]  /*4a4d0*/  IMAD.MOV.U32 R4, RZ, RZ, R21 ;  /* 0x000000ffff047224 */ /* 0x002fe200078e0015 */
[----:B----4-:R-:W-:-:S04]  /*4a4e0*/  IADD3.X R25, PT, PT, R25, UR8, RZ, P1, !PT ;  /* 0x0000000819197c10 */ /* 0x010fc80008ffe4ff */
[----:B------:R-:W-:Y:S01]  /*4a4f0*/  MOV R5, R25 ;  /* 0x0000001900057202 */ /* 0x000fe20000000f00 */
[----:B------:R1:W-:Y:S01]  /*4a500*/  STL [R1+0xebc], R25 ;  /* 0x000ebc1901007387 */ /* 0x0003e20000100800 */
[----:B------:R-:W-:-:S03]  /*4a510*/  IADD3.X R38, PT, PT, R38, UR8, RZ, P2, !PT ;  /* 0x0000000826267c10 */ /* 0x000fc600097fe4ff */
[----:B------:R-:W-:Y:S04]  /*4a520*/  STL [R1+0xf00], R35 ;  /* 0x000f002301007387 */ /* 0x000fe80000100800 */
[----:B------:R4:W-:Y:S04]  /*4a530*/  LDGSTS.E [R2+0x3100], desc[UR28][R4.64], P0 ;  /* 0x0310000004027fae */ /* 0x0009e800081a101c */
[----:B-1----:R-:W3:Y:S01]  /*4a540*/  LDL.LU R25, [R1+0x103c] ;  /* 0x00103c0001197983 */ /* 0x002ee20000300800 */
[----:B--2---:R-:W-:-:S03]  /*4a550*/  IADD3 R16, P1, PT, R16, UR14, RZ ;  /* 0x0000000e10107c10 */ /* 0x004fc6000ff3e0ff */
[----:B------:R-:W-:Y:S01]  /*4a560*/  STL [R1+0xefc], R38 ;  /* 0x000efc2601007387 */ /* 0x000fe20000100800 */
[----:B----4-:R-:W-:-:S03]  /*4a570*/  IMAD.MOV.U32 R4, RZ, RZ, R35 ;  /* 0x000000ffff047224 */ /* 0x010fc600078e0023 */
[----:B------:R-:W2:Y:S01]  /*4a580*/  LDL.LU R21, [R1+0x107c] ;  /* 0x00107c0001157983 */ /* 0x000ea20000300800 */
[----:B------:R-:W-:Y:S01]  /*4a590*/  IMAD.MOV.U32 R5, RZ, RZ, R38 ;  /* 0x000000ffff057224 */ /* 0x000fe200078e0026 */
[----:B---3--:R-:W-:Y:S02]  /*4a5a0*/  IADD3 R24, P2, PT, R24, UR14, RZ ;  /* 0x0000000e18187c10 */ /* 0x008fe4000ff5e0ff */
[----:B------:R-:W-:Y:S04]  /*4a5b0*/  STL [R1+0xf40], R16 ;  /* 0x000f401001007387 */ /* 0x000fe80000100800 */
[----:B------:R1:W-:Y:S01]  /*4a5c0*/  LDGSTS.E [R2+0x3900], desc[UR28][R4.64], P0 ;  /* 0x0390000004027fae */ /* 0x0003e200081a101c */
[----:B------:R-:W-:Y:S02]  /*4a5d0*/  IADD3.X R17, PT, PT, R17, UR8, RZ, P1, !PT ;  /* 0x0000000811117c10 */ /* 0x000fe40008ffe4ff */
[----:B-1----:R-:W-:-:S03]  /*4a5e0*/  MOV R4, R16 ;  /* 0x0000001000047202 */ /* 0x002fc60000000f00 */
[----:B------:R-:W-:Y:S01]  /*4a5f0*/  IMAD.MOV.U32 R5, RZ, RZ, R17 ;  /* 0x000000ffff057224 */ /* 0x000fe200078e0011 */
[----:B------:R1:W-:Y:S01]  /*4a600*/  STL [R1+0xf3c], R17 ;  /* 0x000f3c1101007387 */ /* 0x0003e20000100800 */
[----:B------:R-:W-:-:S03]  /*4a610*/  IADD3.X R28, PT, PT, R28, UR8, RZ, P2, !PT ;  /* 0x000000081c1c7c10 */ /* 0x000fc600097fe4ff */
[----:B------:R3:W-:Y:S04]  /*4a620*/  STL [R1+0xf80], R24 ;  /* 0x000f801801007387 */ /* 0x0007e80000100800 */
[----:B------:R4:W-:Y:S04]  /*4a630*/  LDGSTS.E [R2+0x4100], desc[UR28][R4.64], P0 ;  /* 0x0410000004027fae */ /* 0x0009e800081a101c */
[----:B-1----:R-:W2:Y:S04]  /*4a640*/  LDL.LU R17, [R1+0x10c0] ;  /* 0x0010c00001117983 */ /* 0x002ea80000300800 */
[----:B------:R1:W-:Y:S04]  /*4a650*/  STL [R1+0xf7c], R28 ;  /* 0x000f7c1c01007387 */ /* 0x0003e80000100800 */
[----:B------:R-:W2:Y:S01]  /*4a660*/  LDL.LU R16, [R1+0x1100] ;  /* 0x0011000001107983 */ /* 0x000ea20000300800 */
[----:B----4-:R-:W-:Y:S01]  /*4a670*/  IMAD.MOV.U32 R4, RZ, RZ, R24 ;  /* 0x000000ffff047224 */ /* 0x010fe200078e0018 */
[----:B------:R-:W-:-:S02]  /*4a680*/  IADD3 R9, P1, PT, R9, UR14, RZ ;  /* 0x0000000e09097c10 */ /* 0x000fc4000ff3e0ff */
[----:B---3--:R-:W3:Y:S01]  /*4a690*/  LDL.LU R24, [R1+0x10bc] ;  /* 0x0010bc0001187983 */ /* 0x008ee20000300800 */
[----:B------:R-:W-:Y:S02]  /*4a6a0*/  MOV R5, R28 ;  /* 0x0000001c00057202 */ /* 0x000fe40000000f00 */
[----:B------:R-:W-:Y:S01]  /*4a6b0*/  IADD3 R13, P2, PT, R13, UR14, RZ ;  /* 0x0000000e0d0d7c10 */ /* 0x000fe2000ff5e0ff */
[----:B-1----:R-:W4:Y:S04]  /*4a6c0*/  LDL.LU R28, [R1+0x10fc] ;  /* 0x0010fc00011c7983 */ /* 0x002f280000300800 */
[----:B------:R1:W-:Y:S04]  /*4a6d0*/  LDGSTS.E [R2+0x4900], desc[UR28][R4.64], P0 ;  /* 0x0490000004027fae */ /* 0x0003e800081a101c */
[----:B------:R-:W-:Y:S01]  /*4a6e0*/  STL [R1+0xfc0], R9 ;  /* 0x000fc00901007387 */ /* 0x000fe20000100800 */
[----:B-1----:R-:W-:Y:S01]  /*4a6f0*/  IMAD.MOV.U32 R4, RZ, RZ, R9 ;  /* 0x000000ffff047224 */ /* 0x002fe200078e0009 */
[----:B------:R-:W-:-:S05]  /*4a700*/  IADD3.X R20, PT, PT, R20, UR8, RZ, P1, !PT ;  /* 0x0000000814147c10 */ /* 0x000fca0008ffe4ff */
[----:B------:R-:W-:Y:S01]  /*4a710*/  IMAD.MOV.U32 R5, RZ, RZ, R20 ;  /* 0x000000ffff057224 */ /* 0x000fe200078e0014 */
[----:B------:R1:W-:Y:S01]  /*4a720*/  STL [R1+0xfbc], R20 ;  /* 0x000fbc1401007387 */ /* 0x0003e20000100800 */
[----:B------:R-:W-:-:S03]  /*4a730*/  IADD3.X R34, PT, PT, R34, UR8, RZ, P2, !PT ;  /* 0x0000000822227c10 */ /* 0x000fc600097fe4ff */
[----:B------:R-:W-:Y:S04]  /*4a740*/  STL [R1+0x1000], R13 ;  /* 0x0010000d01007387 */ /* 0x000fe80000100800 */
[----:B------:R1:W-:Y:S04]  /*4a750*/  LDGSTS.E [R2+0x5100], desc[UR28][R4.64], P0 ;  /* 0x0510000004027fae */ /* 0x0003e800081a101c */
[----:B-1----:R-:W4:Y:S04]  /*4a760*/  LDL.LU R20, [R1+0x1140] ;  /* 0x0011400001147983 */ /* 0x002f280000300800 */
[----:B------:R1:W-:Y:S04]  /*4a770*/  STL [R1+0xffc], R34 ;  /* 0x000ffc2201007387 */ /* 0x0003e80000100800 */
[----:B------:R-:W4:Y:S01]  /*4a780*/  LDL.LU R9, [R1+0x1180] ;  /* 0x0011800001097983 */ /* 0x000f220000300800 */
[----:B------:R-:W-:Y:S01]  /*4a790*/  IMAD.MOV.U32 R5, RZ, RZ, R34 ;  /* 0x000000ffff057224 */ /* 0x000fe200078e0022 */
[----:B------:R-:W-:-:S02]  /*4a7a0*/  MOV R4, R13 ;  /* 0x0000000d00047202 */ /* 0x000fc40000000f00 */
[----:B-1----:R-:W4:Y:S04]  /*4a7b0*/  LDL.LU R34, [R1+0x113c] ;  /* 0x00113c0001227983 */ /* 0x002f280000300800 */
[----:B------:R-:W4:Y:S01]  /*4a7c0*/  LDL.LU R13, [R1+0x117c] ;  /* 0x00117c00010d7983 */ /* 0x000f220000300800 */
[----:B------:R-:W-:Y:S02]  /*4a7d0*/  IADD3 R12, P1, PT, R12, UR14, RZ ;  /* 0x0000000e0c0c7c10 */ /* 0x000fe4000ff3e0ff */
[----:B------:R-:W-:Y:S01]  /*4a7e0*/  IADD3 R8, P2, PT, R8, UR14, RZ ;  /* 0x0000000e08087c10 */ /* 0x000fe2000ff5e0ff */
[----:B------:R1:W-:Y:S04]  /*4a7f0*/  LDGSTS.E [R2+0x5900], desc[UR28][R4.64], P0 ;  /* 0x0590000004027fae */ /* 0x0003e800081a101c */
[----:B------:R2:W-:Y:S01]  /*4a800*/  STL [R1+0x1040], R12 ;  /* 0x0010400c01007387 */ /* 0x0005e20000100800 */
[----:B-1----:R-:W-:Y:S01]  /*4a810*/  IMAD.MOV.U32 R4, RZ, RZ, R12 ;  /* 0x000000ffff047224 */ /* 0x002fe200078e000c */
[----:B------:R-:W-:-:S05]  /*4a820*/  IADD3.X R25, PT, PT, R25, UR8, RZ, P1, !PT ;  /* 0x0000000819197c10 */ /* 0x000fca0008ffe4ff */
[----:B------:R1:W-:Y:S01]  /*4a830*/  STL [R1+0x103c], R25 ;  /* 0x00103c1901007387 */ /* 0x0003e20000100800 */
[----:B--2---:R-:W-:-:S03]  /*4a840*/  IADD3.X R21, PT, PT, R21, UR8, RZ, P2, !PT ;  /* 0x0000000815157c10 */ /* 0x004fc600097fe4ff */
[----:B------:R-:W-:Y:S01]  /*4a850*/  STL [R1+0x1080], R8 ;  /* 0x0010800801007387 */ /* 0x000fe20000100800 */
[----:B------:R-:W-:-:S03]  /*4a860*/  MOV R5, R25 ;  /* 0x0000001900057202 */ /* 0x000fc60000000f00 */
[----:B------:R-:W2:Y:S04]  /*4a870*/  LDL.LU R12, [R1+0x11c0] ;  /* 0x0011c000010c7983 */ /* 0x000ea80000300800 */
[----:B------:R1:W-:Y:S04]  /*4a880*/  STL [R1+0x107c], R21 ;  /* 0x00107c1501007387 */ /* 0x0003e80000100800 */
[----:B------:R-:W2:Y:S04]  /*4a890*/  LDL.LU R35, [R1+0x1200] ;  /* 0x0012000001237983 */ /* 0x000ea80000300800 */
[----:B-1----:R-:W2:Y:S04]  /*4a8a0*/  LDL.LU R25, [R1+0x11bc] ;  /* 0x0011bc0001197983 */ /* 0x002ea80000300800 */
[----:B------:R1:W-:Y:S04]  /*4a8b0*/  LDGSTS.E [R2+0x6100], desc[UR28][R4.64], P0 ;  /* 0x0610000004027fae */ /* 0x0003e800081a101c */
[----:B------:R-:W2:Y:S01]  /*4a8c0*/  LDL.LU R38, [R1+0x11fc] ;  /* 0x0011fc0001267983 */ /* 0x000ea20000300800 */
[----:B-1----:R-:W-:-:S02]  /*4a8d0*/  IMAD.MOV.U32 R4, RZ, RZ, R8 ;  /* 0x000000ffff047224 */ /* 0x002fc400078e0008 */
[----:B------:R-:W-:Y:S02]  /*4a8e0*/  IMAD.MOV.U32 R5, RZ, RZ, R21 ;  /* 0x000000ffff057224 */ /* 0x000fe400078e0015 */
[----:B------:R-:W2:Y:S01]  /*4a8f0*/  LDL.LU R21, [R1+0x1240] ;  /* 0x0012400001157983 */ /* 0x000ea20000300800 */
[----:B------:R-:W-:-:S03]  /*4a900*/  IADD3 R17, P1, PT, R17, UR14, RZ ;  /* 0x0000000e11117c10 */ /* 0x000fc6000ff3e0ff */
[----:B------:R-:W2:Y:S04]  /*4a910*/  LDL.LU R8, [R1+0x1280] ;  /* 0x0012800001087983 */ /* 0x000ea80000300800 */
[----:B------:R-:W-:Y:S01]  /*4a920*/  STL [R1+0x10c0], R17 ;  /* 0x0010c01101007387 */ /* 0x000fe20000100800 */
[----:B------:R-:W-:-:S03]  /*4a930*/  IADD3 R16, P2, PT, R16, UR14, RZ ;  /* 0x0000000e10107c10 */ /* 0x000fc6000ff5e0ff */
[----:B------:R1:W-:Y:S01]  /*4a940*/  LDGSTS.E [R2+0x6900], desc[UR28][R4.64], P0 ;  /* 0x0690000004027fae */ /* 0x0003e200081a101c */
[----:B---3--:R-:W-:Y:S02]  /*4a950*/  IADD3.X R24, PT, PT, R24, UR8, RZ, P1, !PT ;  /* 0x0000000818187c10 */ /* 0x008fe40008ffe4ff */
[----:B----4-:R-:W-:-:S03]  /*4a960*/  IADD3.X R28, PT, PT, R28, UR8, RZ, P2, !PT ;  /* 0x000000081c1c7c10 */ /* 0x010fc600097fe4ff */
[----:B------:R3:W-:Y:S01]  /*4a970*/  STL [R1+0x10bc], R24 ;  /* 0x0010bc1801007387 */ /* 0x0007e20000100800 */
[----:B-1----:R-:W-:-:S03]  /*4a980*/  IMAD.MOV.U32 R5, RZ, RZ, R24 ;  /* 0x000000ffff057224 */ /* 0x002fc600078e0018 */
[----:B------:R-:W-:Y:S01]  /*4a990*/  STL [R1+0x1100], R16 ;  /* 0x0011001001007387 */ /* 0x000fe20000100800 */
[----:B------:R-:W-:-:S03]  /*4a9a0*/  MOV R4, R17 ;  /* 0x0000001100047202 */ /* 0x000fc60000000f00 */
[----:B---3--:R-:W3:Y:S04]  /*4a9b0*/  LDL.LU R24, [R1+0x123c] ;  /* 0x00123c0001187983 */ /* 0x008ee80000300800 */
[----:B------:R1:W-:Y:S04]  /*4a9c0*/  STL [R1+0x10fc], R28 ;  /* 0x0010fc1c01007387 */ /* 0x0003e80000100800 */
[----:B------:R-:W4:Y:S04]  /*4a9d0*/  LDL.LU R17, [R1+0x127c] ;  /* 0x00127c0001117983 */ /* 0x000f280000300800 */
[----:B------:R1:W-:Y:S02]  /*4a9e0*/  LDGSTS.E [R2+0x7100], desc[UR28][R4.64], P0 ;  /* 0x0710000004027fae */ /* 0x0003e400081a101c */
[----:B-1----:R-:W-:Y:S01]  /*4a9f0*/  IMAD.MOV.U32 R4, RZ, RZ, R16 ;  /* 0x000000ffff047224 */ /* 0x002fe200078e0010 */
[----:B------:R-:W-:-:S02]  /*4aa00*/  MOV R5, R28 ;  /* 0x0000001c00057202 */ /* 0x000fc40000000f00 */
[----:B------:R-:W4:Y:S04]  /*4aa10*/  LDL.LU R28, [R1+0x12c0] ;  /* 0x0012c000011c7983 */ /* 0x000f280000300800 */
[----:B------:R-:W4:Y:S04]  /*4aa20*/  LDL.LU R16, [R1+0x1300] ;  /* 0x0013000001107983 */ /* 0x000f280000300800 */
[----:B------:R1:W-:Y:S01]  /*4aa30*/  LDGSTS.E [R2+0x7900], desc[UR28][R4.64], P0 ;  /* 0x0790000004027fae */ /* 0x0003e200081a101c */
[----:B------:R-:W-:Y:S02]  /*4aa40*/  IADD3 R20, P1, PT, R20, UR14, RZ ;  /* 0x0000000e14147c10 */ /* 0x000fe4000ff3e0ff */
[----:B------:R-:W-:-:S03]  /*4aa50*/  IADD3 R9, P2, PT, R9, UR14, RZ ;  /* 0x0000000e09097c10 */ /* 0x000fc6000ff5e0ff */
[----:B------:R-:W-:Y:S01]  /*4aa60*/  STL [R1+0x1140], R20 ;  /* 0x0011401401007387 */ /* 0x000fe20000100800 */
[----:B------:R-:W-:Y:S02]  /*4aa70*/  IADD3.X R34, PT, PT, R34, UR8, RZ, P1, !PT ;  /* 0x0000000822227c10 */ /* 0x000fe40008ffe4ff */
[----:B------:R-:W-:-:S03]  /*4aa80*/  IADD3.X R13, PT, PT, R13, UR8, RZ, P2, !PT ;  /* 0x000000080d0d7c10 */ /* 0x000fc600097fe4ff */
[----:B------:R1:W-:Y:S02]  /*4aa90*/  STL [R1+0x113c], R34 ;  /* 0x00113c2201007387 */ /* 0x0003e40000100800 */
[----:B-1----:R-:W-:Y:S02]  /*4aaa0*/  IMAD.MOV.U32 R5, RZ, RZ, R34 ;  /* 0x000000ffff057224 */ /* 0x002fe400078e0022 */
[----:B------:R-:W-:Y:S01]  /*4aab0*/  STL [R1+0x1180], R9 ;  /* 0x0011800901007387 */ /* 0x000fe20000100800 */
[----:B------:R-:W-:-:S03]  /*4aac0*/  IMAD.MOV.U32 R4, RZ, RZ, R20 ;  /* 0x000000ffff047224 */ /* 0x000fc600078e0014 */
[----:B------:R-:W4:Y:S04]  /*4aad0*/  LDL.LU R34, [R1+0x12bc] ;  /* 0x0012bc0001227983 */ /* 0x000f280000300800 */
[----:B------:R1:W-:Y:S04]  /*4aae0*/  STL [R1+0x117c], R13 ;  /* 0x00117c0d01007387 */ /* 0x0003e80000100800 */
[----:B------:R-:W4:Y:S04]  /*4aaf0*/  LDL.LU R20, [R1+0x12fc] ;  /* 0x0012fc0001147983 */ /* 0x000f280000300800 */
[----:B------:R1:W-:Y:S02]  /*4ab00*/  LDGSTS.E [R2+0x8100], desc[UR28][R4.64], P0 ;  /* 0x0810000004027fae */ /* 0x0003e400081a101c */
[----:B-1----:R-:W-:Y:S01]  /*4ab10*/  MOV R4, R9 ;  /* 0x0000000900047202 */ /* 0x002fe20000000f00 */
[----:B------:R-:W-:-:S02]  /*4ab20*/  IMAD.MOV.U32 R5, RZ, RZ, R13 ;  /* 0x000000ffff057224 */ /* 0x000fc400078e000d */
[----:B------:R-:W4:Y:S04]  /*4ab30*/  LDL.LU R13, [R1+0x1340] ;  /* 0x00134000010d7983 */ /* 0x000f280000300800 */
[----:B------:R-:W4:Y:S04]  /*4ab40*/  LDL.LU R9, [R1+0x1380] ;  /* 0x0013800001097983 */ /* 0x000f280000300800 */
[----:B------:R1:W-:Y:S01]  /*4ab50*/  LDGSTS.E [R2+0x8900], desc[UR28][R4.64], P0 ;  /* 0x0890000004027fae */ /* 0x0003e200081a101c */
[----:B--2---:R-:W-:Y:S02]  /*4ab60*/  IADD3 R12, P1, PT, R12, UR14, RZ ;  /* 0x0000000e0c0c7c10 */ /* 0x004fe4000ff3e0ff */
[----:B------:R-:W-:-:S02]  /*4ab70*/  IADD3 R35, P2, PT, R35, UR14, RZ ;  /* 0x0000000e23237c10 */ /* 0x000fc4000ff5e0ff */
[----:B------:R-:W-:Y:S01]  /*4ab80*/  IADD3.X R25, PT, PT, R25, UR8, RZ, P1, !PT ;  /* 0x0000000819197c10 */ /* 0x000fe20008ffe4ff */
[----:B------:R-:W-:Y:S01]  /*4ab90*/  STL [R1+0x11c0], R12 ;  /* 0x0011c00c01007387 */ /* 0x000fe20000100800 */
[----:B-1----:R-:W-:Y:S02]  /*4aba0*/  IMAD.MOV.U32 R4, RZ, RZ, R12 ;  /* 0x000000ffff047224 */ /* 0x002fe400078e000c */
[----:B------:R-:W-:Y:S01]  /*4abb0*/  MOV R5, R25 ;  /* 0x0000001900057202 */ /* 0x000fe20000000f00 */
[----:B------:R1:W-:Y:S01]  /*4abc0*/  STL [R1+0x11bc], R25 ;  /* 0x0011bc1901007387 */ /* 0x0003e20000100800 */
[----:B------:R-:W-:-:S03]  /*4abd0*/  IADD3.X R38, PT, PT, R38, UR8, RZ, P2, !PT ;  /* 0x0000000826267c10 */ /* 0x000fc600097fe4ff */
[----:B------:R-:W-:Y:S04]  /*4abe0*/  STL [R1+0x1200], R35 ;  /* 0x0012002301007387 */ /* 0x000fe80000100800 */
[----:B------:R2:W-:Y:S04]  /*4abf0*/  LDGSTS.E [R2+0x9100], desc[UR28][R4.64], P0 ;  /* 0x0910000004027fae */ /* 0x0005e800081a101c */
[----:B-1----:R-:W4:Y:S01]  /*4ac00*/  LDL.LU R25, [R1+0x133c] ;  /* 0x00133c0001197983 */ /* 0x002f220000300800 */
[----:B------:R-:W-:-:S03]  /*4ac10*/  IADD3 R21, P1, PT, R21, UR14, RZ ;  /* 0x0000000e15157c10 */ /* 0x000fc6000ff3e0ff */
[----:B------:R-:W-:Y:S04]  /*4ac20*/  STL [R1+0x11fc], R38 ;  /* 0x0011fc2601007387 */ /* 0x000fe80000100800 */
[----:B------:R-:W4:Y:S01]  /*4ac30*/  LDL.LU R12, [R1+0x137c] ;  /* 0x00137c00010c7983 */ /* 0x000f220000300800 */
[----:B--2---:R-:W-:Y:S02]  /*4ac40*/  IMAD.MOV.U32 R4, RZ, RZ, R35 ;  /* 0x000000ffff047224 */ /* 0x004fe400078e0023 */
[----:B------:R-:W-:Y:S01]  /*4ac50*/  IMAD.MOV.U32 R5, RZ, RZ, R38 ;  /* 0x000000ffff057224 */ /* 0x000fe200078e0026 */
[----:B------:R-:W-:Y:S01]  /*4ac60*/  IADD3 R8, P2, PT, R8, UR14, RZ ;  /* 0x0000000e08087c10 */ /* 0x000fe2000ff5e0ff */
[----:B------:R1:W-:Y:S04]  /*4ac70*/  STL [R1+0x1240], R21 ;  /* 0x0012401501007387 */ /* 0x0003e80000100800 */
[----:B------:R2:W-:Y:S01]  /*4ac80*/  LDGSTS.E [R2+0x9900], desc[UR28][R4.64], P0 ;  /* 0x0990000004027fae */ /* 0x0005e200081a101c */
[----:B---3--:R-:W-:-:S02]  /*4ac90*/  IADD3.X R24, PT, PT, R24, UR8, RZ, P1, !PT ;  /* 0x0000000818187c10 */ /* 0x008fc40008ffe4ff */
[----:B--2---:R-:W-:-:S03]  /*4aca0*/  MOV R4, R21 ;  /* 0x0000001500047202 */ /* 0x004fc60000000f00 */
[----:B------:R-:W-:Y:S01]  /*4acb0*/  IMAD.MOV.U32 R5, RZ, RZ, R24 ;  /* 0x000000ffff057224 */ /* 0x000fe200078e0018 */
[----:B----4-:R-:W-:Y:S01]  /*4acc0*/  IADD3.X R17, PT, PT, R17, UR8, RZ, P2, !PT ;  /* 0x0000000811117c10 */ /* 0x010fe200097fe4ff */
[----:B------:R-:W-:Y:S04]  /*4acd0*/  STL [R1+0x123c], R24 ;  /* 0x00123c1801007387 */ /* 0x000fe80000100800 */
[----:B------:R2:W-:Y:S04]  /*4ace0*/  STL [R1+0x1280], R8 ;  /* 0x0012800801007387 */ /* 0x0005e80000100800 */
[----:B------:R3:W-:Y:S04]  /*4acf0*/  LDGSTS.E [R2+0xa100], desc[UR28][R4.64], P0 ;  /* 0x0a10000004027fae */ /* 0x0007e800081a101c */
[----:B------:R4:W-:Y:S04]  /*4ad00*/  STL [R1+0x127c], R17 ;  /* 0x00127c1101007387 */ /* 0x0009e80000100800 */
[----:B-1----:R-:W4:Y:S01]  /*4ad10*/  LDL.LU R21, [R1+0x13bc] ;  /* 0x0013bc0001157983 */ /* 0x002f220000300800 */
[----:B------:R-:W-:Y:S01]  /*4ad20*/  IADD3 R28, P1, PT, R28, UR14, RZ ;  /* 0x0000000e1c1c7c10 */ /* 0x000fe2000ff3e0ff */
[----:B---3--:R-:W-:-:S02]  /*4ad30*/  IMAD.MOV.U32 R4, RZ, RZ, R8 ;  /* 0x000000ffff047224 */ /* 0x008fc400078e0008 */
[----:B--2---:R-:W2:Y:S01]  /*4ad40*/  LDL.LU R8, [R1+0x13c0] ;  /* 0x0013c00001087983 */ /* 0x004ea20000300800 */
[----:B------:R-:W-:Y:S02]  /*4ad50*/  IADD3 R16, P2, PT, R16, UR14, RZ ;  /* 0x0000000e10107c10 */ /* 0x000fe4000ff5e0ff */
[----:B------:R-:W-:Y:S01]  /*4ad60*/  MOV R5, R17 ;  /* 0x0000001100057202 */ /* 0x000fe20000000f00 */
[----:B------:R-:W3:Y:S04]  /*4ad70*/  LDL.LU R24, [R1+0x13fc] ;  /* 0x0013fc0001187983 */ /* 0x000ee80000300800 */
[----:B----4-:R-:W4:Y:S04]  /*4ad80*/  LDL.LU R17, [R1+0x1400] ;  /* 0x0014000001117983 */ /* 0x010f280000300800 */
[----:B------:R-:W-:Y:S04]  /*4ad90*/  STL [R1+0x12c0], R28 ;  /* 0x0012c01c01007387 */ /* 0x000fe80000100800 */
[----:B------:R1:W-:Y:S02]  /*4ada0*/  LDGSTS.E [R2+0xa900], desc[UR28][R4.64], P0 ;  /* 0x0a90000004027fae */ /* 0x0003e400081a101c */
[----:B-1----:R-:W-:Y:S01]  /*4adb0*/  IMAD.MOV.U32 R4, RZ, RZ, R28 ;  /* 0x000000ffff047224 */ /* 0x002fe200078e001c */
[----:B------:R-:W-:-:S05]  /*4adc0*/  IADD3.X R34, PT, PT, R34, UR8, RZ, P1, !PT ;  /* 0x0000000822227c10 */ /* 0x000fca0008ffe4ff */
[----:B------:R1:W-:Y:S01]  /*4add0*/  STL [R1+0x12bc], R34 ;  /* 0x0012bc2201007387 */ /* 0x0003e20000100800 */
[----:B------:R-:W-:Y:S01]  /*4ade0*/  IADD3.X R20, PT, PT, R20, UR8, RZ, P2, !PT ;  /* 0x0000000814147c10 */ /* 0x000fe200097fe4ff */
[----:B------:R-:W-:Y:S02]  /*4adf0*/  IMAD.MOV.U32 R5, RZ, RZ, R34 ;  /* 0x000000ffff057224 */ /* 0x000fe400078e0022 */
[----:B------:R-:W-:Y:S04]  /*4ae00*/  STL [R1+0x1300], R16 ;  /* 0x0013001001007387 */ /* 0x000fe80000100800 */
[----:B------:R1:W-:Y:S04]  /*4ae10*/  STL [R1+0x12fc], R20 ;  /* 0x0012fc1401007387 */ /* 0x0003e80000100800 */
[----:B-1----:R-:W3:Y:S04]  /*4ae20*/  LDL.LU R34, [R1+0x143c] ;  /* 0x00143c0001227983 */ /* 0x002ee80000300800 */
[----:B------:R-:W3:Y:S04]  /*4ae30*/  LDL.LU R28, [R1+0x1440] ;  /* 0x00144000011c7983 */ /* 0x000ee80000300800 */
[----:B------:R1:W-:Y:S02]  /*4ae40*/  LDGSTS.E [R2+0xb100], desc[UR28][R4.64], P0 ;  /* 0x0b10000004027fae */ /* 0x0003e400081a101c */
[----:B-1----:R-:W-:Y:S01]  /*4ae50*/  IMAD.MOV.U32 R5, RZ, RZ, R20 ;  /* 0x000000ffff057224 */ /* 0x002fe200078e0014 */
[----:B------:R-:W-:Y:S01]  /*4ae60*/  MOV R4, R16 ;  /* 0x0000001000047202 */ /* 0x000fe20000000f00 */
[----:B------:R-:W3:Y:S04]  /*4ae70*/  LDL.LU R20, [R1+0x147c] ;  /* 0x00147c0001147983 */ /* 0x000ee80000300800 */
[----:B------:R-:W3:Y:S01]  /*4ae80*/  LDL.LU R16, [R1+0x1480] ;  /* 0x0014800001107983 */ /* 0x000ee20000300800 */
[----:B------:R-:W-:-:S02]  /*4ae90*/  IADD3 R13, P1, PT, R13, UR14, RZ ;  /* 0x0000000e0d0d7c10 */ /* 0x000fc4000ff3e0ff */
[----:B------:R-:W-:Y:S01]  /*4aea0*/  IADD3 R9, P2, PT, R9, UR14, RZ ;  /* 0x0000000e09097c10 */ /* 0x000fe2000ff5e0ff */
[----:B------:R1:W-:Y:S04]  /*4aeb0*/  LDGSTS.E [R2+0xb900], desc[UR28][R4.64], P0 ;  /* 0x0b90000004027fae */ /* 0x0003e800081a101c */
[----:B------:R-:W-:Y:S01]  /*4aec0*/  STL [R1+0x1340], R13 ;  /* 0x0013400d01007387 */ /* 0x000fe20000100800 */
[----:B-1----:R-:W-:Y:S01]  /*4aed0*/  IMAD.MOV.U32 R4, RZ, RZ, R13 ;  /* 0x000000ffff047224 */ /* 0x002fe200078e000d */
[----:B------:R-:W-:-:S04]  /*4aee0*/  IADD3.X R25, PT, PT, R25, UR8, RZ, P1, !PT ;  /* 0x0000000819197c10 */ /* 0x000fc80008ffe4ff */
[----:B------:R-:W-:Y:S01]  /*4aef0*/  MOV R5, R25 ;  /* 0x0000001900057202 */ /* 0x000fe20000000f00 */
[----:B------:R1:W-:Y:S01]  /*4af00*/  STL [R1+0x133c], R25 ;  /* 0x00133c1901007387 */ /* 0x0003e20000100800 */
[----:B------:R-:W-:-:S03]  /*4af10*/  IADD3.X R12, PT, PT, R12, UR8, RZ, P2, !PT ;  /* 0x000000080c0c7c10 */ /* 0x000fc600097fe4ff */
[----:B------:R-:W-:Y:S04]  /*4af20*/  STL [R1+0x1380], R9 ;  /* 0x0013800901007387 */ /* 0x000fe80000100800 */
[----:B------:R1:W-:Y:S04]  /*4af30*/  STL [R1+0x137c], R12 ;  /* 0x00137c0c01007387 */ /* 0x0003e80000100800 */
[----:B------:R1:W-:Y:S04]  /*4af40*/  LDGSTS.E [R2+0xc100], desc[UR28][R4.64], P0 ;  /* 0x0c10000004027fae */ /* 0x0003e800081a101c */
[----:B-1----:R-:W3:Y:S04]  /*4af50*/  LDL.LU R25, [R1+0x14bc] ;  /* 0x0014bc0001197983 */ /* 0x002ee80000300800 */
[----:B------:R-:W3:Y:S01]  /*4af60*/  LDL.LU R13, [R1+0x14c0] ;  /* 0x0014c000010d7983 */ /* 0x000ee20000300800 */
[----:B------:R-:W-:-:S02]  /*4af70*/  IMAD.MOV.U32 R5, RZ, RZ, R12 ;  /* 0x000000ffff057224 */ /* 0x000fc400078e000c */
[----:B------:R-:W-:Y:S01]  /*4af80*/  IMAD.MOV.U32 R4, RZ, RZ, R9 ;  /* 0x000000ffff047224 */ /* 0x000fe200078e0009 */
[----:B------:R-:W3:Y:S04]  /*4af90*/  LDL.LU R12, [R1+0x14fc] ;  /* 0x0014fc00010c7983 */ /* 0x000ee80000300800 */
[----:B------:R-:W3:Y:S04]  /*4afa0*/  LDL.LU R9, [R1+0x1500] ;  /* 0x0015000001097983 */ /* 0x000ee80000300800 */
[----:B------:R-:W3:Y:S04]  /*4afb0*/  LDL.LU R96, [R1+0x3e0] ;  /* 0x0003e00001607983 */ /* 0x000ee80000300800 */
[----:B------:R-:W3:Y:S04]  /*4afc0*/  LDL.LU R97, [R1+0x3e4] ;  /* 0x0003e40001617983 */ /* 0x000ee80000300800 */
[----:B------:R-:W3:Y:S04]  /*4afd0*/  LDL.LU R98, [R1+0x3e8] ;  /* 0x0003e80001627983 */ /* 0x000ee80000300800 */
[----:B------:R-:W3:Y:S04]  /*4afe0*/  LDL.LU R99, [R1+0x3ec] ;  /* 0x0003ec0001637983 */ /* 0x000ee80000300800 */
[----:B------:R1:W-:Y:S01]  /*4aff0*/  LDGSTS.E [R2+0xc900], desc[UR28][R4.64], P0 ;  /* 0x0c90000004027fae */ /* 0x0003e200081a101c */
[----:B--2---:R-:W-:-:S04]  /*4b000*/  IADD3 R8, P1, PT, R8, UR14, RZ ;  /* 0x0000000e08087c10 */ /* 0x004fc8000ff3e0ff */
[----:B------:R-:W-:Y:S02]  /*4b010*/  IADD3.X R21, PT, PT, R21, UR8, RZ, P1, !PT ;  /* 0x0000000815157c10 */ /* 0x000fe40008ffe4ff */
[----:B----4-:R-:W-:Y:S01]  /*4b020*/  IADD3 R17, P2, PT, R17, UR14, RZ ;  /* 0x0000000e11117c10 */ /* 0x010fe2000ff5e0ff */
[----:B------:R-:W-:Y:S01]  /*4b030*/  STL [R1+0x13c0], R8 ;  /* 0x0013c00801007387 */ /* 0x000fe20000100800 */
[----:B-1----:R-:W-:Y:S01]  /*4b040*/  MOV R4, R8 ;  /* 0x0000000800047202 */ /* 0x002fe20000000f00 */
[----:B------:R-:W-:Y:S01]  /*4b050*/  IMAD.MOV.U32 R5, RZ, RZ, R21 ;  /* 0x000000ffff057224 */ /* 0x000fe200078e0015 */
[----:B---3--:R-:W-:Y:S01]  /*4b060*/  IADD3.X R24, PT, PT, R24, UR8, RZ, P2, !PT ;  /* 0x0000000818187c10 */ /* 0x008fe200097fe4ff */
[----:B------:R1:W-:Y:S04]  /*4b070*/  STL [R1+0x13bc], R21 ;  /* 0x0013bc1501007387 */ /* 0x0003e80000100800 */
[----:B------:R-:W-:Y:S04]  /*4b080*/  STL [R1+0x1400], R17 ;  /* 0x0014001101007387 */ /* 0x000fe80000100800 */
[----:B------:R2:W-:Y:S04]  /*4b090*/  LDGSTS.E [R2+0xd100], desc[UR28][R4.64], P0 ;  /* 0x0d10000004027fae */ /* 0x0005e800081a101c */
[----:B-1----:R-:W3:Y:S04]  /*4b0a0*/  LDL.LU R21, [R1+0xd48] ;  /* 0x000d480001157983 */ /* 0x002ee80000300800 */
[----:B------:R1:W-:Y:S04]  /*4b0b0*/  STL [R1+0x13fc], R24 ;  /* 0x0013fc1801007387 */ /* 0x0003e80000100800 */
[----:B------:R-:W4:Y:S01]  /*4b0c0*/  LDL.LU R8, [R1+0xd88] ;  /* 0x000d880001087983 */ /* 0x000f220000300800 */
[----:B--2---:R-:W-:Y:S01]  /*4b0d0*/  MOV R5, R24 ;  /* 0x0000001800057202 */ /* 0x004fe20000000f00 */
[----:B------:R-:W-:-:S02]  /*4b0e0*/  IMAD.MOV.U32 R4, RZ, RZ, R17 ;  /* 0x000000ffff047224 */ /* 0x000fc400078e0011 */
[----:B-1----:R-:W2:Y:S04]  /*4b0f0*/  LDL.LU R24, [R1+0xd44] ;  /* 0x000d440001187983 */ /* 0x002ea80000300800 */
[----:B------:R-:W2:Y:S04]  /*4b100*/  LDL.LU R17, [R1+0xd84] ;  /* 0x000d840001117983 */ /* 0x000ea80000300800 */
[----:B------:R1:W-:Y:S01]  /*4b110*/  LDGSTS.E [R2+0xd900], desc[UR28][R4.64], P0 ;  /* 0x0d90000004027fae */ /* 0x0003e200081a101c */
[----:B------:R-:W-:-:S04]  /*4b120*/  IADD3 R28, P1, PT, R28, UR14, RZ ;  /* 0x0000000e1c1c7c10 */ /* 0x000fc8000ff3e0ff */
[----:B------:R-:W-:Y:S01]  /*4b130*/  IADD3.X R34, PT, PT, R34, UR8, RZ, P1, !PT ;  /* 0x0000000822227c10 */ /* 0x000fe20008ffe4ff */
[----:B-1----:R-:W-:Y:S01]  /*4b140*/  IMAD.MOV.U32 R4, RZ, RZ, R28 ;  /* 0x000000ffff047224 */ /* 0x002fe200078e001c */
[----:B------:R1:W-:Y:S03]  /*4b150*/  STL [R1+0x1440], R28 ;  /* 0x0014401c01007387 */ /* 0x0003e60000100800 */
[----:B------:R-:W-:Y:S01]  /*4b160*/  IMAD.MOV.U32 R5, RZ, RZ, R34 ;  /* 0x000000ffff057224 */ /* 0x000fe200078e0022 */
[----:B------:R-:W-:Y:S04]  /*4b170*/  STL [R1+0x143c], R34 ;  /* 0x00143c2201007387 */ /* 0x000fe80000100800 */
[----:B------:R1:W-:Y:S01]  /*4b180*/  LDGSTS.E [R2+0xe100], desc[UR28][R4.64], P0 ;  /* 0x0e10000004027fae */ /* 0x0003e200081a101c */
[----:B------:R-:W-:-:S04]  /*4b190*/  IADD3 R16, P2, PT, R16, UR14, RZ ;  /* 0x0000000e10107c10 */ /* 0x000fc8000ff5e0ff */
[----:B------:R-:W-:Y:S01]  /*4b1a0*/  IADD3.X R20, PT, PT, R20, UR8, RZ, P2, !PT ;  /* 0x0000000814147c10 */ /* 0x000fe200097fe4ff */
[----:B------:R-:W-:Y:S04]  /*4b1b0*/  STL [R1+0x1480], R16 ;  /* 0x0014801001007387 */ /* 0x000fe80000100800 */
[----:B------:R1:W-:Y:S02]  /*4b1c0*/  STL [R1+0x147c], R20 ;  /* 0x00147c1401007387 */ /* 0x0003e40000100800 */
[----:B-1----:R-:W-:Y:S02]  /*4b1d0*/  IMAD.MOV.U32 R5, RZ, RZ, R20 ;  /* 0x000000ffff057224 */ /* 0x002fe400078e0014 */
[----:B------:R-:W2:Y:S01]  /*4b1e0*/  LDL.LU R28, [R1+0xdc4] ;  /* 0x000dc400011c7983 */ /* 0x000ea20000300800 */
[----:B------:R-:W-:-:S03]  /*4b1f0*/  MOV R4, R16 ;  /* 0x0000001000047202 */ /* 0x000fc60000000f00 */
[----:B------:R-:W2:Y:S04]  /*4b200*/  LDL.LU R20, [R1+0xdc8] ;  /* 0x000dc80001147983 */ /* 0x000ea80000300800 */
[----:B------:R-:W2:Y:S04]  /*4b210*/  LDL.LU R34, [R1+0xe04] ;  /* 0x000e040001227983 */ /* 0x000ea80000300800 */
[----:B------:R-:W2:Y:S04]  /*4b220*/  LDL.LU R16, [R1+0xe08] ;  /* 0x000e080001107983 */ /* 0x000ea80000300800 */
[----:B------:R1:W-:Y:S01]  /*4b230*/  LDGSTS.E [R2+0xe900], desc[UR28][R4.64], P0 ;  /* 0x0e90000004027fae */ /* 0x0003e200081a101c */
[----:B------:R-:W-:-:S04]  /*4b240*/  IADD3 R13, P1, PT, R13, UR14, RZ ;  /* 0x0000000e0d0d7c10 */ /* 0x000fc8000ff3e0ff */
[----:B------:R-:W-:Y:S01]  /*4b250*/  IADD3.X R25, PT, PT, R25, UR8, RZ, P1, !PT ;  /* 0x0000000819197c10 */ /* 0x000fe20008ffe4ff */
[----:B------:R1:W-:Y:S01]  /*4b260*/  STL [R1+0x14c0], R13 ;  /* 0x0014c00d01007387 */ /* 0x0003e20000100800 */
[----:B------:R-:W-:Y:S01]  /*4b270*/  IADD3 R9, P2, PT, R9, UR14, RZ ;  /* 0x0000000e09097c10 */ /* 0x000fe2000ff5e0ff */
[----:B-1----:R-:W-:Y:S01]  /*4b280*/  IMAD.MOV.U32 R4, RZ, RZ, R13 ;  /* 0x000000ffff047224 */ /* 0x002fe200078e000d */
[----:B------:R-:W-:Y:S02]  /*4b290*/  MOV R5, R25 ;  /* 0x0000001900057202 */ /* 0x000fe40000000f00 */
[----:B------:R-:W-:Y:S01]  /*4b2a0*/  IADD3.X R12, PT, PT, R12, UR8, RZ, P2, !PT ;  /* 0x000000080c0c7c10 */ /* 0x000fe200097fe4ff */
[----:B------:R-:W-:Y:S01]  /*4b2b0*/  STL [R1+0x14bc], R25 ;  /* 0x0014bc1901007387 */ /* 0x000fe20000100800 */
[----:B------:R-:W-:Y:S03]  /*4b2c0*/  HMMA.1688.F32.TF32 R88, R156, R30, R96 ;  /* 0x0000001e9c58723c */ /* 0x000fe60000081060 */
[----:B------:R1:W-:Y:S04]  /*4b2d0*/  STL [R1+0x1500], R9 ;  /* 0x0015000901007387 */ /* 0x0003e80000100800 */
[----:B------:R1:W-:Y:S04]  /*4b2e0*/  STL [R1+0x14fc], R12 ;  /* 0x0014fc0c01007387 */ /* 0x0003e80000100800 */
[----:B------:R-:W2:Y:S04]  /*4b2f0*/  LDL.LU R13, [R1+0xe48] ;  /* 0x000e4800010d7983 */ /* 0x000ea80000300800 */
[----:B------:R1:W-:Y:S02]  /*4b300*/  LDGSTS.E [R2+0xf100], desc[UR28][R4.64], P0 ;  /* 0x0f10000004027fae */ /* 0x0003e400081a101c */
[----:B-1----:R-:W-:-:S02]  /*4b310*/  IMAD.MOV.U32 R4, RZ, RZ, R9 ;  /* 0x000000ffff047224 */ /* 0x002fc400078e0009 */
[----:B------:R-:W2:Y:S01]  /*4b320*/  LDL.LU R9, [R1+0xe88] ;  /* 0x000e880001097983 */ /* 0x000ea20000300800 */
[----:B------:R-:W-:-:S03]  /*4b330*/  IMAD.MOV.U32 R5, RZ, RZ, R12 ;  /* 0x000000ffff057224 */ /* 0x000fc600078e000c */
[----:B------:R-:W2:Y:S04]  /*4b340*/  LDL.LU R25, [R1+0xe44] ;  /* 0x000e440001197983 */ /* 0x000ea80000300800 */
[----:B------:R-:W2:Y:S01]  /*4b350*/  LDL.LU R12, [R1+0xe84] ;  /* 0x000e8400010c7983 */ /* 0x000ea20000300800 */
[----:B---3--:R-:W-:-:S03]  /*4b360*/  IADD3 R21, P1, PT, R21, UR14, RZ ;  /* 0x0000000e15157c10 */ /* 0x008fc6000ff3e0ff */
[----:B------:R-:W-:Y:S01]  /*4b370*/  STL.64 [R1+0xb0], R88 ;  /* 0x0000b05801007387 */ /* 0x000fe20000100a00 */
[----:B----4-:R-:W-:-:S03]  /*4b380*/  IADD3 R8, P2, PT, R8, UR14, RZ ;  /* 0x0000000e08087c10 */ /* 0x010fc6000ff5e0ff */
[----:B------:R-:W-:Y:S04]  /*4b390*/  STL.64 [R1+0xb8], R90 ;  /* 0x0000b85a01007387 */ /* 0x000fe80000100a00 */
[----:B------:R1:W-:Y:S01]  /*4b3a0*/  LDGSTS.E [R2+0xf900], desc[UR28][R4.64], P0 ;  /* 0x0f90000004027fae */ /* 0x0003e200081a101c */
[----:B--2---:R-:W-:-:S03]  /*4b3b0*/  IADD3.X R24, PT, PT, R24, UR8, RZ, P1, !PT ;  /* 0x0000000818187c10 */ /* 0x004fc60008ffe4ff */
[----:B------:R2:W-:Y:S01]  /*4b3c0*/  STL [R1+0xd48], R21 ;  /* 0x000d481501007387 */ /* 0x0005e20000100800 */
[----:B------:R-:W-:-:S03]  /*4b3d0*/  IADD3.X R17, PT, PT, R17, UR8, RZ, P2, !PT ;  /* 0x0000000811117c10 */ /* 0x000fc600097fe4ff */
[----:B------:R3:W-:Y:S04]  /*4b3e0*/  STL [R1+0xd44], R24 ;  /* 0x000d441801007387 */ /* 0x0007e80000100800 */
[----:B------:R4:W-:Y:S01]  /*4b3f0*/  STL [R1+0xd88], R8 ;  /* 0x000d880801007387 */ /* 0x0009e20000100800 */
[----:B-1----:R-:W-:-:S03]  /*4b400*/  IMAD.MOV.U32 R4, RZ, RZ, R21 ;  /* 0x000000ffff047224 */ /* 0x002fc600078e0015 */
[----:B--2---:R-:W2:Y:S01]  /*4b410*/  LDL.LU R21, [R1+0xec8] ;  /* 0x000ec80001157983 */ /* 0x004ea20000300800 */
[----:B------:R-:W-:Y:S01]  /*4b420*/  IMAD.MOV.U32 R5, RZ, RZ, R24 ;  /* 0x000000ffff057224 */ /* 0x000fe200078e0018 */
[----:B------:R-:W-:Y:S02]  /*4b430*/  IADD3 R2, PT, PT, R3, UR12, RZ ;  /* 0x0000000c03027c10 */ /* 0x000fe4000fffe0ff */
[----:B------:R1:W-:Y:S04]  /*4b440*/  STL [R1+0xd84], R17 ;  /* 0x000d841101007387 */ /* 0x0003e80000100800 */
[----:B------:R-:W2:Y:S04]  /*4b450*/  LDL.LU R30, [R1+0xf08] ;  /* 0x000f0800011e7983 */ /* 0x000ea80000300800 */
[----:B---3--:R-:W3:Y:S04]  /*4b460*/  LDL.LU R24, [R1+0xec4] ;  /* 0x000ec40001187983 */ /* 0x008ee80000300800 */
[----:B------:R1:W-:Y:S04]  /*4b470*/  LDGSTS.E [R2+0x200], desc[UR28][R4.64], P0 ;  /* 0x0020000004027fae */ /* 0x0003e800081a101c */
[----:B------:R-:W3:Y:S01]  /*4b480*/  LDL.LU R31, [R1+0xf04] ;  /* 0x000f0400011f7983 */ /* 0x000ee20000300800 */
[----:B-1----:R-:W-:Y:S01]  /*4b490*/  MOV R4, R8 ;  /* 0x0000000800047202 */ /* 0x002fe20000000f00 */
[----:B------:R-:W-:-:S02]  /*4b4a0*/  IMAD.MOV.U32 R5, RZ, RZ, R17 ;  /* 0x000000ffff057224 */ /* 0x000fc400078e0011 */
[----:B----4-:R-:W4:Y:S04]  /*4b4b0*/  LDL.LU R8, [R1+0xf48] ;  /* 0x000f480001087983 */ /* 0x010f280000300800 */
[----:B------:R-:W4:Y:S04]  /*4b4c0*/  LDL.LU R17, [R1+0xf88] ;  /* 0x000f880001117983 */ /* 0x000f280000300800 */
[----:B------:R1:W-:Y:S01]  /*4b4d0*/  LDGSTS.E [R2+0xa00], desc[UR28][R4.64], P0 ;  /* 0x00a0000004027fae */ /* 0x0003e200081a101c */
[----:B------:R-:W-:-:S04]  /*4b4e0*/  IADD3 R20, P1, PT, R20, UR14, RZ ;  /* 0x0000000e14147c10 */ /* 0x000fc8000ff3e0ff */
[----:B------:R-:W-:Y:S01]  /*4b4f0*/  IADD3.X R28, PT, PT, R28, UR8, RZ, P1, !PT ;  /* 0x000000081c1c7c10 */ /* 0x000fe20008ffe4ff */
[----:B------:R1:W-:Y:S01]  /*4b500*/  STL [R1+0xdc8], R20 ;  /* 0x000dc81401007387 */ /* 0x0003e20000100800 */
[----:B------:R-:W-:-:S03]  /*4b510*/  IADD3 R16, P2, PT, R16, UR14, RZ ;  /* 0x0000000e10107c10 */ /* 0x000fc6000ff5e0ff */
[----:B------:R1:W-:Y:S02]  /*4b520*/  STL [R1+0xdc4], R28 ;  /* 0x000dc41c01007387 */ /* 0x0003e40000100800 */
[----:B-1----:R-:W-:Y:S01]  /*4b530*/  IMAD.MOV.U32 R4, RZ, RZ, R20 ;  /* 0x000000ffff047224 */ /* 0x002fe200078e0014 */
[----:B------:R-:W-:Y:S01]  /*4b540*/  IADD3.X R34, PT, PT, R34, UR8, RZ, P2, !PT ;  /* 0x0000000822227c10 */ /* 0x000fe200097fe4ff */
[----:B------:R1:W-:Y:S01]  /*4b550*/  STL [R1+0xe08], R16 ;  /* 0x000e081001007387 */ /* 0x0003e20000100800 */
[----:B------:R-:W-:-:S03]  /*4b560*/  MOV R5, R28 ;  /* 0x0000001c00057202 */ /* 0x000fc60000000f00 */
[----:B------:R-:W4:Y:S04]  /*4b570*/  LDL.LU R20, [R1+0xf44] ;  /* 0x000f440001147983 */ /* 0x000f280000300800 */
[----:B------:R-:W-:Y:S04]  /*4b580*/  STL [R1+0xe04], R34 ;  /* 0x000e042201007387 */ /* 0x000fe80000100800 */
[----:B------:R-:W4:Y:S04]  /*4b590*/  LDL.LU R28, [R1+0xf84] ;  /* 0x000f8400011c7983 */ /* 0x000f280000300800 */
[----:B------:R1:W-:Y:S04]  /*4b5a0*/  LDGSTS.E [R2+0x1200], desc[UR28][R4.64], P0 ;  /* 0x0120000004027fae */ /* 0x0003e800081a101c */
[----:B------:R-:W4:Y:S01]  /*4b5b0*/  LDL.LU R3, [R1+0xfc8] ;  /* 0x000fc80001037983 */ /* 0x000f220000300800 */
[----:B-1----:R-:W-:-:S02]  /*4b5c0*/  IMAD.MOV.U32 R4, RZ, RZ, R16 ;  /* 0x000000ffff047224 */ /* 0x002fc400078e0010 */
[----:B------:R-:W-:Y:S01]  /*4b5d0*/  IMAD.MOV.U32 R5, RZ, RZ, R34 ;  /* 0x000000ffff057224 */ /* 0x000fe200078e0022 */
[----:B------:R-:W4:Y:S04]  /*4b5e0*/  LDL.LU R16, [R1+0x1008] ;  /* 0x0010080001107983 */ /* 0x000f280000300800 */
[----:B------:R1:W-:Y:S01]  /*4b5f0*/  LDGSTS.E [R2+0x1a00], desc[UR28][R4.64], P0 ;  /* 0x01a0000004027fae */ /* 0x0003e200081a101c */
[----:B------:R-:W-:-:S05]  /*4b600*/  IADD3 R13, P1, PT, R13, UR14, RZ ;  /* 0x0000000e0d0d7c10 */ /* 0x000fca000ff3e0ff */
[----:B------:R1:W-:Y:S02]  /*4b610*/  STL [R1+0xe48], R13 ;  /* 0x000e480d01007387 */ /* 0x0003e40000100800 */
[----:B-1----:R-:W-:Y:S02]  /*4b620*/  MOV R4, R13 ;  /* 0x0000000d00047202 */ /* 0x002fe40000000f00 */
[----:B------:R-:W-:Y:S02]  /*4b630*/  IADD3 R9, P2, PT, R9, UR14, RZ ;  /* 0x0000000e09097c10 */ /* 0x000fe4000ff5e0ff */
[----:B------:R-:W-:Y:S02]  /*4b640*/  IADD3.X R25, PT, PT, R25, UR8, RZ, P1, !PT ;  /* 0x0000000819197c10 */ /* 0x000fe40008ffe4ff */
[----:B------:R-:W-:-:S03]  /*4b650*/  IADD3.X R12, PT, PT, R12, UR8, RZ, P2, !PT ;  /* 0x000000080c0c7c10 */ /* 0x000fc600097fe4ff */
[----:B------:R1:W-:Y:S01]  /*4b660*/  STL [R1+0xe44], R25 ;  /* 0x000e441901007387 */ /* 0x0003e20000100800 */
[----:B------:R-:W-:-:S03]  /*4b670*/  IMAD.MOV.U32 R5, RZ, RZ, R25 ;  /* 0x000000ffff057224 */ /* 0x000fc600078e0019 */
[----:B------:R-:W-:Y:S04]  /*4b680*/  STL [R1+0xe88], R9 ;  /* 0x000e880901007387 */ /* 0x000fe80000100800 */
[----:B------:R-:W4:Y:S04]  /*4b690*/  LDL.LU R13, [R1+0xfc4] ;  /* 0x000fc400010d7983 */ /* 0x000f280000300800 */
[----:B------:R2:W-:Y:S04]  /*4b6a0*/  STL [R1+0xe84], R12 ;  /* 0x000e840c01007387 */ /* 0x0005e80000100800 */
[----:B-1----:R-:W4:Y:S04]  /*4b6b0*/  LDL.LU R25, [R1+0x1004] ;  /* 0x0010040001197983 */ /* 0x002f280000300800 */
[----:B------:R1:W-:Y:S01]  /*4b6c0*/  LDGSTS.E [R2+0x2200], desc[UR28][R4.64], P0 ;  /* 0x0220000004027fae */ /* 0x0003e200081a101c */
[----:B--2---:R-:W-:Y:S01]  /*4b6d0*/  IADD3 R21, P1, PT, R21, UR14, RZ ;  /* 0x0000000e15157c10 */ /* 0x004fe2000ff3e0ff */
[----:B-1----:R-:W-:Y:S01]  /*4b6e0*/  IMAD.MOV.U32 R4, RZ, RZ, R9 ;  /* 0x000000ffff047224 */ /* 0x002fe200078e0009 */
[----:B------:R-:W-:-:S02]  /*4b6f0*/  MOV R5, R12 ;  /* 0x0000000c00057202 */ /* 0x000fc40000000f00 */
[----:B------:R-:W2:Y:S01]  /*4b700*/  LDL.LU R12, [R1+0x1048] ;  /* 0x00104800010c7983 */ /* 0x000ea20000300800 */
[----:B------:R-:W-:-:S03]  /*4b710*/  IADD3 R30, P2, PT, R30, UR14, RZ ;  /* 0x0000000e1e1e7c10 */ /* 0x000fc6000ff5e0ff */
[----:B------:R-:W2:Y:S01]  /*4b720*/  LDL.LU R9, [R1+0x1088] ;  /* 0x0010880001097983 */ /* 0x000ea20000300800 */
[----:B---3--:R-:W-:-:S03]  /*4b730*/  IADD3.X R24, PT, PT, R24, UR8, RZ, P1, !PT ;  /* 0x0000000818187c10 */ /* 0x008fc60008ffe4ff */
[----:B------:R1:W-:Y:S04]  /*4b740*/  LDGSTS.E [R2+0x2a00], desc[UR28][R4.64], P0 ;  /* 0x02a0000004027fae */ /* 0x0003e800081a101c */
[----:B------:R-:W-:Y:S01]  /*4b750*/  STL [R1+0xec8], R21 ;  /* 0x000ec81501007387 */ /* 0x000fe20000100800 */
[----:B------:R-:W-:-:S03]  /*4b760*/  IADD3.X R31, PT, PT, R31, UR8, RZ, P2, !PT ;  /* 0x000000081f1f7c10 */ /* 0x000fc600097fe4ff */
[----:B------:R3:W-:Y:S01]  /*4b770*/  STL [R1+0xec4], R24 ;  /* 0x000ec41801007387 */ /* 0x0007e20000100800 */
[----:B-1----:R-:W-:-:S03]  /*4b780*/  IMAD.MOV.U32 R4, RZ, RZ, R21 ;  /* 0x000000ffff047224 */ /* 0x002fc600078e0015 */
[----:B------:R-:W-:Y:S01]  /*4b790*/  STL [R1+0xf08], R30 ;  /* 0x000f081e01007387 */ /* 0x000fe20000100800 */
[----:B------:R-:W-:-:S03]  /*4b7a0*/  IMAD.MOV.U32 R5, RZ, RZ, R24 ;  /* 0x000000ffff057224 */ /* 0x000fc600078e0018 */
[----:B---3--:R-:W3:Y:S01]  /*4b7b0*/  LDL.LU R24, [R1+0x1044] ;  /* 0x0010440001187983 */ /* 0x008ee20000300800 */
[----:B----4-:R-:W-:-:S03]  /*4b7c0*/  IADD3 R8, P1, PT, R8, UR14, RZ ;  /* 0x0000000e08087c10 */ /* 0x010fc6000ff3e0ff */
[----:B------:R-:W-:Y:S01]  /*4b7d0*/  STL [R1+0xf04], R31 ;  /* 0x000f041f01007387 */ /* 0x000fe20000100800 */
[----:B------:R-:W-:-:S03]  /*4b7e0*/  IADD3 R17, P2, PT, R17, UR14, RZ ;  /* 0x0000000e11117c10 */ /* 0x000fc6000ff5e0ff */
[----:B------:R1:W-:Y:S04]  /*4b7f0*/  LDGSTS.E [R2+0x3200], desc[UR28][R4.64], P0 ;  /* 0x0320000004027fae */ /* 0x0003e800081a101c */
[----:B------:R-:W4:Y:S01]  /*4b800*/  LDL.LU R21, [R1+0x1084] ;  /* 0x0010840001157983 */ /* 0x000f220000300800 */
[----:B-1----:R-:W-:Y:S01]  /*4b810*/  MOV R4, R30 ;  /* 0x0000001e00047202 */ /* 0x002fe20000000f00 */
[----:B------:R-:W-:Y:S02]  /*4b820*/  IMAD.MOV.U32 R5, RZ, RZ, R31 ;  /* 0x000000ffff057224 */ /* 0x000fe400078e001f */
[----:B------:R-:W-:Y:S04]  /*4b830*/  STL [R1+0xf48], R8 ;  /* 0x000f480801007387 */ /* 0x000fe80000100800 */
[----:B------:R1:W-:Y:S01]  /*4b840*/  LDGSTS.E [R2+0x3a00], desc[UR28][R4.64], P0 ;  /* 0x03a0000004027fae */ /* 0x0003e200081a101c */
[----:B------:R-:W-:-:S05]  /*4b850*/  IADD3.X R20, PT, PT, R20, UR8, RZ, P1, !PT ;  /* 0x0000000814147c10 */ /* 0x000fca0008ffe4ff */
[----:B------:R1:W-:Y:S01]  /*4b860*/  STL [R1+0xf44], R20 ;  /* 0x000f441401007387 */ /* 0x0003e20000100800 */
[----:B------:R-:W-:Y:S01]  /*4b870*/  IADD3.X R28, PT, PT, R28, UR8, RZ, P2, !PT ;  /* 0x000000081c1c7c10 */ /* 0x000fe200097fe4ff */
[----:B-1----:R-:W-:Y:S01]  /*4b880*/  IMAD.MOV.U32 R4, RZ, RZ, R8 ;  /* 0x000000ffff047224 */ /* 0x002fe200078e0008 */
[----:B------:R-:W-:Y:S01]  /*4b890*/  MOV R5, R20 ;  /* 0x0000001400057202 */ /* 0x000fe20000000f00 */
[----:B------:R-:W-:Y:S04]  /*4b8a0*/  STL [R1+0xf88], R17 ;  /* 0x000f881101007387 */ /* 0x000fe80000100800 */
[----:B------:R-:W4:Y:S04]  /*4b8b0*/  LDL.LU R20, [R1+0x10c8] ;  /* 0x0010c80001147983 */ /* 0x000f280000300800 */
[----:B------:R1:W-:Y:S04]  /*4b8c0*/  STL [R1+0xf84], R28 ;  /* 0x000f841c01007387 */ /* 0x0003e80000100800 */
[----:B------:R1:W-:Y:S04]  /*4b8d0*/  LDGSTS.E [R2+0x4200], desc[UR28][R4.64], P0 ;  /* 0x0420000004027fae */ /* 0x0003e800081a101c */
[----:B------:R-:W4:Y:S01]  /*4b8e0*/  LDL.LU R8, [R1+0x1108] ;  /* 0x0011080001087983 */ /* 0x000f220000300800 */
[----:B-1----:R-:W-:-:S03]  /*4b8f0*/  IMAD.MOV.U32 R5, RZ, RZ, R28 ;  /* 0x000000ffff057224 */ /* 0x002fc600078e001c */
[----:B------:R-:W4:Y:S01]  /*4b900*/  LDL.LU R28, [R1+0x10c4] ;  /* 0x0010c400011c7983 */ /* 0x000f220000300800 */
[----:B------:R-:W-:-:S03]  /*4b910*/  IMAD.MOV.U32 R4, RZ, RZ, R17 ;  /* 0x000000ffff047224 */ /* 0x000fc600078e0011 */
[----:B------:R-:W4:Y:S01]  /*4b920*/  LDL.LU R17, [R1+0x1104] ;  /* 0x0011040001117983 */ /* 0x000f220000300800 */
[----:B------:R-:W-:Y:S02]  /*4b930*/  IADD3 R3, P1, PT, R3, UR14, RZ ;  /* 0x0000000e03037c10 */ /* 0x000fe4000ff3e0ff */
[----:B------:R-:W-:Y:S01]  /*4b940*/  IADD3 R16, P2, PT, R16, UR14, RZ ;  /* 0x0000000e10107c10 */ /* 0x000fe2000ff5e0ff */
[----:B------:R1:W-:Y:S04]  /*4b950*/  LDGSTS.E [R2+0x4a00], desc[UR28][R4.64], P0 ;  /* 0x04a0000004027fae */ /* 0x0003e800081a101c */
[----:B------:R-:W-:Y:S01]  /*4b960*/  STL [R1+0xfc8], R3 ;  /* 0x000fc80301007387 */ /* 0x000fe20000100800 */
[----:B-1----:R-:W-:Y:S02]  /*4b970*/  MOV R4, R3 ;  /* 0x0000000300047202 */ /* 0x002fe40000000f00 */
        /* <DEDUP_REMOVED lines=9> */
[----:B--2---:R-:W-:-:S02]  /*4ba10*/  IADD3 R12, P1, PT, R12, UR14, RZ ;  /* 0x0000000e0c0c7c10 */ /* 0x004fc4000ff3e0ff */
[----:B------:R-:W-:Y:S01]  /*4ba20*/  MOV R5, R25 ;  /* 0x0000001900057202 */ /* 0x000fe20000000f00 */
[----:B------:R-:W-:Y:S01]  /*4ba30*/  IMAD.MOV.U32 R4, RZ, RZ, R16 ;  /* 0x000000ffff047224 */ /* 0x000fe200078e0010 */
[----:B-1----:R-:W2:Y:S01]  /*4ba40*/  LDL.LU R25, [R1+0x1144] ;  /* 0x0011440001197983 */ /* 0x002ea20000300800 */
[----:B------:R-:W-:-:S03]  /*4ba50*/  IADD3 R9, P2, PT, R9, UR14, RZ ;  /* 0x0000000e09097c10 */ /* 0x000fc6000ff5e0ff */
[----:B------:R-:W2:Y:S04]  /*4ba60*/  LDL.LU R16, [R1+0x1184] ;  /* 0x0011840001107983 */ /* 0x000ea80000300800 */
[----:B------:R1:W-:Y:S04]  /*4ba70*/  STL [R1+0x1048], R12 ;  /* 0x0010480c01007387 */ /* 0x0003e80000100800 */
[----:B------:R1:W-:Y:S01]  /*4ba80*/  LDGSTS.E [R2+0x5a00], desc[UR28][R4.64], P0 ;  /* 0x05a0000004027fae */ /* 0x0003e200081a101c */
[----:B---3--:R-:W-:Y:S01]  /*4ba90*/  IADD3.X R24, PT, PT, R24, UR8, RZ, P1, !PT ;  /* 0x0000000818187c10 */ /* 0x008fe20008ffe4ff */
[----:B-1----:R-:W-:-:S04]  /*4baa0*/  IMAD.MOV.U32 R4, RZ, RZ, R12 ;  /* 0x000000ffff047224 */ /* 0x002fc800078e000c */
[----:B------:R1:W-:Y:S04]  /*4bab0*/  STL [R1+0x1044], R24 ;  /* 0x0010441801007387 */ /* 0x0003e80000100800 */
[----:B------:R-:W-:Y:S01]  /*4bac0*/  STL [R1+0x1088], R9 ;  /* 0x0010880901007387 */ /* 0x000fe20000100800 */
[----:B----4-:R-:W-:-:S03]  /*4bad0*/  IADD3.X R21, PT, PT, R21, UR8, RZ, P2, !PT ;  /* 0x0000000815157c10 */ /* 0x010fc600097fe4ff */
[----:B------:R-:W3:Y:S01]  /*4bae0*/  LDL.LU R12, [R1+0x11c8] ;  /* 0x0011c800010c7983 */ /* 0x000ee20000300800 */
[----:B------:R-:W-:-:S03]  /*4baf0*/  IMAD.MOV.U32 R5, RZ, RZ, R24 ;  /* 0x000000ffff057224 */ /* 0x000fc600078e0018 */
[----:B------:R4:W-:Y:S04]  /*4bb00*/  STL [R1+0x1084], R21 ;  /* 0x0010841501007387 */ /* 0x0009e80000100800 */
[----:B------:R-:W3:Y:S04]  /*4bb10*/  LDL.LU R30, [R1+0x1208] ;  /* 0x00120800011e7983 */ /* 0x000ee80000300800 */
[----:B-1----:R-:W3:Y:S04]  /*4bb20*/  LDL.LU R24, [R1+0x11c4] ;  /* 0x0011c40001187983 */ /* 0x002ee80000300800 */
[----:B------:R1:W-:Y:S04]  /*4bb30*/  LDGSTS.E [R2+0x6200], desc[UR28][R4.64], P0 ;  /* 0x0620000004027fae */ /* 0x0003e800081a101c */
[----:B------:R-:W3:Y:S01]  /*4bb40*/  LDL.LU R31, [R1+0x1204] ;  /* 0x00120400011f7983 */ /* 0x000ee20000300800 */
[----:B------:R-:W-:Y:S01]  /*4bb50*/  IADD3 R20, P1, PT, R20, UR14, RZ ;  /* 0x0000000e14147c10 */ /* 0x000fe2000ff3e0ff */
[----:B-1----:R-:W-:Y:S01]  /*4bb60*/  IMAD.MOV.U32 R5, RZ, RZ, R21 ;  /* 0x000000ffff057224 */ /* 0x002fe200078e0015 */
[----:B------:R-:W-:Y:S01]  /*4bb70*/  MOV R4, R9 ;  /* 0x0000000900047202 */ /* 0x000fe20000000f00 */
[----:B----4-:R-:W4:Y:S04]  /*4bb80*/  LDL.LU R21, [R1+0x1248] ;  /* 0x0012480001157983 */ /* 0x010f280000300800 */
[----:B------:R-:W4:Y:S01]  /*4bb90*/  LDL.LU R9, [R1+0x1288] ;  /* 0x0012880001097983 */ /* 0x000f220000300800 */
[----:B------:R-:W-:-:S03]  /*4bba0*/  IADD3 R8, P2, PT, R8, UR14, RZ ;  /* 0x0000000e08087c10 */ /* 0x000fc6000ff5e0ff */
[----:B------:R-:W-:Y:S04]  /*4bbb0*/  STL [R1+0x10c8], R20 ;  /* 0x0010c81401007387 */ /* 0x000fe80000100800 */
[----:B------:R1:W-:Y:S01]  /*4bbc0*/  LDGSTS.E [R2+0x6a00], desc[UR28][R4.64], P0 ;  /* 0x06a0000004027fae */ /* 0x0003e200081a101c */
[----:B------:R-:W-:Y:S02]  /*4bbd0*/  IADD3.X R28, PT, PT, R28, UR8, RZ, P1, !PT ;  /* 0x000000081c1c7c10 */ /* 0x000fe40008ffe4ff */
[----:B------:R-:W-:-:S03]  /*4bbe0*/  IADD3.X R17, PT, PT, R17, UR8, RZ, P2, !PT ;  /* 0x0000000811117c10 */ /* 0x000fc600097fe4ff */
[----:B------:R1:W-:Y:S02]  /*4bbf0*/  STL [R1+0x10c4], R28 ;  /* 0x0010c41c01007387 */ /* 0x0003e40000100800 */
[----:B-1----:R-:W-:Y:S02]  /*4bc00*/  MOV R5, R28 ;  /* 0x0000001c00057202 */ /* 0x002fe40000000f00 */
[----:B------:R-:W-:Y:S01]  /*4bc10*/  STL [R1+0x1108], R8 ;  /* 0x0011080801007387 */ /* 0x000fe20000100800 */
[----:B------:R-:W-:-:S03]  /*4bc20*/  IMAD.MOV.U32 R4, RZ, RZ, R20 ;  /* 0x000000ffff047224 */ /* 0x000fc600078e0014 */
[----:B------:R-:W4:Y:S04]  /*4bc30*/  LDL.LU R28, [R1+0x1244] ;  /* 0x00124400011c7983 */ /* 0x000f280000300800 */
[----:B------:R1:W-:Y:S04]  /*4bc40*/  STL [R1+0x1104], R17 ;  /* 0x0011041101007387 */ /* 0x0003e80000100800 */
[----:B------:R-:W4:Y:S04]  /*4bc50*/  LDL.LU R20, [R1+0x1284] ;  /* 0x0012840001147983 */ /* 0x000f280000300800 */
[----:B------:R1:W-:Y:S02]  /*4bc60*/  LDGSTS.E [R2+0x7200], desc[UR28][R4.64], P0 ;  /* 0x0720000004027fae */ /* 0x0003e400081a101c */
[----:B-1----:R-:W-:-:S02]  /*4bc70*/  IMAD.MOV.U32 R4, RZ, RZ, R8 ;  /* 0x000000ffff047224 */ /* 0x002fc400078e0008 */
[----:B------:R-:W-:Y:S02]  /*4bc80*/  IMAD.MOV.U32 R5, RZ, RZ, R17 ;  /* 0x000000ffff057224 */ /* 0x000fe400078e0011 */
[----:B------:R-:W4:Y:S04]  /*4bc90*/  LDL.LU R17, [R1+0x12c8] ;  /* 0x0012c80001117983 */ /* 0x000f280000300800 */
[----:B------:R-:W4:Y:S04]  /*4bca0*/  LDL.LU R8, [R1+0x1308] ;  /* 0x0013080001087983 */ /* 0x000f280000300800 */
[----:B------:R1:W-:Y:S01]  /*4bcb0*/  LDGSTS.E [R2+0x7a00], desc[UR28][R4.64], P0 ;  /* 0x07a0000004027fae */ /* 0x0003e200081a101c */
[----:B------:R-:W-:-:S05]  /*4bcc0*/  IADD3 R13, P1, PT, R13, UR14, RZ ;  /* 0x0000000e0d0d7c10 */ /* 0x000fca000ff3e0ff */
[----:B------:R-:W-:Y:S01]  /*4bcd0*/  STL [R1+0x1148], R13 ;  /* 0x0011480d01007387 */ /* 0x000fe20000100800 */
[----:B------:R-:W-:Y:S02]  /*4bce0*/  IADD3 R3, P2, PT, R3, UR14, RZ ;  /* 0x0000000e03037c10 */ /* 0x000fe4000ff5e0ff */
[----:B--2---:R-:W-:Y:S02]  /*4bcf0*/  IADD3.X R25, PT, PT, R25, UR8, RZ, P1, !PT ;  /* 0x0000000819197c10 */ /* 0x004fe40008ffe4ff */
[----:B-1----:R-:W-:Y:S02]  /*4bd00*/  MOV R4, R13 ;  /* 0x0000000d00047202 */ /* 0x002fe40000000f00 */
[----:B------:R-:W-:Y:S01]  /*4bd10*/  IADD3.X R16, PT, PT, R16, UR8, RZ, P2, !PT ;  /* 0x0000000810107c10 */ /* 0x000fe200097fe4ff */
[----:B------:R1:W-:Y:S01]  /*4bd20*/  STL [R1+0x1144], R25 ;  /* 0x0011441901007387 */ /* 0x0003e20000100800 */
[----:B------:R-:W-:-:S03]  /*4bd30*/  IMAD.MOV.U32 R5, RZ, RZ, R25 ;  /* 0x000000ffff057224 */ /* 0x000fc600078e0019 */
[----:B------:R-:W-:Y:S04]  /*4bd40*/  STL [R1+0x1188], R3 ;  /* 0x0011880301007387 */ /* 0x000fe80000100800 */
[----:B------:R2:W-:Y:S04]  /*4bd50*/  LDGSTS.E [R2+0x8200], desc[UR28][R4.64], P0 ;  /* 0x0820000004027fae */ /* 0x0005e800081a101c */
[----:B-1----:R-:W4:Y:S04]  /*4bd60*/  LDL.LU R25, [R1+0x12c4] ;  /* 0x0012c40001197983 */ /* 0x002f280000300800 */
[----:B------:R1:W-:Y:S04]  /*4bd70*/  STL [R1+0x1184], R16 ;  /* 0x0011841001007387 */ /* 0x0003e80000100800 */
[----:B------:R-:W4:Y:S01]  /*4bd80*/  LDL.LU R13, [R1+0x1304] ;  /* 0x00130400010d7983 */ /* 0x000f220000300800 */
[----:B--2---:R-:W-:Y:S01]  /*4bd90*/  IMAD.MOV.U32 R4, RZ, RZ, R3 ;  /* 0x000000ffff047224 */ /* 0x004fe200078e0003 */
[----:B------:R-:W-:-:S02]  /*4bda0*/  MOV R5, R16 ;  /* 0x0000001000057202 */ /* 0x000fc40000000f00 */
[----:B-1----:R-:W2:Y:S01]  /*4bdb0*/  LDL.LU R16, [R1+0x1348] ;  /* 0x0013480001107983 */ /* 0x002ea20000300800 */
[----:B---3--:R-:W-:-:S03]  /*4bdc0*/  IADD3 R12, P1, PT, R12, UR14, RZ ;  /* 0x0000000e0c0c7c10 */ /* 0x008fc6000ff3e0ff */
[----:B------:R1:W-:Y:S04]  /*4bdd0*/  LDGSTS.E [R2+0x8a00], desc[UR28][R4.64], P0 ;  /* 0x08a0000004027fae */ /* 0x0003e800081a101c */
[----:B------:R-:W3:Y:S01]  /*4bde0*/  LDL.LU R3, [R1+0x1388] ;  /* 0x0013880001037983 */ /* 0x000ee20000300800 */
[----:B------:R-:W-:Y:S02]  /*4bdf0*/  IADD3 R30, P2, PT, R30, UR14, RZ ;  /* 0x0000000e1e1e7c10 */ /* 0x000fe4000ff5e0ff */
[----:B------:R-:W-:Y:S01]  /*4be00*/  IADD3.X R24, PT, PT, R24, UR8, RZ, P1, !PT ;  /* 0x0000000818187c10 */ /* 0x000fe20008ffe4ff */
[----:B-1----:R-:W-:Y:S01]  /*4be10*/  IMAD.MOV.U32 R4, RZ, RZ, R12 ;  /* 0x000000ffff047224 */ /* 0x002fe200078e000c */
[----:B------:R-:W-:Y:S03]  /*4be20*/  STL [R1+0x11c8], R12 ;  /* 0x0011c80c01007387 */ /* 0x000fe60000100800 */
[----:B------:R-:W-:Y:S01]  /*4be30*/  IMAD.MOV.U32 R5, RZ, RZ, R24 ;  /* 0x000000ffff057224 */ /* 0x000fe200078e0018 */
[----:B------:R1:W-:Y:S01]  /*4be40*/  STL [R1+0x11c4], R24 ;  /* 0x0011c41801007387 */ /* 0x0003e20000100800 */
[----:B------:R-:W-:-:S03]  /*4be50*/  IADD3.X R31, PT, PT, R31, UR8, RZ, P2, !PT ;  /* 0x000000081f1f7c10 */ /* 0x000fc600097fe4ff */
[----:B------:R-:W-:Y:S04]  /*4be60*/  STL [R1+0x1208], R30 ;  /* 0x0012081e01007387 */ /* 0x000fe80000100800 */
[----:B------:R4:W-:Y:S04]  /*4be70*/  LDGSTS.E [R2+0x9200], desc[UR28][R4.64], P0 ;  /* 0x0920000004027fae */ /* 0x0009e800081a101c */
[----:B-1----:R-:W3:Y:S01]  /*4be80*/  LDL.LU R24, [R1+0x1344] ;  /* 0x0013440001187983 */ /* 0x002ee20000300800 */
[----:B----4-:R-:W-:-:S03]  /*4be90*/  IADD3 R21, P1, PT, R21, UR14, RZ ;  /* 0x0000000e15157c10 */ /* 0x010fc6000ff3e0ff */
[----:B------:R-:W-:Y:S01]  /*4bea0*/  STL [R1+0x1204], R31 ;  /* 0x0012041f01007387 */ /* 0x000fe20000100800 */
[----:B------:R-:W-:Y:S01]  /*4beb0*/  MOV R4, R30 ;  /* 0x0000001e00047202 */ /* 0x000fe20000000f00 */
[----:B------:R-:W-:Y:S02]  /*4bec0*/  IMAD.MOV.U32 R5, RZ, RZ, R31 ;  /* 0x000000ffff057224 */ /* 0x000fe400078e001f */
[----:B------:R-:W4:Y:S01]  /*4bed0*/  LDL.LU R12, [R1+0x1384] ;  /* 0x00138400010c7983 */ /* 0x000f220000300800 */
[----:B------:R-:W-:-:S03]  /*4bee0*/  IADD3 R9, P2, PT, R9, UR14, RZ ;  /* 0x0000000e09097c10 */ /* 0x000fc6000ff5e0ff */
[----:B------:R1:W-:Y:S04]  /*4bef0*/  LDGSTS.E [R2+0x9a00], desc[UR28][R4.64], P0 ;  /* 0x09a0000004027fae */ /* 0x0003e800081a101c */
[----:B------:R-:W-:Y:S01]  /*4bf00*/  STL [R1+0x1248], R21 ;  /* 0x0012481501007387 */ /* 0x000fe20000100800 */
[----:B-1----:R-:W-:Y:S01]  /*4bf10*/  IMAD.MOV.U32 R4, RZ, RZ, R21 ;  /* 0x000000ffff047224 */ /* 0x002fe200078e0015 */
[----:B------:R-:W-:-:S04]  /*4bf20*/  IADD3.X R28, PT, PT, R28, UR8, RZ, P1, !PT ;  /* 0x000000081c1c7c10 */ /* 0x000fc80008ffe4ff */
[----:B------:R-:W-:Y:S01]  /*4bf30*/  MOV R5, R28 ;  /* 0x0000001c00057202 */ /* 0x000fe20000000f00 */
[----:B------:R-:W-:Y:S01]  /*4bf40*/  STL [R1+0x1244], R28 ;  /* 0x0012441c01007387 */ /* 0x000fe20000100800 */
[----:B------:R-:W-:-:S03]  /*4bf50*/  IADD3.X R20, PT, PT, R20, UR8, RZ, P2, !PT ;  /* 0x0000000814147c10 */ /* 0x000fc600097fe4ff */
[----:B------:R-:W-:Y:S04]  /*4bf60*/  STL [R1+0x1288], R9 ;  /* 0x0012880901007387 */ /* 0x000fe80000100800 */
[----:B------:R1:W-:Y:S04]  /*4bf70*/  LDGSTS.E [R2+0xa200], desc[UR28][R4.64], P0 ;  /* 0x0a20000004027fae */ /* 0x0003e800081a101c */
[----:B------:R1:W-:Y:S02]  /*4bf80*/  STL [R1+0x1284], R20 ;  /* 0x0012841401007387 */ /* 0x0003e40000100800 */
[----:B-1----:R-:W-:-:S02]  /*4bf90*/  IMAD.MOV.U32 R5, RZ, RZ, R20 ;  /* 0x000000ffff057224 */ /* 0x002fc400078e0014 */
[----:B------:R-:W-:Y:S01]  /*4bfa0*/  IMAD.MOV.U32 R4, RZ, RZ, R9 ;  /* 0x000000ffff047224 */ /* 0x000fe200078e0009 */
[----:B------:R-:W4:Y:S04]  /*4bfb0*/  LDL.LU R20, [R1+0x13c4] ;  /* 0x0013c40001147983 */ /* 0x000f280000300800 */
[----:B------:R-:W4:Y:S04]  /*4bfc0*/  LDL.LU R9, [R1+0x13c8] ;  /* 0x0013c80001097983 */ /* 0x000f280000300800 */
[----:B------:R-:W4:Y:S04]  /*4bfd0*/  LDL.LU R28, [R1+0x1404] ;  /* 0x00140400011c7983 */ /* 0x000f280000300800 */
[----:B------:R-:W4:Y:S01]  /*4bfe0*/  LDL.LU R21, [R1+0x1408] ;  /* 0x0014080001157983 */ /* 0x000f220000300800 */
[----:B------:R-:W-:-:S02]  /*4bff0*/  IADD3 R17, P1, PT, R17, UR14, RZ ;  /* 0x0000000e11117c10 */ /* 0x000fc4000ff3e0ff */
[----:B------:R-:W-:Y:S01]  /*4c000*/  IADD3 R8, P2, PT, R8, UR14, RZ ;  /* 0x0000000e08087c10 */ /* 0x000fe2000ff5e0ff */
[----:B------:R1:W-:Y:S04]  /*4c010*/  LDGSTS.E [R2+0xaa00], desc[UR28][R4.64], P0 ;  /* 0x0aa0000004027fae */ /* 0x0003e800081a101c */
[----:B------:R-:W-:Y:S01]  /*4c020*/  STL [R1+0x12c8], R17 ;  /* 0x0012c81101007387 */ /* 0x000fe20000100800 */
[----:B-1----:R-:W-:Y:S01]  /*4c030*/  MOV R4, R17 ;  /* 0x0000001100047202 */ /* 0x002fe20000000f00 */
[----:B------:R-:W-:Y:S01]  /*4c040*/  IMAD.MOV.U32 R99, RZ, RZ, R29 ;  /* 0x000000ffff637224 */ /* 0x000fe200078e001d */
[----:B------:R-:W-:-:S05]  /*4c050*/  IADD3.X R25, PT, PT, R25, UR8, RZ, P1, !PT ;  /* 0x0000000819197c10 */ /* 0x000fca0008ffe4ff */
[----:B------:R-:W-:Y:S01]  /*4c060*/  IMAD.MOV.U32 R5, RZ, RZ, R25 ;  /* 0x000000ffff057224 */ /* 0x000fe200078e0019 */
[----:B------:R-:W-:Y:S01]  /*4c070*/  IADD3.X R13, PT, PT, R13, UR8, RZ, P2, !PT ;  /* 0x000000080d0d7c10 */ /* 0x000fe200097fe4ff */
[----:B------:R1:W-:Y:S04]  /*4c080*/  STL [R1+0x12c4], R25 ;  /* 0x0012c41901007387 */ /* 0x0003e80000100800 */
[----:B------:R-:W-:Y:S01]  /*4c090*/  STL [R1+0x1308], R8 ;  /* 0x0013080801007387 */ /* 0x000fe20000100800 */
[----:B--2---:R-:W-:-:S03]  /*4c0a0*/  IADD3 R16, P1, PT, R16, UR14, RZ ;  /* 0x0000000e10107c10 */ /* 0x004fc6000ff3e0ff */
[----:B------:R2:W-:Y:S04]  /*4c0b0*/  STL [R1+0x1304], R13 ;  /* 0x0013040d01007387 */ /* 0x0005e80000100800 */
[----:B------:R2:W-:Y:S04]  /*4c0c0*/  LDGSTS.E [R2+0xb200], desc[UR28][R4.64], P0 ;  /* 0x0b20000004027fae */ /* 0x0005e800081a101c */
[----:B-1----:R-:W4:Y:S04]  /*4c0d0*/  LDL.LU R25, [R1+0x1444] ;  /* 0x0014440001197983 */ /* 0x002f280000300800 */
[----:B------:R-:W4:Y:S01]  /*4c0e0*/  LDL.LU R17, [R1+0x1448] ;  /* 0x0014480001117983 */ /* 0x000f220000300800 */
[----:B--2---:R-:W-:Y:S01]  /*4c0f0*/  MOV R5, R13 ;  /* 0x0000000d00057202 */ /* 0x004fe20000000f00 */
[----:B------:R-:W-:-:S02]  /*4c100*/  IMAD.MOV.U32 R4, RZ, RZ, R8 ;  /* 0x000000ffff047224 */ /* 0x000fc400078e0008 */
[----:B------:R-:W2:Y:S01]  /*4c110*/  LDL.LU R13, [R1+0x1484] ;  /* 0x00148400010d7983 */ /* 0x000ea20000300800 */
[----:B---3--:R-:W-:-:S03]  /*4c120*/  IADD3 R3, P2, PT, R3, UR14, RZ ;  /* 0x0000000e03037c10 */ /* 0x008fc6000ff5e0ff */
[----:B------:R-:W3:Y:S04]  /*4c130*/  LDL.LU R8, [R1+0x1488] ;  /* 0x0014880001087983 */ /* 0x000ee80000300800 */
[----:B------:R1:W-:Y:S01]  /*4c140*/  LDGSTS.E [R2+0xba00], desc[UR28][R4.64], P0 ;  /* 0x0ba0000004027fae */ /* 0x0003e200081a101c */
[----:B------:R-:W-:-:S03]  /*4c150*/  IADD3.X R24, PT, PT, R24, UR8, RZ, P1, !PT ;  /* 0x0000000818187c10 */ /* 0x000fc60008ffe4ff */
[----:B------:R-:W-:Y:S04]  /*4c160*/  STL [R1+0x1348], R16 ;  /* 0x0013481001007387 */ /* 0x000fe80000100800 */
[----:B------:R4:W-:Y:S01]  /*4c170*/  STL [R1+0x1344], R24 ;  /* 0x0013441801007387 */ /* 0x0009e20000100800 */
[----:B-1----:R-:W-:Y:S01]  /*4c180*/  IMAD.MOV.U32 R4, RZ, RZ, R16 ;  /* 0x000000ffff047224 */ /* 0x002fe200078e0010 */
[----:B----4-:R-:W-:Y:S01]  /*4c190*/  IADD3.X R12, PT, PT, R12, UR8, RZ, P2, !PT ;  /* 0x000000080c0c7c10 */ /* 0x010fe200097fe4ff */
[----:B------:R-:W-:Y:S01]  /*4c1a0*/  IMAD.MOV.U32 R5, RZ, RZ, R24 ;  /* 0x000000ffff057224 */ /* 0x000fe200078e0018 */
[----:B------:R-:W-:Y:S04]  /*4c1b0*/  STL [R1+0x1388], R3 ;  /* 0x0013880301007387 */ /* 0x000fe80000100800 */
[----:B------:R1:W-:Y:S04]  /*4c1c0*/  STL [R1+0x1384], R12 ;  /* 0x0013840c01007387 */ /* 0x0003e80000100800 */
[----:B------:R4:W-:Y:S04]  /*4c1d0*/  LDGSTS.E [R2+0xc200], desc[UR28][R4.64], P0 ;  /* 0x0c20000004027fae */ /* 0x0009e800081a101c */
[----:B------:R-:W2:Y:S04]  /*4c1e0*/  LDL.LU R24, [R1+0x14c4] ;  /* 0x0014c40001187983 */ /* 0x000ea80000300800 */
[----:B------:R-:W2:Y:S01]  /*4c1f0*/  LDL.LU R16, [R1+0x14c8] ;  /* 0x0014c80001107983 */ /* 0x000ea20000300800 */
[----:B----4-:R-:W-:Y:S01]  /*4c200*/  IMAD.MOV.U32 R5, RZ, RZ, R12 ;  /* 0x000000ffff057224 */ /* 0x010fe200078e000c */
[----:B------:R-:W-:-:S02]  /*4c210*/  MOV R4, R3 ;  /* 0x0000000300047202 */ /* 0x000fc40000000f00 */
[----:B-1----:R-:W4:Y:S04]  /*4c220*/  LDL.LU R12, [R1+0x1504] ;  /* 0x00150400010c7983 */ /* 0x002f280000300800 */
[----:B------:R-:W4:Y:S04]  /*4c230*/  LDL.LU R3, [R1+0x1508] ;  /* 0x0015080001037983 */ /* 0x000f280000300800 */
[----:B------:R-:W4:Y:S04]  /*4c240*/  LDL.LU R96, [R1+0x540] ;  /* 0x0005400001607983 */ /* 0x000f280000300800 */
[----:B------:R-:W4:Y:S04]  /*4c250*/  LDL.LU R97, [R1+0x544] ;  /* 0x0005440001617983 */ /* 0x000f280000300800 */
[----:B------:R-:W4:Y:S04]  /*4c260*/  LDL.LU R98, [R1+0x548] ;  /* 0x0005480001627983 */ /* 0x000f280000300800 */
[----:B------:R1:W-:Y:S01]  /*4c270*/  LDGSTS.E [R2+0xca00], desc[UR28][R4.64], P0 ;  /* 0x0ca0000004027fae */ /* 0x0003e200081a101c */
[----:B------:R-:W-:-:S04]  /*4c280*/  IADD3 R9, P1, PT, R9, UR14, RZ ;  /* 0x0000000e09097c10 */ /* 0x000fc8000ff3e0ff */
[----:B------:R-:W-:Y:S02]  /*4c290*/  IADD3.X R20, PT, PT, R20, UR8, RZ, P1, !PT ;  /* 0x0000000814147c10 */ /* 0x000fe40008ffe4ff */
[----:B------:R-:W-:Y:S01]  /*4c2a0*/  IADD3 R21, P2, PT, R21, UR14, RZ ;  /* 0x0000000e15157c10 */ /* 0x000fe2000ff5e0ff */
[----:B------:R-:W-:Y:S02]  /*4c2b0*/  STL [R1+0x13c8], R9 ;  /* 0x0013c80901007387 */ /* 0x000fe40000100800 */
[----:B-1----:R-:W-:Y:S01]  /*4c2c0*/  IMAD.MOV.U32 R5, RZ, RZ, R20 ;  /* 0x000000ffff057224 */ /* 0x002fe200078e0014 */
[----:B------:R-:W-:Y:S01]  /*4c2d0*/  IADD3.X R28, PT, PT, R28, UR8, RZ, P2, !PT ;  /* 0x000000081c1c7c10 */ /* 0x000fe200097fe4ff */
[----:B------:R1:W-:Y:S01]  /*4c2e0*/  STL [R1+0x13c4], R20 ;  /* 0x0013c41401007387 */ /* 0x0003e20000100800 */
[----:B------:R-:W-:-:S03]  /*4c2f0*/  MOV R4, R9 ;  /* 0x0000000900047202 */ /* 0x000fc60000000f00 */
[----:B------:R1:W-:Y:S04]  /*4c300*/  STL [R1+0x1408], R21 ;  /* 0x0014081501007387 */ /* 0x0003e80000100800 */
[----:B------:R1:W-:Y:S04]  /*4c310*/  LDGSTS.E [R2+0xd200], desc[UR28][R4.64], P0 ;  /* 0x0d20000004027fae */ /* 0x0003e800081a101c */
[----:B-1----:R-:W4:Y:S04]  /*4c320*/  LDL.LU R20, [R1+0xd50] ;  /* 0x000d500001147983 */ /* 0x002f280000300800 */
[----:B------:R-:W-:Y:S04]  /*4c330*/  STL [R1+0x1404], R28 ;  /* 0x0014041c01007387 */ /* 0x000fe80000100800 */
[----:B------:R-:W4:Y:S01]  /*4c340*/  LDL.LU R9, [R1+0xd90] ;  /* 0x000d900001097983 */ /* 0x000f220000300800 */
[----:B------:R-:W-:-:S03]  /*4c350*/  IMAD.MOV.U32 R4, RZ, RZ, R21 ;  /* 0x000000ffff047224 */ /* 0x000fc600078e0015 */
[----:B------:R-:W4:Y:S04]  /*4c360*/  LDL.LU R29, [R1+0xd4c] ;  /* 0x000d4c00011d7983 */ /* 0x000f280000300800 */
[----:B------:R-:W4:Y:S01]  /*4c370*/  LDL.LU R21, [R1+0xd8c] ;  /* 0x000d8c0001157983 */ /* 0x000f220000300800 */
[----:B------:R-:W-:-:S05]  /*4c380*/  MOV R5, R28 ;  /* 0x0000001c00057202 */ /* 0x000fca0000000f00 */
[----:B------:R1:W-:Y:S01]  /*4c390*/  LDGSTS.E [R2+0xda00], desc[UR28][R4.64], P0 ;  /* 0x0da0000004027fae */ /* 0x0003e200081a101c */
[----:B------:R-:W-:-:S04]  /*4c3a0*/  IADD3 R17, P1, PT, R17, UR14, RZ ;  /* 0x0000000e11117c10 */ /* 0x000fc8000ff3e0ff */
[----:B------:R-:W-:Y:S02]  /*4c3b0*/  IADD3.X R25, PT, PT, R25, UR8, RZ, P1, !PT ;  /* 0x0000000819197c10 */ /* 0x000fe40008ffe4ff */
[----:B---3--:R-:W-:Y:S01]  /*4c3c0*/  IADD3 R8, P2, PT, R8, UR14, RZ ;  /* 0x0000000e08087c10 */ /* 0x008fe2000ff5e0ff */
[----:B------:R3:W-:Y:S03]  /*4c3d0*/  STL [R1+0x1448], R17 ;  /* 0x0014481101007387 */ /* 0x0007e60000100800 */
[----:B--2---:R-:W-:Y:S01]  /*4c3e0*/  IADD3.X R13, PT, PT, R13, UR8, RZ, P2, !PT ;  /* 0x000000080d0d7c10 */ /* 0x004fe200097fe4ff */
[----:B------:R-:W-:Y:S01]  /*4c3f0*/  STL [R1+0x1444], R25 ;  /* 0x0014441901007387 */ /* 0x000fe20000100800 */
[----:B-1----:R-:W-:Y:S02]  /*4c400*/  IMAD.MOV.U32 R4, RZ, RZ, R17 ;  /* 0x000000ffff047224 */ /* 0x002fe400078e0011 */
[----:B------:R-:W-:Y:S01]  /*4c410*/  IMAD.MOV.U32 R5, RZ, RZ, R25 ;  /* 0x000000ffff057224 */ /* 0x000fe200078e0019 */
[----:B------:R-:W-:Y:S04]  /*4c420*/  STL [R1+0x1488], R8 ;  /* 0x0014880801007387 */ /* 0x000fe80000100800 */
[----:B------:R1:W-:Y:S04]  /*4c430*/  STL [R1+0x1484], R13 ;  /* 0x0014840d01007387 */ /* 0x0003e80000100800 */
[----:B------:R-:W2:Y:S04]  /*4c440*/  LDL.LU R30, [R1+0xdcc] ;  /* 0x000dcc00011e7983 */ /* 0x000ea80000300800 */
[----:B---3--:R-:W3:Y:S04]  /*4c450*/  LDL.LU R17, [R1+0xdd0] ;  /* 0x000dd00001117983 */ /* 0x008ee80000300800 */
[----:B------:R1:W-:Y:S01]  /*4c460*/  LDGSTS.E [R2+0xe200], desc[UR28][R4.64], P0 ;  /* 0x0e20000004027fae */ /* 0x0003e200081a101c */
[----:B------:R-:W-:Y:S01]  /*4c470*/  IADD3 R16, P1, PT, R16, UR14, RZ ;  /* 0x0000000e10107c10 */ /* 0x000fe2000ff3e0ff */
[----:B-1----:R-:W-:Y:S01]  /*4c480*/  IMAD.MOV.U32 R5, RZ, RZ, R13 ;  /* 0x000000ffff057224 */ /* 0x002fe200078e000d */
[----:B------:R-:W-:Y:S01]  /*4c490*/  MOV R4, R8 ;  /* 0x0000000800047202 */ /* 0x000fe20000000f00 */
[----:B------:R-:W2:Y:S01]  /*4c4a0*/  LDL.LU R13, [R1+0xe0c] ;  /* 0x000e0c00010d7983 */ /* 0x000ea20000300800 */
[----:B------:R-:W-:-:S03]  /*4c4b0*/  IADD3.X R24, PT, PT, R24, UR8, RZ, P1, !PT ;  /* 0x0000000818187c10 */ /* 0x000fc60008ffe4ff */
[----:B------:R-:W2:Y:S01]  /*4c4c0*/  LDL.LU R8, [R1+0xe10] ;  /* 0x000e100001087983 */ /* 0x000ea20000300800 */
[----:B----4-:R-:W-:-:S03]  /*4c4d0*/  IADD3 R3, P2, PT, R3, UR14, RZ ;  /* 0x0000000e03037c10 */ /* 0x010fc6000ff5e0ff */
[----:B------:R1:W-:Y:S01]  /*4c4e0*/  STL [R1+0x14c8], R16 ;  /* 0x0014c81001007387 */ /* 0x0003e20000100800 */
[----:B------:R-:W-:-:S03]  /*4c4f0*/  IADD3.X R12, PT, PT, R12, UR8, RZ, P2, !PT ;  /* 0x000000080c0c7c10 */ /* 0x000fc600097fe4ff */
[----:B------:R4:W-:Y:S04]  /*4c500*/  LDGSTS.E [R2+0xea00], desc[UR28][R4.64], P0 ;  /* 0x0ea0000004027fae */ /* 0x0009e800081a101c */
[----:B------:R-:W-:Y:S04]  /*4c510*/  STL [R1+0x14c4], R24 ;  /* 0x0014c41801007387 */ /* 0x000fe80000100800 */
[----:B------:R-:W-:Y:S01]  /*4c520*/  STL [R1+0x1508], R3 ;  /* 0x0015080301007387 */ /* 0x000fe20000100800 */
[----:B----4-:R-:W-:Y:S01]  /*4c530*/  IMAD.MOV.U32 R4, RZ, RZ, R16 ;  /* 0x000000ffff047224 */ /* 0x010fe200078e0010 */
[----:B------:R-:W-:-:S02]  /*4c540*/  MOV R5, R24 ;  /* 0x0000001800057202 */ /* 0x000fc40000000f00 */
[----:B------:R4:W-:Y:S04]  /*4c550*/  STL [R1+0x1504], R12 ;  /* 0x0015040c01007387 */ /* 0x0009e80000100800 */
[----:B------:R-:W2:Y:S04]  /*4c560*/  LDL.LU R28, [R1+0xe4c] ;  /* 0x000e4c00011c7983 */ /* 0x000ea80000300800 */
[----:B-1----:R-:W2:Y:S04]  /*4c570*/  LDL.LU R16, [R1+0xe50] ;  /* 0x000e500001107983 */ /* 0x002ea80000300800 */
[----:B------:R1:W-:Y:S02]  /*4c580*/  LDGSTS.E [R2+0xf200], desc[UR28][R4.64], P0 ;  /* 0x0f20000004027fae */ /* 0x0003e400081a101c */
[----:B-1----:R-:W-:-:S02]  /*4c590*/  IMAD.MOV.U32 R5, RZ, RZ, R12 ;  /* 0x000000ffff057224 */ /* 0x002fc400078e000c */
[----:B------:R-:W-:Y:S01]  /*4c5a0*/  IMAD.MOV.U32 R4, RZ, RZ, R3 ;  /* 0x000000ffff047224 */ /* 0x000fe200078e0003 */
[----:B----4-:R-:W4:Y:S04]  /*4c5b0*/  LDL.LU R12, [R1+0xe8c] ;  /* 0x000e8c00010c7983 */ /* 0x010f280000300800 */
[----:B------:R-:W4:Y:S04]  /*4c5c0*/  LDL.LU R3, [R1+0xe90] ;  /* 0x000e900001037983 */ /* 0x000f280000300800 */
[----:B------:R1:W-:Y:S01]  /*4c5d0*/  LDGSTS.E [R2+0xfa00], desc[UR28][R4.64], P0 ;  /* 0x0fa0000004027fae */ /* 0x0003e200081a101c */
[----:B------:R-:W-:-:S02]  /*4c5e0*/  IADD3 R20, P1, PT, R20, UR14, RZ ;  /* 0x0000000e14147c10 */ /* 0x000fc4000ff3e0ff */
[----:B------:R-:W-:-:S03]  /*4c5f0*/  IADD3 R9, P2, PT, R9, UR14, RZ ;  /* 0x0000000e09097c10 */ /* 0x000fc6000ff5e0ff */
[----:B------:R1:W-:Y:S01]  /*4c600*/  STL [R1+0xd50], R20 ;  /* 0x000d501401007387 */ /* 0x0003e20000100800 */
[----:B------:R-:W-:-:S03]  /*4c610*/  IADD3.X R29, PT, PT, R29, UR8, RZ, P1, !PT ;  /* 0x000000081d1d7c10 */ /* 0x000fc60008ffe4ff */
[----:B------:R-:W-:Y:S01]  /*4c620*/  STL [R1+0xd90], R9 ;  /* 0x000d900901007387 */ /* 0x000fe20000100800 */
[----:B-1----:R-:W-:Y:S01]  /*4c630*/  IMAD.MOV.U32 R4, RZ, RZ, R20 ;  /* 0x000000ffff047224 */ /* 0x002fe200078e0014 */
[----:B------:R-:W-:Y:S02]  /*4c640*/  IADD3.X R21, PT, PT, R21, UR8, RZ, P2, !PT ;  /* 0x0000000815157c10 */ /* 0x000fe400097fe4ff */
[----:B------:R1:W-:Y:S01]  /*4c650*/  STL [R1+0xd4c], R29 ;  /* 0x000d4c1d01007387 */ /* 0x0003e20000100800 */
[----:B------:R-:W-:-:S03]  /*4c660*/  IMAD.MOV.U32 R5, RZ, RZ, R29 ;  /* 0x000000ffff057224 */ /* 0x000fc600078e001d */
[----:B------:R-:W4:Y:S04]  /*4c670*/  LDL.LU R20, [R1+0xed0] ;  /* 0x000ed00001147983 */ /* 0x000f280000300800 */
[----:B------:R-:W4:Y:S04]  /*4c680*/  LDL.LU R31, [R1+0xf10] ;  /* 0x000f1000011f7983 */ /* 0x000f280000300800 */
[----:B------:R1:W-:Y:S04]  /*4c690*/  STL [R1+0xd8c], R21 ;  /* 0x000d8c1501007387 */ /* 0x0003e80000100800 */
[----:B-1----:R-:W4:Y:S04]  /*4c6a0*/  LDL.LU R29, [R1+0xecc] ;  /* 0x000ecc00011d7983 */ /* 0x002f280000300800 */
[----:B------:R-:W4:Y:S01]  /*4c6b0*/  LDL.LU R34, [R1+0xf0c] ;  /* 0x000f0c0001227983 */ /* 0x000f220000300800 */
[----:B------:R-:W-:-:S04]  /*4c6c0*/  LOP3.LUT R2, R32, 0x30, RZ, 0x3c, !PT ;  /* 0x0000003020027812 */ /* 0x000fc800078e3cff */
[----:B------:R-:W-:-:S05]  /*4c6d0*/  IADD3 R2, PT, PT, R2, UR12, RZ ;  /* 0x0000000c02027c10 */ /* 0x000fca000fffe0ff */
[----:B------:R1:W-:Y:S02]  /*4c6e0*/  LDGSTS.E [R2+0x300], desc[UR28][R4.64], P0 ;  /* 0x0030000004027fae */ /* 0x0003e400081a101c */
[----:B-1----:R-:W-:Y:S01]  /*4c6f0*/  MOV R4, R9 ;  /* 0x0000000900047202 */ /* 0x002fe20000000f00 */
[----:B------:R-:W-:Y:S01]  /*4c700*/  IMAD.MOV.U32 R5, RZ, RZ, R21 ;  /* 0x000000ffff057224 */ /* 0x000fe200078e0015 */
[----:B------:R-:W4:Y:S04]  /*4c710*/  LDL.LU R9, [R1+0xf50] ;  /* 0x000f500001097983 */ /* 0x000f280000300800 */
[----:B------:R-:W4:Y:S04]  /*4c720*/  LDL.LU R21, [R1+0xf90] ;  /* 0x000f900001157983 */ /* 0x000f280000300800 */
[----:B------:R1:W-:Y:S01]  /*4c730*/  LDGSTS.E [R2+0xb00], desc[UR28][R4.64], P0 ;  /* 0x00b0000004027fae */ /* 0x0003e200081a101c */
[----:B---3--:R-:W-:-:S04]  /*4c740*/  IADD3 R17, P1, PT, R17, UR14, RZ ;  /* 0x0000000e11117c10 */ /* 0x008fc8000ff3e0ff */
[----:B--2---:R-:W-:Y:S01]  /*4c750*/  IADD3.X R30, PT, PT, R30, UR8, RZ, P1, !PT ;  /* 0x000000081e1e7c10 */ /* 0x004fe20008ffe4ff */
[----:B------:R2:W-:Y:S01]  /*4c760*/  STL [R1+0xdd0], R17 ;  /* 0x000dd01101007387 */ /* 0x0005e20000100800 */
[----:B-1----:R-:W-:-:S03]  /*4c770*/  IMAD.MOV.U32 R4, RZ, RZ, R17 ;  /* 0x000000ffff047224 */ /* 0x002fc600078e0011 */
[----:B------:R1:W-:Y:S01]  /*4c780*/  STL [R1+0xdcc], R30 ;  /* 0x000dcc1e01007387 */ /* 0x0003e20000100800 */
[----:B------:R-:W-:-:S05]  /*4c790*/  MOV R5, R30 ;  /* 0x0000001e00057202 */ /* 0x000fca0000000f00 */
[----:B------:R3:W-:Y:S01]  /*4c7a0*/  LDGSTS.E [R2+0x1300], desc[UR28][R4.64], P0 ;  /* 0x0130000004027fae */ /* 0x0007e200081a101c */
[----:B------:R-:W-:-:S04]  /*4c7b0*/  IADD3 R8, P2, PT, R8, UR14, RZ ;  /* 0x0000000e08087c10 */ /* 0x000fc8000ff5e0ff */
[----:B------:R-:W-:Y:S01]  /*4c7c0*/  IADD3.X R13, PT, PT, R13, UR8, RZ, P2, !PT ;  /* 0x000000080d0d7c10 */ /* 0x000fe200097fe4ff */
[----:B------:R1:W-:Y:S04]  /*4c7d0*/  STL [R1+0xe10], R8 ;  /* 0x000e100801007387 */ /* 0x0003e80000100800 */
[----:B--2---:R-:W2:Y:S04]  /*4c7e0*/  LDL.LU R17, [R1+0xf4c] ;  /* 0x000f4c0001117983 */ /* 0x004ea80000300800 */
[----:B------:R3:W-:Y:S04]  /*4c7f0*/  STL [R1+0xe0c], R13 ;  /* 0x000e0c0d01007387 */ /* 0x0007e80000100800 */
[----:B-1----:R-:W2:Y:S01]  /*4c800*/  LDL.LU R30, [R1+0xf8c] ;  /* 0x000f8c00011e7983 */ /* 0x002ea20000300800 */
[----:B---3--:R-:W-:-:S02]  /*4c810*/  IMAD.MOV.U32 R4, RZ, RZ, R8 ;  /* 0x000000ffff047224 */ /* 0x008fc400078e0008 */
[----:B------:R-:W-:Y:S01]  /*4c820*/  IMAD.MOV.U32 R5, RZ, RZ, R13 ;  /* 0x000000ffff057224 */ /* 0x000fe200078e000d */
[----:B------:R-:W3:Y:S04]  /*4c830*/  LDL.LU R8, [R1+0xfd0] ;  /* 0x000fd00001087983 */ /* 0x000ee80000300800 */
[----:B------:R-:W3:Y:S04]  /*4c840*/  LDL.LU R13, [R1+0x1010] ;  /* 0x00101000010d7983 */ /* 0x000ee80000300800 */
[----:B------:R1:W-:Y:S01]  /*4c850*/  LDGSTS.E [R2+0x1b00], desc[UR28][R4.64], P0 ;  /* 0x01b0000004027fae */ /* 0x0003e200081a101c */
[----:B------:R-:W-:-:S04]  /*4c860*/  IADD3 R16, P1, PT, R16, UR14, RZ ;  /* 0x0000000e10107c10 */ /* 0x000fc8000ff3e0ff */
[----:B------:R-:W-:Y:S01]  /*4c870*/  IADD3.X R28, PT, PT, R28, UR8, RZ, P1, !PT ;  /* 0x000000081c1c7c10 */ /* 0x000fe20008ffe4ff */
[----:B------:R4:W-:Y:S04]  /*4c880*/  STL [R1+0xe50], R16 ;  /* 0x000e501001007387 */ /* 0x0009e80000100800 */
[----:B------:R4:W-:Y:S01]  /*4c890*/  STL [R1+0xe4c], R28 ;  /* 0x000e4c1c01007387 */ /* 0x0009e20000100800 */
[----:B-1----:R-:W-:Y:S01]  /*4c8a0*/  MOV R4, R16 ;  /* 0x0000001000047202 */ /* 0x002fe20000000f00 */
[----:B------:R-:W-:-:S05]  /*4c8b0*/  IMAD.MOV.U32 R5, RZ, RZ, R28 ;  /* 0x000000ffff057224 */ /* 0x000fca00078e001c */
[----:B------:R1:W-:Y:S01]  /*4c8c0*/  LDGSTS.E [R2+0x2300], desc[UR28][R4.64], P0 ;  /* 0x0230000004027fae */ /* 0x0003e200081a101c */
[----:B----4-:R-:W-:-:S04]  /*4c8d0*/  IADD3 R3, P2, PT, R3, UR14, RZ ;  /* 0x0000000e03037c10 */ /* 0x010fc8000ff5e0ff */
[----:B------:R-:W-:Y:S01]  /*4c8e0*/  IADD3.X R12, PT, PT, R12, UR8, RZ, P2, !PT ;  /* 0x000000080c0c7c10 */ /* 0x000fe200097fe4ff */
[----:B------:R-:W-:Y:S04]  /*4c8f0*/  STL [R1+0xe90], R3 ;  /* 0x000e900301007387 */ /* 0x000fe80000100800 */
[----:B------:R-:W4:Y:S01]  /*4c900*/  LDL.LU R16, [R1+0xfcc] ;  /* 0x000fcc0001107983 */ /* 0x000f220000300800 */
[----:B-1----:R-:W-:Y:S01]  /*4c910*/  IMAD.MOV.U32 R4, RZ, RZ, R3 ;  /* 0x000000ffff047224 */ /* 0x002fe200078e0003 */
[----:B------:R-:W-:Y:S02]  /*4c920*/  MOV R5, R12 ;  /* 0x0000000c00057202 */ /* 0x000fe40000000f00 */
[----:B------:R1:W-:Y:S04]  /*4c930*/  STL [R1+0xe8c], R12 ;  /* 0x000e8c0c01007387 */ /* 0x0003e80000100800 */
[----:B------:R-:W4:Y:S04]  /*4c940*/  LDL.LU R28, [R1+0x100c] ;  /* 0x00100c00011c7983 */ /* 0x000f280000300800 */
[----:B------:R1:W-:Y:S04]  /*4c950*/  LDGSTS.E [R2+0x2b00], desc[UR28][R4.64], P0 ;  /* 0x02b0000004027fae */ /* 0x0003e800081a101c */
[----:B-1----:R-:W4:Y:S01]  /*4c960*/  LDL.LU R12, [R1+0x1050] ;  /* 0x00105000010c7983 */ /* 0x002f220000300800 */
[----:B------:R-:W-:-:S03]  /*4c970*/  IADD3 R20, P1, PT, R20, UR14, RZ ;  /* 0x0000000e14147c10 */ /* 0x000fc6000ff3e0ff */
[----:B------:R-:W4:Y:S01]  /*4c980*/  LDL.LU R3, [R1+0x1090] ;  /* 0x0010900001037983 */ /* 0x000f220000300800 */
[----:B------:R-:W-:-:S03]  /*4c990*/  IADD3 R31, P2, PT, R31, UR14, RZ ;  /* 0x0000000e1f1f7c10 */ /* 0x000fc6000ff5e0ff */
[----:B------:R-:W-:Y:S01]  /*4c9a0*/  STL [R1+0xed0], R20 ;  /* 0x000ed01401007387 */ /* 0x000fe20000100800 */
[----:B------:R-:W-:Y:S02]  /*4c9b0*/  IADD3.X R29, PT, PT, R29, UR8, RZ, P1, !PT ;  /* 0x000000081d1d7c10 */ /* 0x000fe40008ffe4ff */
[----:B------:R-:W-:-:S03]  /*4c9c0*/  IADD3.X R34, PT, PT, R34, UR8, RZ, P2, !PT ;  /* 0x0000000822227c10 */ /* 0x000fc600097fe4ff */
[----:B------:R1:W-:Y:S01]  /*4c9d0*/  STL [R1+0xecc], R29 ;  /* 0x000ecc1d01007387 */ /* 0x0003e20000100800 */
[----:B------:R-:W-:-:S03]  /*4c9e0*/  IMAD.MOV.U32 R5, RZ, RZ, R29 ;  /* 0x000000ffff057224 */ /* 0x000fc600078e001d */
[----:B------:R-:W-:Y:S01]  /*4c9f0*/  STL [R1+0xf10], R31 ;  /* 0x000f101f01007387 */ /* 0x000fe20000100800 */
[----:B------:R-:W-:-:S03]  /*4ca00*/  IMAD.MOV.U32 R4, RZ, RZ, R20 ;  /* 0x000000ffff047224 */ /* 0x000fc600078e0014 */
[----:B-1----:R-:W4:Y:S04]  /*4ca10*/  LDL.LU R29, [R1+0x104c] ;  /* 0x00104c00011d7983 */ /* 0x002f280000300800 */
[----:B------:R-:W-:Y:S04]  /*4ca20*/  STL [R1+0xf0c], R34 ;  /* 0x000f0c2201007387 */ /* 0x000fe80000100800 */
[----:B------:R-:W4:Y:S04]  /*4ca30*/  LDL.LU R20, [R1+0x108c] ;  /* 0x00108c0001147983 */ /* 0x000f280000300800 */
[----:B------:R1:W-:Y:S01]  /*4ca40*/  LDGSTS.E [R2+0x3300], desc[UR28][R4.64], P0 ;  /* 0x0330000004027fae */ /* 0x0003e200081a101c */
[----:B------:R-:W-:-:S02]  /*4ca50*/  IADD3 R9, P1, PT, R9, UR14, RZ ;  /* 0x0000000e09097c10 */ /* 0x000fc4000ff3e0ff */
[----:B------:R-:W-:-:S03]  /*4ca60*/  IADD3 R21, P2, PT, R21, UR14, RZ ;  /* 0x0000000e15157c10 */ /* 0x000fc6000ff5e0ff */
[----:B------:R-:W-:Y:S01]  /*4ca70*/  STL [R1+0xf50], R9 ;  /* 0x000f500901007387 */ /* 0x000fe20000100800 */
[----:B-1----:R-:W-:Y:S01]  /*4ca80*/  MOV R4, R31 ;  /* 0x0000001f00047202 */ /* 0x002fe20000000f00 */
[----:B------:R-:W-:-:S05]  /*4ca90*/  IMAD.MOV.U32 R5, RZ, RZ, R34 ;  /* 0x000000ffff057224 */ /* 0x000fca00078e0022 */
[----:B------:R1:W-:Y:S02]  /*4caa0*/  LDGSTS.E [R2+0x3b00], desc[UR28][R4.64], P0 ;  /* 0x03b0000004027fae */ /* 0x0003e400081a101c */
[----:B-1----:R-:W-:Y:S01]  /*4cab0*/  IMAD.MOV.U32 R4, RZ, RZ, R9 ;  /* 0x000000ffff047224 */ /* 0x002fe200078e0009 */
[----:B--2---:R-:W-:-:S04]  /*4cac0*/  IADD3.X R17, PT, PT, R17, UR8, RZ, P1, !PT ;  /* 0x0000000811117c10 */ /* 0x004fc80008ffe4ff */
[----:B------:R-:W-:Y:S01]  /*4cad0*/  MOV R5, R17 ;  /* 0x0000001100057202 */ /* 0x000fe20000000f00 */
[----:B------:R1:W-:Y:S01]  /*4cae0*/  STL [R1+0xf4c], R17 ;  /* 0x000f4c1101007387 */ /* 0x0003e20000100800 */
[----:B------:R-:W-:-:S03]  /*4caf0*/  IADD3.X R30, PT, PT, R30, UR8, RZ, P2, !PT ;  /* 0x000000081e1e7c10 */ /* 0x000fc600097fe4ff */
[----:B------:R-:W-:Y:S04]  /*4cb00*/  STL [R1+0xf90], R21 ;  /* 0x000f901501007387 */ /* 0x000fe80000100800 */
[----:B------:R2:W-:Y:S04]  /*4cb10*/  LDGSTS.E [R2+0x4300], desc[UR28][R4.64], P0 ;  /* 0x0430000004027fae */ /* 0x0005e800081a101c */
[----:B-1----:R-:W4:Y:S01]  /*4cb20*/  LDL.LU R17, [R1+0x10d0] ;  /* 0x0010d00001117983 */ /* 0x002f220000300800 */
[----:B---3--:R-:W-:-:S03]  /*4cb30*/  IADD3 R8, P1, PT, R8, UR14, RZ ;  /* 0x0000000e08087c10 */ /* 0x008fc6000ff3e0ff */
[----:B------:R1:W-:Y:S04]  /*4cb40*/  STL [R1+0xf8c], R30 ;  /* 0x000f8c1e01007387 */ /* 0x0003e80000100800 */
[----:B------:R-:W3:Y:S01]  /*4cb50*/  LDL.LU R9, [R1+0x1110] ;  /* 0x0011100001097983 */ /* 0x000ee20000300800 */
[----:B--2---:R-:W-:Y:S02]  /*4cb60*/  IMAD.MOV.U32 R5, RZ, RZ, R30 ;  /* 0x000000ffff057224 */ /* 0x004fe400078e001e */
[----:B------:R-:W-:Y:S01]  /*4cb70*/  IMAD.MOV.U32 R4, RZ, RZ, R21 ;  /* 0x000000ffff047224 */ /* 0x000fe200078e0015 */
[----:B-1----:R-:W2:Y:S01]  /*4cb80*/  LDL.LU R30, [R1+0x10cc] ;  /* 0x0010cc00011e7983 */ /* 0x002ea20000300800 */
[----:B------:R-:W-:-:S03]  /*4cb90*/  IADD3 R13, P2, PT, R13, UR14, RZ ;  /* 0x0000000e0d0d7c10 */ /* 0x000fc6000ff5e0ff */
[----:B------:R-:W2:Y:S04]  /*4cba0*/  LDL.LU R21, [R1+0x110c] ;  /* 0x00110c0001157983 */ /* 0x000ea80000300800 */
[----:B------:R1:W-:Y:S04]  /*4cbb0*/  LDGSTS.E [R2+0x4b00], desc[UR28][R4.64], P0 ;  /* 0x04b0000004027fae */ /* 0x0003e800081a101c */
[----:B------:R-:W-:Y:S01]  /*4cbc0*/  STL [R1+0xfd0], R8 ;  /* 0x000fd00801007387 */ /* 0x000fe20000100800 */
[----:B----4-:R-:W-:Y:S02]  /*4cbd0*/  IADD3.X R16, PT, PT, R16, UR8, RZ, P1, !PT ;  /* 0x0000000810107c10 */ /* 0x010fe40008ffe4ff */
[----:B-1----:R-:W-:-:S03]  /*4cbe0*/  MOV R4, R8 ;  /* 0x0000000800047202 */ /* 0x002fc60000000f00 */
[----:B------:R-:W-:Y:S01]  /*4cbf0*/  IMAD.MOV.U32 R5, RZ, RZ, R16 ;  /* 0x000000ffff057224 */ /* 0x000fe200078e0010 */
[----:B------:R1:W-:Y:S01]  /*4cc00*/  STL [R1+0xfcc], R16 ;  /* 0x000fcc1001007387 */ /* 0x0003e20000100800 */
[----:B------:R-:W-:-:S03]  /*4cc10*/  IADD3.X R28, PT, PT, R28, UR8, RZ, P2, !PT ;  /* 0x000000081c1c7c10 */ /* 0x000fc600097fe4ff */
[----:B------:R-:W-:Y:S04]  /*4cc20*/  STL [R1+0x1010], R13 ;  /* 0x0010100d01007387 */ /* 0x000fe80000100800 */
[----:B------:R4:W-:Y:S01]  /*4cc30*/  LDGSTS.E [R2+0x5300], desc[UR28][R4.64], P0 ;  /* 0x0530000004027fae */ /* 0x0009e200081a101c */
[----:B------:R-:W-:-:S03]  /*4cc40*/  IADD3 R12, P1, PT, R12, UR14, RZ ;  /* 0x0000000e0c0c7c10 */ /* 0x000fc6000ff3e0ff */
[----:B-1----:R-:W2:Y:S04]  /*4cc50*/  LDL.LU R16, [R1+0x1150] ;  /* 0x0011500001107983 */ /* 0x002ea80000300800 */
[----:B------:R1:W-:Y:S01]  /*4cc60*/  STL [R1+0x100c], R28 ;  /* 0x00100c1c01007387 */ /* 0x0003e20000100800 */
[----:B------:R-:W-:-:S03]  /*4cc70*/  IADD3 R3, P2, PT, R3, UR14, RZ ;  /* 0x0000000e03037c10 */ /* 0x000fc6000ff5e0ff */
[----:B------:R-:W2:Y:S01]  /*4cc80*/  LDL.LU R8, [R1+0x1190] ;  /* 0x0011900001087983 */ /* 0x000ea20000300800 */
[----:B----4-:R-:W-:Y:S01]  /*4cc90*/  MOV R5, R28 ;  /* 0x0000001c00057202 */ /* 0x010fe20000000f00 */
[----:B------:R-:W-:Y:S02]  /*4cca0*/  IMAD.MOV.U32 R4, RZ, RZ, R13 ;  /* 0x000000ffff047224 */ /* 0x000fe400078e000d */
[----:B-1----:R-:W4:Y:S04]  /*4ccb0*/  LDL.LU R28, [R1+0x114c] ;  /* 0x00114c00011c7983 */ /* 0x002f280000300800 */
[----:B------:R-:W4:Y:S04]  /*4ccc0*/  LDL.LU R13, [R1+0x118c] ;  /* 0x00118c00010d7983 */ /* 0x000f280000300800 */
[----:B------:R1:W-:Y:S01]  /*4ccd0*/  LDGSTS.E [R2+0x5b00], desc[UR28][R4.64], P0 ;  /* 0x05b0000004027fae */ /* 0x0003e200081a101c */
[----:B------:R-:W-:-:S03]  /*4cce0*/  IADD3.X R29, PT, PT, R29, UR8, RZ, P1, !PT ;  /* 0x000000081d1d7c10 */ /* 0x000fc60008ffe4ff */
[----:B------:R1:W-:Y:S04]  /*4ccf0*/  STL [R1+0x1050], R12 ;  /* 0x0010500c01007387 */ /* 0x0003e80000100800 */
[----:B------:R-:W-:Y:S01]  /*4cd00*/  STL [R1+0x104c], R29 ;  /* 0x00104c1d01007387 */ /* 0x000fe20000100800 */
[----:B-1----:R-:W-:Y:S01]  /*4cd10*/  IMAD.MOV.U32 R4, RZ, RZ, R12 ;  /* 0x000000ffff047224 */ /* 0x002fe200078e000c */
[----:B------:R-:W-:Y:S01]  /*4cd20*/  IADD3.X R20, PT, PT, R20, UR8, RZ, P2, !PT ;  /* 0x0000000814147c10 */ /* 0x000fe200097fe4ff */
[----:B------:R-:W-:Y:S01]  /*4cd30*/  IMAD.MOV.U32 R5, RZ, RZ, R29 ;  /* 0x000000ffff057224 */ /* 0x000fe200078e001d */
[----:B------:R-:W-:Y:S04]  /*4cd40*/  STL [R1+0x1090], R3 ;  /* 0x0010900301007387 */ /* 0x000fe80000100800 */
[----:B------:R-:W4:Y:S04]  /*4cd50*/  LDL.LU R12, [R1+0x11d0] ;  /* 0x0011d000010c7983 */ /* 0x000f280000300800 */
[----:B------:R1:W-:Y:S04]  /*4cd60*/  STL [R1+0x108c], R20 ;  /* 0x00108c1401007387 */ /* 0x0003e80000100800 */
[----:B------:R1:W-:Y:S04]  /*4cd70*/  LDGSTS.E [R2+0x6300], desc[UR28][R4.64], P0 ;  /* 0x0630000004027fae */ /* 0x0003e800081a101c */
[----:B------:R-:W4:Y:S01]  /*4cd80*/  LDL.LU R31, [R1+0x1210] ;  /* 0x00121000011f7983 */ /* 0x000f220000300800 */
[----:B-1----:R-:W-:-:S03]  /*4cd90*/  IMAD.MOV.U32 R5, RZ, RZ, R20 ;  /* 0x000000ffff057224 */ /* 0x002fc600078e0014 */
[----:B------:R-:W4:Y:S04]  /*4cda0*/  LDL.LU R20, [R1+0x11cc] ;  /* 0x0011cc0001147983 */ /* 0x000f280000300800 */
[----:B------:R-:W4:Y:S01]  /*4cdb0*/  LDL.LU R34, [R1+0x120c] ;  /* 0x00120c0001227983 */ /* 0x000f220000300800 */
[----:B------:R-:W-:-:S03]  /*4cdc0*/  MOV R4, R3 ;  /* 0x0000000300047202 */ /* 0x000fc60000000f00 */
[----:B------:R-:W4:Y:S04]  /*4cdd0*/  LDL.LU R29, [R1+0x1250] ;  /* 0x00125000011d7983 */ /* 0x000f280000300800 */
[----:B------:R-:W4:Y:S04]  /*4cde0*/  LDL.LU R3, [R1+0x1290] ;  /* 0x0012900001037983 */ /* 0x000f280000300800 */
[----:B------:R1:W-:Y:S01]  /*4cdf0*/  LDGSTS.E [R2+0x6b00], desc[UR28][R4.64], P0 ;  /* 0x06b0000004027fae */ /* 0x0003e200081a101c */
[----:B------:R-:W-:-:S05]  /*4ce00*/  IADD3 R17, P1, PT, R17, UR14, RZ ;  /* 0x0000000e11117c10 */ /* 0x000fca000ff3e0ff */
[----:B------:R-:W-:Y:S01]  /*4ce10*/  STL [R1+0x10d0], R17 ;  /* 0x0010d01101007387 */ /* 0x000fe20000100800 */
[----:B---3--:R-:W-:Y:S02]  /*4ce20*/  IADD3 R9, P2, PT, R9, UR14, RZ ;  /* 0x0000000e09097c10 */ /* 0x008fe4000ff5e0ff */
[----:B--2---:R-:W-:Y:S02]  /*4ce30*/  IADD3.X R30, PT, PT, R30, UR8, RZ, P1, !PT ;  /* 0x000000081e1e7c10 */ /* 0x004fe40008ffe4ff */
[----:B------:R-:W-:-:S03]  /*4ce40*/  IADD3.X R21, PT, PT, R21, UR8, RZ, P2, !PT ;  /* 0x0000000815157c10 */ /* 0x000fc600097fe4ff */
[----:B------:R2:W-:Y:S01]  /*4ce50*/  STL [R1+0x10cc], R30 ;  /* 0x0010cc1e01007387 */ /* 0x0005e20000100800 */
[----:B-1----:R-:W-:-:S03]  /*4ce60*/  MOV R5, R30 ;  /* 0x0000001e00057202 */ /* 0x002fc60000000f00 */
[----:B------:R-:W-:Y:S01]  /*4ce70*/  STL [R1+0x1110], R9 ;  /* 0x0011100901007387 */ /* 0x000fe20000100800 */
[----:B------:R-:W-:-:S03]  /*4ce80*/  IMAD.MOV.U32 R4, RZ, RZ, R17 ;  /* 0x000000ffff047224 */ /* 0x000fc600078e0011 */
[----:B--2---:R-:W2:Y:S04]  /*4ce90*/  LDL.LU R30, [R1+0x124c] ;  /* 0x00124c00011e7983 */ /* 0x004ea80000300800 */
[----:B------:R1:W-:Y:S04]  /*4cea0*/  STL [R1+0x110c], R21 ;  /* 0x00110c1501007387 */ /* 0x0003e80000100800 */
[----:B------:R-:W3:Y:S04]  /*4ceb0*/  LDL.LU R17, [R1+0x128c] ;  /* 0x00128c0001117983 */ /* 0x000ee80000300800 */
[----:B------:R1:W-:Y:S01]  /*4cec0*/  LDGSTS.E [R2+0x7300], desc[UR28][R4.64], P0 ;  /* 0x0730000004027fae */ /* 0x0003e200081a101c */
[----:B------:R-:W-:Y:S01]  /*4ced0*/  IADD3 R16, P1, PT, R16, UR14, RZ ;  /* 0x0000000e10107c10 */ /* 0x000fe2000ff3e0ff */
[----:B-1----:R-:W-:-:S02]  /*4cee0*/  IMAD.MOV.U32 R4, RZ, RZ, R9 ;  /* 0x000000ffff047224 */ /* 0x002fc400078e0009 */
[----:B------:R-:W-:Y:S02]  /*4cef0*/  IMAD.MOV.U32 R5, RZ, RZ, R21 ;  /* 0x000000ffff057224 */ /* 0x000fe400078e0015 */
[----:B------:R-:W3:Y:S01]  /*4cf00*/  LDL.LU R21, [R1+0x12d0] ;  /* 0x0012d00001157983 */ /* 0x000ee20000300800 */
[----:B------:R-:W-:-:S03]  /*4cf10*/  IADD3 R8, P2, PT, R8, UR14, RZ ;  /* 0x0000000e08087c10 */ /* 0x000fc6000ff5e0ff */
[----:B------:R-:W3:Y:S01]  /*4cf20*/  LDL.LU R9, [R1+0x1310] ;  /* 0x0013100001097983 */ /* 0x000ee20000300800 */
[----:B----4-:R-:W-:-:S03]  /*4cf30*/  IADD3.X R28, PT, PT, R28, UR8, RZ, P1, !PT ;  /* 0x000000081c1c7c10 */ /* 0x010fc60008ffe4ff */
[----:B------:R-:W-:Y:S01]  /*4cf40*/  STL [R1+0x1150], R16 ;  /* 0x0011501001007387 */ /* 0x000fe20000100800 */
[----:B------:R-:W-:-:S03]  /*4cf50*/  IADD3.X R13, PT, PT, R13, UR8, RZ, P2, !PT ;  /* 0x000000080d0d7c10 */ /* 0x000fc600097fe4ff */
[----:B------:R1:W-:Y:S04]  /*4cf60*/  LDGSTS.E [R2+0x7b00], desc[UR28][R4.64], P0 ;  /* 0x07b0000004027fae */ /* 0x0003e800081a101c */
[----:B------:R4:W-:Y:S04]  /*4cf70*/  STL [R1+0x114c], R28 ;  /* 0x00114c1c01007387 */ /* 0x0009e80000100800 */
[----:B------:R-:W-:Y:S01]  /*4cf80*/  STL [R1+0x1190], R8 ;  /* 0x0011900801007387 */ /* 0x000fe20000100800 */
[----:B-1----:R-:W-:Y:S01]  /*4cf90*/  IMAD.MOV.U32 R5, RZ, RZ, R28 ;  /* 0x000000ffff057224 */ /* 0x002fe200078e001c */
[----:B------:R-:W-:-:S02]  /*4cfa0*/  MOV R4, R16 ;  /* 0x0000001000047202 */ /* 0x000fc40000000f00 */
[----:B----4-:R-:W4:Y:S04]  /*4cfb0*/  LDL.LU R28, [R1+0x12cc] ;  /* 0x0012cc00011c7983 */ /* 0x010f280000300800 */
[----:B------:R1:W-:Y:S04]  /*4cfc0*/  STL [R1+0x118c], R13 ;  /* 0x00118c0d01007387 */ /* 0x0003e80000100800 */
[----:B------:R-:W4:Y:S01]  /*4cfd0*/  LDL.LU R16, [R1+0x130c] ;  /* 0x00130c0001107983 */ /* 0x000f220000300800 */
[----:B------:R-:W-:-:S03]  /*4cfe0*/  IADD3 R12, P1, PT, R12, UR14, RZ ;  /* 0x0000000e0c0c7c10 */ /* 0x000fc6000ff3e0ff */
[----:B------:R1:W-:Y:S01]  /*4cff0*/  LDGSTS.E [R2+0x8300], desc[UR28][R4.64], P0 ;  /* 0x0830000004027fae */ /* 0x0003e200081a101c */
[----:B------:R-:W-:Y:S01]  /*4d000*/  IADD3 R31, P2, PT, R31, UR14, RZ ;  /* 0x0000000e1f1f7c10 */ /* 0x000fe2000ff5e0ff */
[----:B-1----:R-:W-:Y:S01]  /*4d010*/  IMAD.MOV.U32 R4, RZ, RZ, R8 ;  /* 0x000000ffff047224 */ /* 0x002fe200078e0008 */
[----:B------:R-:W-:Y:S02]  /*4d020*/  MOV R5, R13 ;  /* 0x0000000d00057202 */ /* 0x000fe40000000f00 */
[----:B------:R-:W4:Y:S01]  /*4d030*/  LDL.LU R13, [R1+0x1350] ;  /* 0x00135000010d7983 */ /* 0x000f220000300800 */
[----:B------:R-:W-:-:S03]  /*4d040*/  IADD3.X R20, PT, PT, R20, UR8, RZ, P1, !PT ;  /* 0x0000000814147c10 */ /* 0x000fc60008ffe4ff */
[----:B------:R-:W4:Y:S01]  /*4d050*/  LDL.LU R8, [R1+0x1390] ;  /* 0x0013900001087983 */ /* 0x000f220000300800 */
[----:B------:R-:W-:-:S03]  /*4d060*/  IADD3.X R34, PT, PT, R34, UR8, RZ, P2, !PT ;  /* 0x0000000822227c10 */ /* 0x000fc600097fe4ff */
[----:B------:R-:W-:Y:S04]  /*4d070*/  STL [R1+0x11d0], R12 ;  /* 0x0011d00c01007387 */ /* 0x000fe80000100800 */
[----:B------:R1:W-:Y:S04]  /*4d080*/  LDGSTS.E [R2+0x8b00], desc[UR28][R4.64], P0 ;  /* 0x08b0000004027fae */ /* 0x0003e800081a101c */
[----:B------:R1:W-:Y:S04]  /*4d090*/  STL [R1+0x11cc], R20 ;  /* 0x0011cc1401007387 */ /* 0x0003e80000100800 */
[----:B------:R-:W-:Y:S01]  /*4d0a0*/  STL [R1+0x1210], R31 ;  /* 0x0012101f01007387 */ /* 0x000fe20000100800 */
[----:B-1----:R-:W-:-:S03]  /*4d0b0*/  IMAD.MOV.U32 R5, RZ, RZ, R20 ;  /* 0x000000ffff057224 */ /* 0x002fc600078e0014 */
[----:B------:R-:W4:Y:S01]  /*4d0c0*/  LDL.LU R20, [R1+0x134c] ;  /* 0x00134c0001147983 */ /* 0x000f220000300800 */
[----:B------:R-:W-:-:S03]  /*4d0d0*/  IMAD.MOV.U32 R4, RZ, RZ, R12 ;  /* 0x000000ffff047224 */ /* 0x000fc600078e000c */
[----:B------:R-:W-:Y:S04]  /*4d0e0*/  STL [R1+0x120c], R34 ;  /* 0x00120c2201007387 */ /* 0x000fe80000100800 */
[----:B------:R-:W4:Y:S01]  /*4d0f0*/  LDL.LU R12, [R1+0x138c] ;  /* 0x00138c00010c7983 */ /* 0x000f220000300800 */
[----:B------:R-:W-:-:S03]  /*4d100*/  IADD3 R29, P1, PT, R29, UR14, RZ ;  /* 0x0000000e1d1d7c10 */ /* 0x000fc6000ff3e0ff */
[----:B------:R1:W-:Y:S01]  /*4d110*/  LDGSTS.E [R2+0x9300], desc[UR28][R4.64], P0 ;  /* 0x0930000004027fae */ /* 0x0003e200081a101c */
[----:B------:R-:W-:Y:S02]  /*4d120*/  IADD3 R3, P2, PT, R3, UR14, RZ ;  /* 0x0000000e03037c10 */ /* 0x000fe4000ff5e0ff */
[----:B-1----:R-:W-:Y:S01]  /*4d130*/  MOV R4, R31 ;  /* 0x0000001f00047202 */ /* 0x002fe20000000f00 */
[----:B------:R-:W-:Y:S01]  /*4d140*/  IMAD.MOV.U32 R5, RZ, RZ, R34 ;  /* 0x000000ffff057224 */ /* 0x000fe200078e0022 */
[----:B------:R-:W-:Y:S04]  /*4d150*/  STL [R1+0x1250], R29 ;  /* 0x0012501d01007387 */ /* 0x000fe80000100800 */
[----:B------:R1:W-:Y:S02]  /*4d160*/  LDGSTS.E [R2+0x9b00], desc[UR28][R4.64], P0 ;  /* 0x09b0000004027fae */ /* 0x0003e400081a101c */
[----:B-1----:R-:W-:Y:S01]  /*4d170*/  IMAD.MOV.U32 R4, RZ, RZ, R29 ;  /* 0x000000ffff047224 */ /* 0x002fe200078e001d */
[----:B--2---:R-:W-:-:S04]  /*4d180*/  IADD3.X R30, PT, PT, R30, UR8, RZ, P1, !PT ;  /* 0x000000081e1e7c10 */ /* 0x004fc80008ffe4ff */
[----:B------:R-:W-:Y:S01]  /*4d190*/  MOV R5, R30 ;  /* 0x0000001e00057202 */ /* 0x000fe20000000f00 */
[----:B------:R-:W-:Y:S01]  /*4d1a0*/  STL [R1+0x124c], R30 ;  /* 0x00124c1e01007387 */ /* 0x000fe20000100800 */
[----:B---3--:R-:W-:-:S03]  /*4d1b0*/  IADD3.X R17, PT, PT, R17, UR8, RZ, P2, !PT ;  /* 0x0000000811117c10 */ /* 0x008fc600097fe4ff */
[----:B------:R-:W-:Y:S04]  /*4d1c0*/  STL [R1+0x1290], R3 ;  /* 0x0012900301007387 */ /* 0x000fe80000100800 */
[----:B------:R1:W-:Y:S04]  /*4d1d0*/  LDGSTS.E [R2+0xa300], desc[UR28][R4.64], P0 ;  /* 0x0a30000004027fae */ /* 0x0003e800081a101c */
[----:B------:R2:W-:Y:S01]  /*4d1e0*/  STL [R1+0x128c], R17 ;  /* 0x00128c1101007387 */ /* 0x0005e20000100800 */
[----:B-1----:R-:W-:Y:S02]  /*4d1f0*/  IMAD.MOV.U32 R5, RZ, RZ, R17 ;  /* 0x000000ffff057224 */ /* 0x002fe400078e0011 */
[----:B------:R-:W-:Y:S01]  /*4d200*/  IMAD.MOV.U32 R4, RZ, RZ, R3 ;  /* 0x000000ffff047224 */ /* 0x000fe200078e0003 */
[----:B--2---:R-:W2:Y:S01]  /*4d210*/  LDL.LU R17, [R1+0x13cc] ;  /* 0x0013cc0001117983 */ /* 0x004ea20000300800 */
[----:B------:R-:W-:-:S03]  /*4d220*/  IADD3 R21, P1, PT, R21, UR14, RZ ;  /* 0x0000000e15157c10 */ /* 0x000fc6000ff3e0ff */
[----:B------:R-:W3:Y:S01]  /*4d230*/  LDL.LU R3, [R1+0x13d0] ;  /* 0x0013d00001037983 */ /* 0x000ee20000300800 */
[----:B------:R-:W-:-:S03]  /*4d240*/  IADD3 R9, P2, PT, R9, UR14, RZ ;  /* 0x0000000e09097c10 */ /* 0x000fc6000ff5e0ff */
[----:B------:R-:W2:Y:S04]  /*4d250*/  LDL.LU R30, [R1+0x140c] ;  /* 0x00140c00011e7983 */ /* 0x000ea80000300800 */
[----:B------:R-:W2:Y:S04]  /*4d260*/  LDL.LU R29, [R1+0x1410] ;  /* 0x00141000011d7983 */ /* 0x000ea80000300800 */
[----:B------:R1:W-:Y:S04]  /*4d270*/  LDGSTS.E [R2+0xab00], desc[UR28][R4.64], P0 ;  /* 0x0ab0000004027fae */ /* 0x0003e800081a101c */
[----:B------:R-:W-:Y:S01]  /*4d280*/  STL [R1+0x12d0], R21 ;  /* 0x0012d01501007387 */ /* 0x000fe20000100800 */
[----:B----4-:R-:W-:-:S02]  /*4d290*/  IADD3.X R28, PT, PT, R28, UR8, RZ, P1, !PT ;  /* 0x000000081c1c7c10 */ /* 0x010fc40008ffe4ff */
[----:B-1----:R-:W-:-:S03]  /*4d2a0*/  MOV R4, R21 ;  /* 0x0000001500047202 */ /* 0x002fc60000000f00 */
[----:B------:R1:W-:Y:S01]  /*4d2b0*/  STL [R1+0x12cc], R28 ;  /* 0x0012cc1c01007387 */ /* 0x0003e20000100800 */
[----:B------:R-:W-:Y:S01]  /*4d2c0*/  IADD3.X R16, PT, PT, R16, UR8, RZ, P2, !PT ;  /* 0x0000000810107c10 */ /* 0x000fe200097fe4ff */
[----:B------:R-:W-:Y:S02]  /*4d2d0*/  IMAD.MOV.U32 R5, RZ, RZ, R28 ;  /* 0x000000ffff057224 */ /* 0x000fe400078e001c */
[----:B------:R-:W-:Y:S04]  /*4d2e0*/  STL [R1+0x1310], R9 ;  /* 0x0013100901007387 */ /* 0x000fe80000100800 */
[----:B------:R4:W-:Y:S04]  /*4d2f0*/  STL [R1+0x130c], R16 ;  /* 0x00130c1001007387 */ /* 0x0009e80000100800 */
[----:B-1----:R-:W2:Y:S04]  /*4d300*/  LDL.LU R28, [R1+0x144c] ;  /* 0x00144c00011c7983 */ /* 0x002ea80000300800 */
[----:B------:R-:W2:Y:S04]  /*4d310*/  LDL.LU R21, [R1+0x1450] ;  /* 0x0014500001157983 */ /* 0x000ea80000300800 */
[----:B------:R1:W-:Y:S01]  /*4d320*/  LDGSTS.E [R2+0xb300], desc[UR28][R4.64], P0 ;  /* 0x0b30000004027fae */ /* 0x0003e200081a101c */
[----:B------:R-:W-:-:S02]  /*4d330*/  IADD3 R13, P1, PT, R13, UR14, RZ ;  /* 0x0000000e0d0d7c10 */ /* 0x000fc4000ff3e0ff */
[----:B------:R-:W-:Y:S02]  /*4d340*/  IADD3 R8, P2, PT, R8, UR14, RZ ;  /* 0x0000000e08087c10 */ /* 0x000fe4000ff5e0ff */
[----:B-1----:R-:W-:Y:S01]  /*4d350*/  MOV R5, R16 ;  /* 0x0000001000057202 */ /* 0x002fe20000000f00 */
[----:B------:R-:W-:Y:S01]  /*4d360*/  IMAD.MOV.U32 R4, RZ, RZ, R9 ;  /* 0x000000ffff047224 */ /* 0x000fe200078e0009 */
[----:B----4-:R-:W4:Y:S04]  /*4d370*/  LDL.LU R16, [R1+0x148c] ;  /* 0x00148c0001107983 */ /* 0x010f280000300800 */
[----:B------:R-:W4:Y:S04]  /*4d380*/  LDL.LU R9, [R1+0x1490] ;  /* 0x0014900001097983 */ /* 0x000f280000300800 */
[----:B------:R1:W-:Y:S01]  /*4d390*/  LDGSTS.E [R2+0xbb00], desc[UR28][R4.64], P0 ;  /* 0x0bb0000004027fae */ /* 0x0003e200081a101c */
[----:B------:R-:W-:-:S03]  /*4d3a0*/  IADD3.X R20, PT, PT, R20, UR8, RZ, P1, !PT ;  /* 0x0000000814147c10 */ /* 0x000fc60008ffe4ff */
[----:B------:R-:W-:Y:S04]  /*4d3b0*/  STL [R1+0x1350], R13 ;  /* 0x0013500d01007387 */ /* 0x000fe80000100800 */
[----:B------:R1:W-:Y:S01]  /*4d3c0*/  STL [R1+0x134c], R20 ;  /* 0x00134c1401007387 */ /* 0x0003e20000100800 */
[----:B------:R-:W-:Y:S01]  /*4d3d0*/  IADD3.X R12, PT, PT, R12, UR8, RZ, P2, !PT ;  /* 0x000000080c0c7c10 */ /* 0x000fe200097fe4ff */
[----:B-1----:R-:W-:Y:S02]  /*4d3e0*/  IMAD.MOV.U32 R4, RZ, RZ, R13 ;  /* 0x000000ffff047224 */ /* 0x002fe400078e000d */
[----:B------:R-:W-:Y:S01]  /*4d3f0*/  STL [R1+0x1390], R8 ;  /* 0x0013900801007387 */ /* 0x000fe20000100800 */
[----:B------:R-:W-:-:S03]  /*4d400*/  IMAD.MOV.U32 R5, RZ, RZ, R20 ;  /* 0x000000ffff057224 */ /* 0x000fc600078e0014 */
[----:B------:R1:W-:Y:S04]  /*4d410*/  STL [R1+0x138c], R12 ;  /* 0x00138c0c01007387 */ /* 0x0003e80000100800 */
[----:B------:R-:W4:Y:S04]  /*4d420*/  LDL.LU R20, [R1+0x14cc] ;  /* 0x0014cc0001147983 */ /* 0x000f280000300800 */
[----:B------:R-:W4:Y:S04]  /*4d430*/  LDL.LU R13, [R1+0x14d0] ;  /* 0x0014d000010d7983 */ /* 0x000f280000300800 */
[----:B------:R1:W-:Y:S02]  /*4d440*/  LDGSTS.E [R2+0xc300], desc[UR28][R4.64], P0 ;  /* 0x0c30000004027fae */ /* 0x0003e400081a101c */
[----:B-1----:R-:W-:Y:S01]  /*4d450*/  IMAD.MOV.U32 R5, RZ, RZ, R12 ;  /* 0x000000ffff057224 */ /* 0x002fe200078e000c */
[----:B------:R-:W-:Y:S01]  /*4d460*/  MOV R4, R8 ;  /* 0x0000000800047202 */ /* 0x000fe20000000f00 */
[----:B------:R-:W4:Y:S04]  /*4d470*/  LDL.LU R12, [R1+0x150c] ;  /* 0x00150c00010c7983 */ /* 0x000f280000300800 */
[----:B------:R-:W4:Y:S01]  /*4d480*/  LDL.LU R8, [R1+0x1510] ;  /* 0x0015100001087983 */ /* 0x000f220000300800 */
[----:B------:R-:W-:Y:S03]  /*4d490*/  HMMA.1688.F32.TF32 R24, R156, R26, R96 ;  /* 0x0000001a9c18723c */ /* 0x000fe60000081060 */
[----:B------:R-:W4:Y:S04]  /*4d4a0*/  LDL.LU R96, [R1+0x400] ;  /* 0x0004000001607983 */ /* 0x000f280000300800 */
[----:B------:R-:W4:Y:S04]  /*4d4b0*/  LDL.LU R97, [R1+0x404] ;  /* 0x0004040001617983 */ /* 0x000f280000300800 */
[----:B------:R-:W4:Y:S04]  /*4d4c0*/  LDL.LU R98, [R1+0x408] ;  /* 0x0004080001627983 */ /* 0x000f280000300800 */
[----:B------:R1:W-:Y:S01]  /*4d4d0*/  LDGSTS.E [R2+0xcb00], desc[UR28][R4.64], P0 ;  /* 0x0cb0000004027fae */ /* 0x0003e200081a101c */
[----:B------:R-:W-:Y:S01]  /*4d4e0*/  IMAD.MOV.U32 R99, RZ, RZ, R33 ;  /* 0x000000ffff637224 */ /* 0x000fe200078e0021 */
[----:B---3--:R-:W-:-:S04]  /*4d4f0*/  IADD3 R3, P1, PT, R3, UR14, RZ ;  /* 0x0000000e03037c10 */ /* 0x008fc8000ff3e0ff */
[----:B--2---:R-:W-:Y:S02]  /*4d500*/  IADD3.X R17, PT, PT, R17, UR8, RZ, P1, !PT ;  /* 0x0000000811117c10 */ /* 0x004fe40008ffe4ff */
[----:B------:R-:W-:Y:S01]  /*4d510*/  IADD3 R29, P2, PT, R29, UR14, RZ ;  /* 0x0000000e1d1d7c10 */ /* 0x000fe2000ff5e0ff */
[----:B------:R-:W-:Y:S01]  /*4d520*/  STL [R1+0x13d0], R3 ;  /* 0x0013d00301007387 */ /* 0x000fe20000100800 */
[----:B-1----:R-:W-:Y:S02]  /*4d530*/  MOV R4, R3 ;  /* 0x0000000300047202 */ /* 0x002fe40000000f00 */
[----:B------:R-:W-:Y:S01]  /*4d540*/  IADD3.X R30, PT, PT, R30, UR8, RZ, P2, !PT ;  /* 0x000000081e1e7c10 */ /* 0x000fe200097fe4ff */
[----:B------:R1:W-:Y:S01]  /*4d550*/  STL [R1+0x13cc], R17 ;  /* 0x0013cc1101007387 */ /* 0x0003e20000100800 */
[----:B------:R-:W-:-:S03]  /*4d560*/  IMAD.MOV.U32 R5, RZ, RZ, R17 ;  /* 0x000000ffff057224 */ /* 0x000fc600078e0011 */
[----:B------:R2:W-:Y:S04]  /*4d570*/  STL [R1+0x1410], R29 ;  /* 0x0014101d01007387 */ /* 0x0005e80000100800 */
[----:B------:R3:W-:Y:S04]  /*4d580*/  LDGSTS.E [R2+0xd300], desc[UR28][R4.64], P0 ;  /* 0x0d30000004027fae */ /* 0x0007e800081a101c */
[----:B-1----:R-:W4:Y:S04]  /*4d590*/  LDL.LU R17, [R1+0xd58] ;  /* 0x000d580001117983 */ /* 0x002f280000300800 */
[----:B------:R-:W-:Y:S04]  /*4d5a0*/  STL [R1+0x140c], R30 ;  /* 0x00140c1e01007387 */ /* 0x000fe80000100800 */
[----:B------:R-:W4:Y:S01]  /*4d5b0*/  LDL.LU R3, [R1+0xd98] ;  /* 0x000d980001037983 */ /* 0x000f220000300800 */
[----:B---3--:R-:W-:Y:S01]  /*4d5c0*/  IMAD.MOV.U32 R4, RZ, RZ, R29 ;  /* 0x000000ffff047224 */ /* 0x008fe200078e001d */
[----:B------:R-:W-:-:S02]  /*4d5d0*/  MOV R5, R30 ;  /* 0x0000001e00057202 */ /* 0x000fc40000000f00 */
[----:B------:R-:W3:Y:S04]  /*4d5e0*/  LDL.LU R31, [R1+0xd54] ;  /* 0x000d5400011f7983 */ /* 0x000ee80000300800 */
[----:B--2---:R-:W2:Y:S04]  /*4d5f0*/  LDL.LU R29, [R1+0xd94] ;  /* 0x000d9400011d7983 */ /* 0x004ea80000300800 */
[----:B------:R1:W-:Y:S01]  /*4d600*/  LDGSTS.E [R2+0xdb00], desc[UR28][R4.64], P0 ;  /* 0x0db0000004027fae */ /* 0x0003e200081a101c */
[----:B------:R-:W-:-:S04]  /*4d610*/  IADD3 R21, P1, PT, R21, UR14, RZ ;  /* 0x0000000e15157c10 */ /* 0x000fc8000ff3e0ff */
[----:B------:R-:W-:Y:S01]  /*4d620*/  IADD3.X R28, PT, PT, R28, UR8, RZ, P1, !PT ;  /* 0x000000081c1c7c10 */ /* 0x000fe20008ffe4ff */
[----:B------:R-:W-:Y:S01]  /*4d630*/  STL [R1+0x1450], R21 ;  /* 0x0014501501007387 */ /* 0x000fe20000100800 */
[----:B-1----:R-:W-:-:S03]  /*4d640*/  IMAD.MOV.U32 R4, RZ, RZ, R21 ;  /* 0x000000ffff047224 */ /* 0x002fc600078e0015 */
[----:B------:R-:W-:Y:S01]  /*4d650*/  IMAD.MOV.U32 R5, RZ, RZ, R28 ;  /* 0x000000ffff057224 */ /* 0x000fe200078e001c */
[----:B------:R1:W-:Y:S04]  /*4d660*/  STL [R1+0x144c], R28 ;  /* 0x00144c1c01007387 */ /* 0x0003e80000100800 */
[----:B------:R1:W-:Y:S01]  /*4d670*/  LDGSTS.E [R2+0xe300], desc[UR28][R4.64], P0 ;  /* 0x0e30000004027fae */ /* 0x0003e200081a101c */
[----:B----4-:R-:W-:-:S04]  /*4d680*/  IADD3 R9, P2, PT, R9, UR14, RZ ;  /* 0x0000000e09097c10 */ /* 0x010fc8000ff5e0ff */
[----:B------:R-:W-:Y:S01]  /*4d690*/  IADD3.X R16, PT, PT, R16, UR8, RZ, P2, !PT ;  /* 0x0000000810107c10 */ /* 0x000fe200097fe4ff */
[----:B------:R-:W-:Y:S01]  /*4d6a0*/  STL [R1+0x1490], R9 ;  /* 0x0014900901007387 */ /* 0x000fe20000100800 */
[----:B-1----:R-:W-:-:S03]  /*4d6b0*/  MOV R4, R9 ;  /* 0x0000000900047202 */ /* 0x002fc60000000f00 */
[----:B------:R1:W-:Y:S01]  /*4d6c0*/  STL [R1+0x148c], R16 ;  /* 0x00148c1001007387 */ /* 0x0003e20000100800 */
[----:B------:R-:W-:-:S03]  /*4d6d0*/  IMAD.MOV.U32 R5, RZ, RZ, R16 ;  /* 0x000000ffff057224 */ /* 0x000fc600078e0010 */
[----:B------:R-:W4:Y:S04]  /*4d6e0*/  LDL.LU R33, [R1+0xdd4] ;  /* 0x000dd40001217983 */ /* 0x000f280000300800 */
[----:B------:R-:W4:Y:S04]  /*4d6f0*/  LDL.LU R28, [R1+0xdd8] ;  /* 0x000dd800011c7983 */ /* 0x000f280000300800 */
[----:B-1----:R-:W4:Y:S04]  /*4d700*/  LDL.LU R16, [R1+0xe14] ;  /* 0x000e140001107983 */ /* 0x002f280000300800 */
[----:B------:R-:W4:Y:S04]  /*4d710*/  LDL.LU R9, [R1+0xe18] ;  /* 0x000e180001097983 */ /* 0x000f280000300800 */
[----:B------:R1:W-:Y:S01]  /*4d720*/  LDGSTS.E [R2+0xeb00], desc[UR28][R4.64], P0 ;  /* 0x0eb0000004027fae */ /* 0x0003e200081a101c */
[----:B------:R-:W-:-:S04]  /*4d730*/  IADD3 R13, P1, PT, R13, UR14, RZ ;  /* 0x0000000e0d0d7c10 */ /* 0x000fc8000ff3e0ff */
[----:B------:R-:W-:Y:S01]  /*4d740*/  IADD3.X R20, PT, PT, R20, UR8, RZ, P1, !PT ;  /* 0x0000000814147c10 */ /* 0x000fe20008ffe4ff */
[----:B------:R-:W-:Y:S01]  /*4d750*/  STL [R1+0x14d0], R13 ;  /* 0x0014d00d01007387 */ /* 0x000fe20000100800 */
[----:B-1----:R-:W-:Y:S02]  /*4d760*/  IMAD.MOV.U32 R4, RZ, RZ, R13 ;  /* 0x000000ffff047224 */ /* 0x002fe400078e000d */
[----:B------:R-:W-:Y:S01]  /*4d770*/  MOV R5, R20 ;  /* 0x0000001400057202 */ /* 0x000fe20000000f00 */
[----:B------:R-:W-:Y:S04]  /*4d780*/  STL [R1+0x14cc], R20 ;  /* 0x0014cc1401007387 */ /* 0x000fe80000100800 */
[----:B------:R1:W-:Y:S01]  /*4d790*/  LDGSTS.E [R2+0xf300], desc[UR28][R4.64], P0 ;  /* 0x0f30000004027fae */ /* 0x0003e200081a101c */
[----:B------:R-:W-:-:S04]  /*4d7a0*/  IADD3 R8, P2, PT, R8, UR14, RZ ;  /* 0x0000000e08087c10 */ /* 0x000fc8000ff5e0ff */
[----:B------:R-:W-:Y:S01]  /*4d7b0*/  IADD3.X R12, PT, PT, R12, UR8, RZ, P2, !PT ;  /* 0x000000080c0c7c10 */ /* 0x000fe200097fe4ff */
[----:B------:R-:W-:Y:S04]  /*4d7c0*/  STL [R1+0x1510], R8 ;  /* 0x0015100801007387 */ /* 0x000fe80000100800 */
[----:B------:R1:W-:Y:S02]  /*4d7d0*/  STL [R1+0x150c], R12 ;  /* 0x00150c0c01007387 */ /* 0x0003e40000100800 */
[----:B-1----:R-:W-:Y:S02]  /*4d7e0*/  IMAD.MOV.U32 R5, RZ, RZ, R12 ;  /* 0x000000ffff057224 */ /* 0x002fe400078e000c */
[----:B------:R-:W4:Y:S01]  /*4d7f0*/  LDL.LU R30, [R1+0xe54] ;  /* 0x000e5400011e7983 */ /* 0x000f220000300800 */
[----:B------:R-:W-:-:S03]  /*4d800*/  IMAD.MOV.U32 R4, RZ, RZ, R8 ;  /* 0x000000ffff047224 */ /* 0x000fc600078e0008 */
[----:B------:R-:W4:Y:S04]  /*4d810*/  LDL.LU R12, [R1+0xe58] ;  /* 0x000e5800010c7983 */ /* 0x000f280000300800 */
[----:B------:R-:W4:Y:S04]  /*4d820*/  LDL.LU R13, [R1+0xe94] ;  /* 0x000e9400010d7983 */ /* 0x000f280000300800 */
[----:B------:R-:W4:Y:S04]  /*4d830*/  LDL.LU R8, [R1+0xe98] ;  /* 0x000e980001087983 */ /* 0x000f280000300800 */
[----:B------:R1:W-:Y:S02]  /*4d840*/  LDGSTS.E [R2+0xfb00], desc[UR28][R4.64], P0 ;  /* 0x0fb0000004027fae */ /* 0x0003e400081a101c */
[----:B-1----:R-:W-:-:S04]  /*4d850*/  LOP3.LUT R2, R32, 0x40, RZ, 0x3c, !PT ;  /* 0x0000004020027812 */ /* 0x002fc800078e3cff */
[----:B------:R-:W-:Y:S02]  /*4d860*/  IADD3 R2, PT, PT, R2, UR12, RZ ;  /* 0x0000000c02027c10 */ /* 0x000fe4000fffe0ff */
[----:B------:R-:W-:Y:S02]  /*4d870*/  IADD3 R17, P1, PT, R17, UR14, RZ ;  /* 0x0000000e11117c10 */ /* 0x000fe4000ff3e0ff */
[----:B------:R-:W-:-:S03]  /*4d880*/  IADD3 R3, P2, PT, R3, UR14, RZ ;  /* 0x0000000e03037c10 */ /* 0x000fc6000ff5e0ff */
[----:B------:R1:W-:Y:S01]  /*4d890*/  STL [R1+0xd58], R17 ;  /* 0x000d581101007387 */ /* 0x0003e20000100800 */
[----:B---3--:R-:W-:-:S03]  /*4d8a0*/  IADD3.X R31, PT, PT, R31, UR8, RZ, P1, !PT ;  /* 0x000000081f1f7c10 */ /* 0x008fc60008ffe4ff */
[----:B------:R-:W-:Y:S01]  /*4d8b0*/  STL [R1+0xd98], R3 ;  /* 0x000d980301007387 */ /* 0x000fe20000100800 */
[----:B------:R-:W-:Y:S01]  /*4d8c0*/  IMAD.MOV.U32 R4, RZ, RZ, R17 ;  /* 0x000000ffff047224 */ /* 0x000fe200078e0011 */
[----:B--2---:R-:W-:Y:S02]  /*4d8d0*/  IADD3.X R29, PT, PT, R29, UR8, RZ, P2, !PT ;  /* 0x000000081d1d7c10 */ /* 0x004fe400097fe4ff */
[----:B------:R2:W-:Y:S01]  /*4d8e0*/  STL [R1+0xd54], R31 ;  /* 0x000d541f01007387 */ /* 0x0005e20000100800 */
[----:B------:R-:W-:-:S03]  /*4d8f0*/  IMAD.MOV.U32 R5, RZ, RZ, R31 ;  /* 0x000000ffff057224 */ /* 0x000fc600078e001f */
[----:B-1----:R-:W3:Y:S04]  /*4d900*/  LDL.LU R17, [R1+0xed8] ;  /* 0x000ed80001117983 */ /* 0x002ee80000300800 */
[----:B------:R-:W3:Y:S04]  /*4d910*/  LDL.LU R34, [R1+0xf18] ;  /* 0x000f180001227983 */ /* 0x000ee80000300800 */
[----:B------:R1:W-:Y:S04]  /*4d920*/  STL [R1+0xd94], R29 ;  /* 0x000d941d01007387 */ /* 0x0003e80000100800 */
[----:B--2---:R-:W2:Y:S04]  /*4d930*/  LDL.LU R31, [R1+0xed4] ;  /* 0x000ed400011f7983 */ /* 0x004ea80000300800 */
[----:B------:R1:W-:Y:S04]  /*4d940*/  LDGSTS.E [R2+0x400], desc[UR28][R4.64], P0 ;  /* 0x0040000004027fae */ /* 0x0003e800081a101c */
[----:B------:R-:W2:Y:S01]  /*4d950*/  LDL.LU R35, [R1+0xf14] ;  /* 0x000f140001237983 */ /* 0x000ea20000300800 */
[----:B-1----:R-:W-:Y:S01]  /*4d960*/  MOV R4, R3 ;  /* 0x0000000300047202 */ /* 0x002fe20000000f00 */
[----:B------:R-:W-:-:S02]  /*4d970*/  IMAD.MOV.U32 R5, RZ, RZ, R29 ;  /* 0x000000ffff057224 */ /* 0x000fc400078e001d */
[----:B------:R-:W2:Y:S04]  /*4d980*/  LDL.LU R3, [R1+0xf58] ;  /* 0x000f580001037983 */ /* 0x000ea80000300800 */
[----:B------:R-:W2:Y:S04]  /*4d990*/  LDL.LU R29, [R1+0xf98] ;  /* 0x000f9800011d7983 */ /* 0x000ea80000300800 */
[----:B------:R1:W-:Y:S01]  /*4d9a0*/  LDGSTS.E [R2+0xc00], desc[UR28][R4.64], P0 ;  /* 0x00c0000004027fae */ /* 0x0003e200081a101c */
[----:B----4-:R-:W-:-:S04]  /*4d9b0*/  IADD3 R28, P1, PT, R28, UR14, RZ ;  /* 0x0000000e1c1c7c10 */ /* 0x010fc8000ff3e0ff */
[----:B------:R-:W-:Y:S01]  /*4d9c0*/  IADD3.X R33, PT, PT, R33, UR8, RZ, P1, !PT ;  /* 0x0000000821217c10 */ /* 0x000fe20008ffe4ff */
[----:B------:R4:W-:Y:S01]  /*4d9d0*/  STL [R1+0xdd8], R28 ;  /* 0x000dd81c01007387 */ /* 0x0009e20000100800 */
[----:B------:R-:W-:-:S03]  /*4d9e0*/  IADD3 R9, P2, PT, R9, UR14, RZ ;  /* 0x0000000e09097c10 */ /* 0x000fc6000ff5e0ff */
[----:B------:R4:W-:Y:S01]  /*4d9f0*/  STL [R1+0xdd4], R33 ;  /* 0x000dd42101007387 */ /* 0x0009e20000100800 */
[----:B-1----:R-:W-:Y:S01]  /*4da00*/  IMAD.MOV.U32 R4, RZ, RZ, R28 ;  /* 0x000000ffff047224 */ /* 0x002fe200078e001c */
[----:B------:R-:W-:Y:S02]  /*4da10*/  IADD3.X R16, PT, PT, R16, UR8, RZ, P2, !PT ;  /* 0x0000000810107c10 */ /* 0x000fe400097fe4ff */
[----:B------:R1:W-:Y:S01]  /*4da20*/  STL [R1+0xe18], R9 ;  /* 0x000e180901007387 */ /* 0x0003e20000100800 */
[----:B------:R-:W-:-:S03]  /*4da30*/  MOV R5, R33 ;  /* 0x0000002100057202 */ /* 0x000fc60000000f00 */
[----:B----4-:R-:W4:Y:S04]  /*4da40*/  LDL.LU R28, [R1+0xf54] ;  /* 0x000f5400011c7983 */ /* 0x010f280000300800 */
[----:B------:R1:W-:Y:S04]  /*4da50*/  STL [R1+0xe14], R16 ;  /* 0x000e141001007387 */ /* 0x0003e80000100800 */
[----:B------:R-:W4:Y:S04]  /*4da60*/  LDL.LU R33, [R1+0xf94] ;  /* 0x000f940001217983 */ /* 0x000f280000300800 */
[----:B------:R1:W-:Y:S02]  /*4da70*/  LDGSTS.E [R2+0x1400], desc[UR28][R4.64], P0 ;  /* 0x0140000004027fae */ /* 0x0003e400081a101c */
[----:B-1----:R-:W-:-:S02]  /*4da80*/  IMAD.MOV.U32 R4, RZ, RZ, R9 ;  /* 0x000000ffff047224 */ /* 0x002fc400078e0009 */
[----:B------:R-:W-:Y:S01]  /*4da90*/  IMAD.MOV.U32 R5, RZ, RZ, R16 ;  /* 0x000000ffff057224 */ /* 0x000fe200078e0010 */
[----:B------:R-:W4:Y:S04]  /*4daa0*/  LDL.LU R9, [R1+0xfd8] ;  /* 0x000fd80001097983 */ /* 0x000f280000300800 */
[----:B------:R-:W4:Y:S04]  /*4dab0*/  LDL.LU R16, [R1+0x1018] ;  /* 0x0010180001107983 */ /* 0x000f280000300800 */
[----:B------:R1:W-:Y:S01]  /*4dac0*/  LDGSTS.E [R2+0x1c00], desc[UR28][R4.64], P0 ;  /* 0x01c0000004027fae */ /* 0x0003e200081a101c */
[----:B------:R-:W-:-:S04]  /*4dad0*/  IADD3 R12, P1, PT, R12, UR14, RZ ;  /* 0x0000000e0c0c7c10 */ /* 0x000fc8000ff3e0ff */
[----:B------:R-:W-:Y:S01]  /*4dae0*/  IADD3.X R30, PT, PT, R30, UR8, RZ, P1, !PT ;  /* 0x000000081e1e7c10 */ /* 0x000fe20008ffe4ff */
[----:B------:R1:W-:Y:S01]  /*4daf0*/  STL [R1+0xe58], R12 ;  /* 0x000e580c01007387 */ /* 0x0003e20000100800 */
[----:B------:R-:W-:-:S03]  /*4db00*/  IADD3 R8, P2, PT, R8, UR14, RZ ;  /* 0x0000000e08087c10 */ /* 0x000fc6000ff5e0ff */
[----:B------:R1:W-:Y:S02]  /*4db10*/  STL [R1+0xe54], R30 ;  /* 0x000e541e01007387 */ /* 0x0003e40000100800 */
[----:B-1----:R-:W-:Y:S02]  /*4db20*/  MOV R4, R12 ;  /* 0x0000000c00047202 */ /* 0x002fe40000000f00 */
[----:B------:R-:W-:Y:S01]  /*4db30*/  IADD3.X R13, PT, PT, R13, UR8, RZ, P2, !PT ;  /* 0x000000080d0d7c10 */ /* 0x000fe200097fe4ff */
[----:B------:R-:W-:Y:S04]  /*4db40*/  STL [R1+0xe98], R8 ;  /* 0x000e980801007387 */ /* 0x000fe80000100800 */
[----:B------:R-:W4:Y:S01]  /*4db50*/  LDL.LU R12, [R1+0xfd4] ;  /* 0x000fd400010c7983 */ /* 0x000f220000300800 */
[----:B------:R-:W-:-:S03]  /*4db60*/  IMAD.MOV.U32 R5, RZ, RZ, R30 ;  /* 0x000000ffff057224 */ /* 0x000fc600078e001e */
        /* <DEDUP_REMOVED lines=8> */
[----:B---3--:R-:W-:Y:S02]  /*4dbf0*/  IADD3 R17, P1, PT, R17, UR14, RZ ;  /* 0x0000000e11117c10 */ /* 0x008fe4000ff3e0ff */
[----:B------:R-:W-:-:S03]  /*4dc00*/  IADD3 R34, P2, PT, R34, UR14, RZ ;  /* 0x0000000e22227c10 */ /* 0x000fc6000ff5e0ff */
[----:B------:R-:W-:Y:S01]  /*4dc10*/  STL [R1+0xed8], R17 ;  /* 0x000ed81101007387 */ /* 0x000fe20000100800 */
[----:B-1----:R-:W-:Y:S01]  /*4dc20*/  IMAD.MOV.U32 R4, RZ, RZ, R17 ;  /* 0x000000ffff047224 */ /* 0x002fe200078e0011 */
[----:B--2---:R-:W-:-:S05]  /*4dc30*/  IADD3.X R31, PT, PT, R31, UR8, RZ, P1, !PT ;  /* 0x000000081f1f7c10 */ /* 0x004fca0008ffe4ff */
[----:B------:R1:W-:Y:S01]  /*4dc40*/  STL [R1+0xed4], R31 ;  /* 0x000ed41f01007387 */ /* 0x0003e20000100800 */
[----:B------:R-:W-:Y:S01]  /*4dc50*/  IMAD.MOV.U32 R5, RZ, RZ, R31 ;  /* 0x000000ffff057224 */ /* 0x000fe200078e001f */
[----:B------:R-:W-:Y:S02]  /*4dc60*/  IADD3.X R35, PT, PT, R35, UR8, RZ, P2, !PT ;  /* 0x0000000823237c10 */ /* 0x000fe400097fe4ff */
[----:B------:R-:W-:Y:S04]  /*4dc70*/  STL [R1+0xf18], R34 ;  /* 0x000f182201007387 */ /* 0x000fe80000100800 */
[----:B------:R2:W-:Y:S04]  /*4dc80*/  LDGSTS.E [R2+0x3400], desc[UR28][R4.64], P0 ;  /* 0x0340000004027fae */ /* 0x0005e800081a101c */
[----:B-1----:R-:W3:Y:S01]  /*4dc90*/  LDL.LU R31, [R1+0x1054] ;  /* 0x00105400011f7983 */ /* 0x002ee20000300800 */
[----:B------:R-:W-:-:S03]  /*4dca0*/  IADD3 R3, P1, PT, R3, UR14, RZ ;  /* 0x0000000e03037c10 */ /* 0x000fc6000ff3e0ff */
[----:B------:R-:W-:Y:S01]  /*4dcb0*/  STL [R1+0xf14], R35 ;  /* 0x000f142301007387 */ /* 0x000fe20000100800 */
[----:B------:R-:W-:-:S03]  /*4dcc0*/  IADD3 R29, P2, PT, R29, UR14, RZ ;  /* 0x0000000e1d1d7c10 */ /* 0x000fc6000ff5e0ff */
[----:B------:R-:W3:Y:S01]  /*4dcd0*/  LDL.LU R17, [R1+0x1094] ;  /* 0x0010940001117983 */ /* 0x000ee20000300800 */
[----:B--2---:R-:W-:Y:S01]  /*4dce0*/  MOV R4, R34 ;  /* 0x0000002200047202 */ /* 0x004fe20000000f00 */
[----:B------:R-:W-:Y:S02]  /*4dcf0*/  IMAD.MOV.U32 R5, RZ, RZ, R35 ;  /* 0x000000ffff057224 */ /* 0x000fe400078e0023 */
[----:B------:R-:W-:Y:S04]  /*4dd00*/  STL [R1+0xf58], R3 ;  /* 0x000f580301007387 */ /* 0x000fe80000100800 */
[----:B------:R1:W-:Y:S01]  /*4dd10*/  LDGSTS.E [R2+0x3c00], desc[UR28][R4.64], P0 ;  /* 0x03c0000004027fae */ /* 0x0003e200081a101c */
[----:B----4-:R-:W-:Y:S01]  /*4dd20*/  IADD3.X R28, PT, PT, R28, UR8, RZ, P1, !PT ;  /* 0x000000081c1c7c10 */ /* 0x010fe20008ffe4ff */
[----:B-1----:R-:W-:-:S03]  /*4dd30*/  IMAD.MOV.U32 R4, RZ, RZ, R3 ;  /* 0x000000ffff047224 */ /* 0x002fc600078e0003 */
[----:B------:R-:W-:Y:S01]  /*4dd40*/  MOV R5, R28 ;  /* 0x0000001c00057202 */ /* 0x000fe20000000f00 */
[----:B------:R1:W-:Y:S01]  /*4dd50*/  STL [R1+0xf54], R28 ;  /* 0x000f541c01007387 */ /* 0x0003e20000100800 */
[----:B------:R-:W-:-:S03]  /*4dd60*/  IADD3.X R33, PT, PT, R33, UR8, RZ, P2, !PT ;  /* 0x0000000821217c10 */ /* 0x000fc600097fe4ff */
[----:B------:R-:W-:Y:S04]  /*4dd70*/  STL [R1+0xf98], R29 ;  /* 0x000f981d01007387 */ /* 0x000fe80000100800 */
[----:B------:R2:W-:Y:S04]  /*4dd80*/  LDGSTS.E [R2+0x4400], desc[UR28][R4.64], P0 ;  /* 0x0440000004027fae */ /* 0x0005e800081a101c */
[----:B-1----:R-:W4:Y:S04]  /*4dd90*/  LDL.LU R28, [R1+0x10d8] ;  /* 0x0010d800011c7983 */ /* 0x002f280000300800 */
[----:B------:R1:W-:Y:S04]  /*4dda0*/  STL [R1+0xf94], R33 ;  /* 0x000f942101007387 */ /* 0x0003e80000100800 */
[----:B------:R-:W4:Y:S01]  /*4ddb0*/  LDL.LU R3, [R1+0x1118] ;  /* 0x0011180001037983 */ /* 0x000f220000300800 */
[----:B--2---:R-:W-:Y:S01]  /*4ddc0*/  IMAD.MOV.U32 R5, RZ, RZ, R33 ;  /* 0x000000ffff057224 */ /* 0x004fe200078e0021 */
[----:B------:R-:W-:Y:S01]  /*4ddd0*/  IADD3 R9, P1, PT, R9, UR14, RZ ;  /* 0x0000000e09097c10 */ /* 0x000fe2000ff3e0ff */
[----:B------:R-:W-:Y:S01]  /*4dde0*/  IMAD.MOV.U32 R4, RZ, RZ, R29 ;  /* 0x000000ffff047224 */ /* 0x000fe200078e001d */
[----:B-1----:R-:W2:Y:S01]  /*4ddf0*/  LDL.LU R33, [R1+0x10d4] ;  /* 0x0010d40001217983 */ /* 0x002ea20000300800 */
[----:B------:R-:W-:-:S03]  /*4de00*/  IADD3 R16, P2, PT, R16, UR14, RZ ;  /* 0x0000000e10107c10 */ /* 0x000fc6000ff5e0ff */
[----:B------:R-:W2:Y:S04]  /*4de10*/  LDL.LU R29, [R1+0x1114] ;  /* 0x00111400011d7983 */ /* 0x000ea80000300800 */
        /* <DEDUP_REMOVED lines=9> */
[----:B-1----:R-:W2:Y:S04]  /*4deb0*/  LDL.LU R12, [R1+0x1158] ;  /* 0x00115800010c7983 */ /* 0x002ea80000300800 */
[----:B------:R1:W-:Y:S04]  /*4dec0*/  STL [R1+0x1014], R30 ;  /* 0x0010141e01007387 */ /* 0x0003e80000100800 */
[----:B------:R-:W2:Y:S01]  /*4ded0*/  LDL.LU R9, [R1+0x1198] ;  /* 0x0011980001097983 */ /* 0x000ea20000300800 */
[----:B------:R-:W-:Y:S01]  /*4dee0*/  MOV R5, R30 ;  /* 0x0000001e00057202 */ /* 0x000fe20000000f00 */
[----:B------:R-:W-:-:S02]  /*4def0*/  IMAD.MOV.U32 R4, RZ, RZ, R16 ;  /* 0x000000ffff047224 */ /* 0x000fc400078e0010 */
[----:B-1----:R-:W2:Y:S04]  /*4df00*/  LDL.LU R30, [R1+0x1154] ;  /* 0x00115400011e7983 */ /* 0x002ea80000300800 */
[----:B------:R-:W2:Y:S01]  /*4df10*/  LDL.LU R16, [R1+0x1194] ;  /* 0x0011940001107983 */ /* 0x000ea20000300800 */
[----:B------:R-:W-:Y:S02]  /*4df20*/  IADD3 R13, P1, PT, R13, UR14, RZ ;  /* 0x0000000e0d0d7c10 */ /* 0x000fe4000ff3e0ff */
[----:B------:R-:W-:Y:S01]  /*4df30*/  IADD3 R8, P2, PT, R8, UR14, RZ ;  /* 0x0000000e08087c10 */ /* 0x000fe2000ff5e0ff */
[----:B------:R1:W-:Y:S04]  /*4df40*/  LDGSTS.E [R2+0x5c00], desc[UR28][R4.64], P0 ;  /* 0x05c0000004027fae */ /* 0x0003e800081a101c */
[----:B------:R3:W-:Y:S01]  /*4df50*/  STL [R1+0x1058], R13 ;  /* 0x0010580d01007387 */ /* 0x0007e20000100800 */
[----:B-1----:R-:W-:Y:S01]  /*4df60*/  IMAD.MOV.U32 R4, RZ, RZ, R13 ;  /* 0x000000ffff047224 */ /* 0x002fe200078e000d */
[----:B---3--:R-:W-:-:S05]  /*4df70*/  IADD3.X R31, PT, PT, R31, UR8, RZ, P1, !PT ;  /* 0x000000081f1f7c10 */ /* 0x008fca0008ffe4ff */
[----:B------:R-:W-:Y:S01]  /*4df80*/  IMAD.MOV.U32 R5, RZ, RZ, R31 ;  /* 0x000000ffff057224 */ /* 0x000fe200078e001f */
[----:B------:R-:W-:Y:S01]  /*4df90*/  STL [R1+0x1054], R31 ;  /* 0x0010541f01007387 */ /* 0x000fe20000100800 */
[----:B------:R-:W-:-:S03]  /*4dfa0*/  IADD3.X R17, PT, PT, R17, UR8, RZ, P2, !PT ;  /* 0x0000000811117c10 */ /* 0x000fc600097fe4ff */
[----:B------:R-:W-:Y:S04]  /*4dfb0*/  STL [R1+0x1098], R8 ;  /* 0x0010980801007387 */ /* 0x000fe80000100800 */
[----:B------:R-:W3:Y:S04]  /*4dfc0*/  LDL.LU R13, [R1+0x11d8] ;  /* 0x0011d800010d7983 */ /* 0x000ee80000300800 */
[----:B------:R1:W-:Y:S04]  /*4dfd0*/  STL [R1+0x1094], R17 ;  /* 0x0010941101007387 */ /* 0x0003e80000100800 */
[----:B------:R1:W-:Y:S04]  /*4dfe0*/  LDGSTS.E [R2+0x6400], desc[UR28][R4.64], P0 ;  /* 0x0640000004027fae */ /* 0x0003e800081a101c */
[----:B------:R-:W3:Y:S01]  /*4dff0*/  LDL.LU R34, [R1+0x1218] ;  /* 0x0012180001227983 */ /* 0x000ee20000300800 */
[----:B-1----:R-:W-:-:S03]  /*4e000*/  IMAD.MOV.U32 R5, RZ, RZ, R17 ;  /* 0x000000ffff057224 */ /* 0x002fc600078e0011 */
[----:B------:R-:W3:Y:S01]  /*4e010*/  LDL.LU R17, [R1+0x11d4] ;  /* 0x0011d40001117983 */ /* 0x000ee20000300800 */
[----:B------:R-:W-:-:S03]  /*4e020*/  MOV R4, R8 ;  /* 0x0000000800047202 */ /* 0x000fc60000000f00 */
[----:B------:R-:W3:Y:S04]  /*4e030*/  LDL.LU R35, [R1+0x1214] ;  /* 0x0012140001237983 */ /* 0x000ee80000300800 */
[----:B------:R-:W3:Y:S01]  /*4e040*/  LDL.LU R31, [R1+0x1258] ;  /* 0x00125800011f7983 */ /* 0x000ee20000300800 */
[----:B----4-:R-:W-:-:S03]  /*4e050*/  IADD3 R28, P1, PT, R28, UR14, RZ ;  /* 0x0000000e1c1c7c10 */ /* 0x010fc6000ff3e0ff */
[----:B------:R-:W4:Y:S01]  /*4e060*/  LDL.LU R8, [R1+0x1298] ;  /* 0x0012980001087983 */ /* 0x000f220000300800 */
[----:B------:R-:W-:-:S03]  /*4e070*/  IADD3 R3, P2, PT, R3, UR14, RZ ;  /* 0x0000000e03037c10 */ /* 0x000fc6000ff5e0ff */
[----:B------:R-:W-:Y:S04]  /*4e080*/  STL [R1+0x10d8], R28 ;  /* 0x0010d81c01007387 */ /* 0x000fe80000100800 */
[----:B------:R1:W-:Y:S01]  /*4e090*/  LDGSTS.E [R2+0x6c00], desc[UR28][R4.64], P0 ;  /* 0x06c0000004027fae */ /* 0x0003e200081a101c */
[----:B--2---:R-:W-:Y:S02]  /*4e0a0*/  IADD3.X R33, PT, PT, R33, UR8, RZ, P1, !PT ;  /* 0x0000000821217c10 */ /* 0x004fe40008ffe4ff */
[----:B------:R-:W-:-:S03]  /*4e0b0*/  IADD3.X R29, PT, PT, R29, UR8, RZ, P2, !PT ;  /* 0x000000081d1d7c10 */ /* 0x000fc600097fe4ff */
[----:B------:R2:W-:Y:S04]  /*4e0c0*/  STL [R1+0x10d4], R33 ;  /* 0x0010d42101007387 */ /* 0x0005e80000100800 */
[----:B------:R-:W-:Y:S01]  /*4e0d0*/  STL [R1+0x1118], R3 ;  /* 0x0011180301007387 */ /* 0x000fe20000100800 */
[----:B-1----:R-:W-:Y:S01]  /*4e0e0*/  MOV R5, R33 ;  /* 0x0000002100057202 */ /* 0x002fe20000000f00 */
[----:B------:R-:W-:Y:S02]  /*4e0f0*/  IMAD.MOV.U32 R4, RZ, RZ, R28 ;  /* 0x000000ffff047224 */ /* 0x000fe400078e001c */
[----:B--2---:R-:W2:Y:S04]  /*4e100*/  LDL.LU R33, [R1+0x1254] ;  /* 0x0012540001217983 */ /* 0x004ea80000300800 */
[----:B------:R1:W-:Y:S04]  /*4e110*/  STL [R1+0x1114], R29 ;  /* 0x0011141d01007387 */ /* 0x0003e80000100800 */
[----:B------:R-:W2:Y:S04]  /*4e120*/  LDL.LU R28, [R1+0x1294] ;  /* 0x00129400011c7983 */ /* 0x000ea80000300800 */
[----:B------:R1:W-:Y:S02]  /*4e130*/  LDGSTS.E [R2+0x7400], desc[UR28][R4.64], P0 ;  /* 0x0740000004027fae */ /* 0x0003e400081a101c */
[----:B-1----:R-:W-:Y:S01]  /*4e140*/  IMAD.MOV.U32 R4, RZ, RZ, R3 ;  /* 0x000000ffff047224 */ /* 0x002fe200078e0003 */
[----:B------:R-:W-:Y:S01]  /*4e150*/  IADD3 R12, P1, PT, R12, UR14, RZ ;  /* 0x0000000e0c0c7c10 */ /* 0x000fe2000ff3e0ff */
[----:B------:R-:W-:-:S02]  /*4e160*/  IMAD.MOV.U32 R5, RZ, RZ, R29 ;  /* 0x000000ffff057224 */ /* 0x000fc400078e001d */
[----:B------:R-:W2:Y:S04]  /*4e170*/  LDL.LU R29, [R1+0x12d8] ;  /* 0x0012d800011d7983 */ /* 0x000ea80000300800 */
[----:B------:R-:W2:Y:S01]  /*4e180*/  LDL.LU R3, [R1+0x1318] ;  /* 0x0013180001037983 */ /* 0x000ea20000300800 */
[----:B------:R-:W-:Y:S02]  /*4e190*/  IADD3 R9, P2, PT, R9, UR14, RZ ;  /* 0x0000000e09097c10 */ /* 0x000fe4000ff5e0ff */
[----:B------:R-:W-:Y:S01]  /*4e1a0*/  IADD3.X R30, PT, PT, R30, UR8, RZ, P1, !PT ;  /* 0x000000081e1e7c10 */ /* 0x000fe20008ffe4ff */
[----:B------:R-:W-:Y:S01]  /*4e1b0*/  STL [R1+0x1158], R12 ;  /* 0x0011580c01007387 */ /* 0x000fe20000100800 */
[----:B------:R-:W-:-:S03]  /*4e1c0*/  IADD3.X R16, PT, PT, R16, UR8, RZ, P2, !PT ;  /* 0x0000000810107c10 */ /* 0x000fc600097fe4ff */
[----:B------:R1:W-:Y:S04]  /*4e1d0*/  LDGSTS.E [R2+0x7c00], desc[UR28][R4.64], P0 ;  /* 0x07c0000004027fae */ /* 0x0003e800081a101c */
[----:B------:R1:W-:Y:S04]  /*4e1e0*/  STL [R1+0x1154], R30 ;  /* 0x0011541e01007387 */ /* 0x0003e80000100800 */
[----:B------:R-:W-:Y:S01]  /*4e1f0*/  STL [R1+0x1198], R9 ;  /* 0x0011980901007387 */ /* 0x000fe20000100800 */
[----:B-1----:R-:W-:-:S03]  /*4e200*/  IMAD.MOV.U32 R5, RZ, RZ, R30 ;  /* 0x000000ffff057224 */ /* 0x002fc600078e001e */
[----:B------:R-:W2:Y:S01]  /*4e210*/  LDL.LU R30, [R1+0x12d4] ;  /* 0x0012d400011e7983 */ /* 0x000ea20000300800 */
[----:B------:R-:W-:-:S03]  /*4e220*/  MOV R4, R12 ;  /* 0x0000000c00047202 */ /* 0x000fc60000000f00 */
[----:B------:R1:W-:Y:S04]  /*4e230*/  STL [R1+0x1194], R16 ;  /* 0x0011941001007387 */ /* 0x0003e80000100800 */
[----:B------:R-:W2:Y:S04]  /*4e240*/  LDL.LU R12, [R1+0x1314] ;  /* 0x00131400010c7983 */ /* 0x000ea80000300800 */
[----:B------:R1:W-:Y:S02]  /*4e250*/  LDGSTS.E [R2+0x8400], desc[UR28][R4.64], P0 ;  /* 0x0840000004027fae */ /* 0x0003e400081a101c */
[----:B-1----:R-:W-:Y:S01]  /*4e260*/  IMAD.MOV.U32 R4, RZ, RZ, R9 ;  /* 0x000000ffff047224 */ /* 0x002fe200078e0009 */
[----:B------:R-:W-:-:S02]  /*4e270*/  MOV R5, R16 ;  /* 0x0000001000057202 */ /* 0x000fc40000000f00 */
[----:B------:R-:W2:Y:S04]  /*4e280*/  LDL.LU R16, [R1+0x1358] ;  /* 0x0013580001107983 */ /* 0x000ea80000300800 */
[----:B------:R1:W-:Y:S04]  /*4e290*/  LDGSTS.E [R2+0x8c00], desc[UR28][R4.64], P0 ;  /* 0x08c0000004027fae */ /* 0x0003e800081a101c */
[----:B------:R-:W2:Y:S01]  /*4e2a0*/  LDL.LU R9, [R1+0x1398] ;  /* 0x0013980001097983 */ /* 0x000ea20000300800 */
[----:B---3--:R-:W-:-:S05]  /*4e2b0*/  IADD3 R13, P1, PT, R13, UR14, RZ ;  /* 0x0000000e0d0d7c10 */ /* 0x008fca000ff3e0ff */
[----:B-1----:R-:W-:Y:S01]  /*4e2c0*/  IMAD.MOV.U32 R4, RZ, RZ, R13 ;  /* 0x000000ffff047224 */ /* 0x002fe200078e000d */
[----:B------:R-:W-:Y:S01]  /*4e2d0*/  STL [R1+0x11d8], R13 ;  /* 0x0011d80d01007387 */ /* 0x000fe20000100800 */
[----:B------:R-:W-:Y:S02]  /*4e2e0*/  IADD3 R34, P2, PT, R34, UR14, RZ ;  /* 0x0000000e22227c10 */ /* 0x000fe4000ff5e0ff */
[----:B------:R-:W-:Y:S02]  /*4e2f0*/  IADD3.X R17, PT, PT, R17, UR8, RZ, P1, !PT ;  /* 0x0000000811117c10 */ /* 0x000fe40008ffe4ff */
[----:B------:R-:W-:-:S03]  /*4e300*/  IADD3.X R35, PT, PT, R35, UR8, RZ, P2, !PT ;  /* 0x0000000823237c10 */ /* 0x000fc600097fe4ff */
[----:B------:R-:W-:Y:S01]  /*4e310*/  IMAD.MOV.U32 R5, RZ, RZ, R17 ;  /* 0x000000ffff057224 */ /* 0x000fe200078e0011 */
[----:B------:R1:W-:Y:S01]  /*4e320*/  STL [R1+0x11d4], R17 ;  /* 0x0011d41101007387 */ /* 0x0003e20000100800 */
[----:B------:R-:W-:-:S03]  /*4e330*/  IADD3 R31, P1, PT, R31, UR14, RZ ;  /* 0x0000000e1f1f7c10 */ /* 0x000fc6000ff3e0ff */
[----:B------:R-:W-:Y:S04]  /*4e340*/  STL [R1+0x1218], R34 ;  /* 0x0012182201007387 */ /* 0x000fe80000100800 */
[----:B------:R3:W-:Y:S01]  /*4e350*/  LDGSTS.E [R2+0x9400], desc[UR28][R4.64], P0 ;  /* 0x0940000004027fae */ /* 0x0007e200081a101c */
[----:B----4-:R-:W-:-:S03]  /*4e360*/  IADD3 R8, P2, PT, R8, UR14, RZ ;  /* 0x0000000e08087c10 */ /* 0x010fc6000ff5e0ff */
[----:B-1----:R-:W4:Y:S04]  /*4e370*/  LDL.LU R17, [R1+0x1354] ;  /* 0x0013540001117983 */ /* 0x002f280000300800 */
[----:B------:R-:W-:Y:S01]  /*4e380*/  STL [R1+0x1214], R35 ;  /* 0x0012142301007387 */ /* 0x000fe20000100800 */
[----:B---3--:R-:W-:Y:S01]  /*4e390*/  MOV R4, R34 ;  /* 0x0000002200047202 */ /* 0x008fe20000000f00 */
[----:B------:R-:W-:Y:S02]  /*4e3a0*/  IMAD.MOV.U32 R5, RZ, RZ, R35 ;  /* 0x000000ffff057224 */ /* 0x000fe400078e0023 */
[----:B------:R-:W3:Y:S04]  /*4e3b0*/  LDL.LU R13, [R1+0x1394] ;  /* 0x00139400010d7983 */ /* 0x000ee80000300800 */
[----:B------:R1:W-:Y:S01]  /*4e3c0*/  LDGSTS.E [R2+0x9c00], desc[UR28][R4.64], P0 ;  /* 0x09c0000004027fae */ /* 0x0003e200081a101c */
[----:B--2---:R-:W-:-:S03]  /*4e3d0*/  IADD3.X R33, PT, PT, R33, UR8, RZ, P1, !PT ;  /* 0x0000000821217c10 */ /* 0x004fc60008ffe4ff */
[----:B------:R-:W-:Y:S01]  /*4e3e0*/  STL [R1+0x1258], R31 ;  /* 0x0012581f01007387 */ /* 0x000fe20000100800 */
[----:B-1----:R-:W-:Y:S01]  /*4e3f0*/  IMAD.MOV.U32 R4, RZ, RZ, R31 ;  /* 0x000000ffff047224 */ /* 0x002fe200078e001f */
[----:B------:R-:W-:Y:S02]  /*4e400*/  MOV R5, R33 ;  /* 0x0000002100057202 */ /* 0x000fe40000000f00 */
[----:B------:R-:W-:Y:S01]  /*4e410*/  IADD3.X R28, PT, PT, R28, UR8, RZ, P2, !PT ;  /* 0x000000081c1c7c10 */ /* 0x000fe200097fe4ff */
[----:B------:R-:W-:Y:S04]  /*4e420*/  STL [R1+0x1254], R33 ;  /* 0x0012542101007387 */ /* 0x000fe80000100800 */
[----:B------:R-:W-:Y:S04]  /*4e430*/  STL [R1+0x1298], R8 ;  /* 0x0012980801007387 */ /* 0x000fe80000100800 */
[----:B------:R1:W-:Y:S04]  /*4e440*/  LDGSTS.E [R2+0xa400], desc[UR28][R4.64], P0 ;  /* 0x0a40000004027fae */ /* 0x0003e800081a101c */
[----:B------:R2:W-:Y:S01]  /*4e450*/  STL [R1+0x1294], R28 ;  /* 0x0012941c01007387 */ /* 0x0005e20000100800 */
[----:B-1----:R-:W-:Y:S01]  /*4e460*/  IMAD.MOV.U32 R5, RZ, RZ, R28 ;  /* 0x000000ffff057224 */ /* 0x002fe200078e001c */
[----:B------:R-:W-:Y:S01]  /*4e470*/  IADD3 R29, P1, PT, R29, UR14, RZ ;  /* 0x0000000e1d1d7c10 */ /* 0x000fe2000ff3e0ff */
[----:B------:R-:W-:Y:S01]  /*4e480*/  IMAD.MOV.U32 R4, RZ, RZ, R8 ;  /* 0x000000ffff047224 */ /* 0x000fe200078e0008 */
[----:B--2---:R-:W2:Y:S01]  /*4e490*/  LDL.LU R28, [R1+0x13d4] ;  /* 0x0013d400011c7983 */ /* 0x004ea20000300800 */
[----:B------:R-:W-:-:S03]  /*4e4a0*/  IADD3 R3, P2, PT, R3, UR14, RZ ;  /* 0x0000000e03037c10 */ /* 0x000fc6000ff5e0ff */
[----:B------:R-:W2:Y:S04]  /*4e4b0*/  LDL.LU R8, [R1+0x13d8] ;  /* 0x0013d80001087983 */ /* 0x000ea80000300800 */
[----:B------:R-:W2:Y:S04]  /*4e4c0*/  LDL.LU R33, [R1+0x1414] ;  /* 0x0014140001217983 */ /* 0x000ea80000300800 */
[----:B------:R-:W2:Y:S04]  /*4e4d0*/  LDL.LU R31, [R1+0x1418] ;  /* 0x00141800011f7983 */ /* 0x000ea80000300800 */
[----:B------:R1:W-:Y:S04]  /*4e4e0*/  LDGSTS.E [R2+0xac00], desc[UR28][R4.64], P0 ;  /* 0x0ac0000004027fae */ /* 0x0003e800081a101c */
[----:B------:R-:W-:Y:S01]  /*4e4f0*/  STL [R1+0x12d8], R29 ;  /* 0x0012d81d01007387 */ /* 0x000fe20000100800 */
[----:B------:R-:W-:-:S02]  /*4e500*/  IADD3.X R30, PT, PT, R30, UR8, RZ, P1, !PT ;  /* 0x000000081e1e7c10 */ /* 0x000fc40008ffe4ff */
[----:B-1----:R-:W-:-:S03]  /*4e510*/  MOV R4, R29 ;  /* 0x0000001d00047202 */ /* 0x002fc60000000f00 */
[----:B------:R-:W-:Y:S01]  /*4e520*/  IMAD.MOV.U32 R5, RZ, RZ, R30 ;  /* 0x000000ffff057224 */ /* 0x000fe200078e001e */
[----:B------:R-:W-:Y:S01]  /*4e530*/  IADD3.X R12, PT, PT, R12, UR8, RZ, P2, !PT ;  /* 0x000000080c0c7c10 */ /* 0x000fe200097fe4ff */
        /* <DEDUP_REMOVED lines=9> */
[----:B------:R-:W2:Y:S01]  /*4e5d0*/  LDL.LU R3, [R1+0x1498] ;  /* 0x0014980001037983 */ /* 0x000ea20000300800 */
[----:B------:R-:W-:Y:S02]  /*4e5e0*/  IADD3 R16, P1, PT, R16, UR14, RZ ;  /* 0x0000000e10107c10 */ /* 0x000fe4000ff3e0ff */
[----:B------:R-:W-:Y:S01]  /*4e5f0*/  IADD3 R9, P2, PT, R9, UR14, RZ ;  /* 0x0000000e09097c10 */ /* 0x000fe2000ff5e0ff */
[----:B------:R1:W-:Y:S04]  /*4e600*/  LDGSTS.E [R2+0xbc00], desc[UR28][R4.64], P0 ;  /* 0x0bc0000004027fae */ /* 0x0003e800081a101c */
[----:B------:R-:W-:Y:S01]  /*4e610*/  STL [R1+0x1358], R16 ;  /* 0x0013581001007387 */ /* 0x000fe20000100800 */
[----:B-1----:R-:W-:Y:S01]  /*4e620*/  IMAD.MOV.U32 R4, RZ, RZ, R16 ;  /* 0x000000ffff047224 */ /* 0x002fe200078e0010 */
[----:B------:R-:W-:Y:S01]  /*4e630*/  HMMA.1688.F32.TF32 R20, R156, R22, R96 ;  /* 0x000000169c14723c */ /* 0x000fe20000081060 */
[----:B----4-:R-:W-:-:S05]  /*4e640*/  IADD3.X R17, PT, PT, R17, UR8, RZ, P1, !PT ;  /* 0x0000000811117c10 */ /* 0x010fca0008ffe4ff */
[----:B------:R-:W-:Y:S01]  /*4e650*/  IMAD.MOV.U32 R5, RZ, RZ, R17 ;  /* 0x000000ffff057224 */ /* 0x000fe200078e0011 */
[----:B------:R1:W-:Y:S01]  /*4e660*/  STL [R1+0x1354], R17 ;  /* 0x0013541101007387 */ /* 0x0003e20000100800 */
[----:B---3--:R-:W-:-:S03]  /*4e670*/  IADD3.X R13, PT, PT, R13, UR8, RZ, P2, !PT ;  /* 0x000000080d0d7c10 */ /* 0x008fc600097fe4ff */
[----:B------:R-:W-:Y:S04]  /*4e680*/  STL [R1+0x1398], R9 ;  /* 0x0013980901007387 */ /* 0x000fe80000100800 */
[----:B------:R3:W-:Y:S04]  /*4e690*/  STL [R1+0x1394], R13 ;  /* 0x0013940d01007387 */ /* 0x0007e80000100800 */
[----:B------:R4:W-:Y:S04]  /*4e6a0*/  LDGSTS.E [R2+0xc400], desc[UR28][R4.64], P0 ;  /* 0x0c40000004027fae */ /* 0x0009e800081a101c */
[----:B-1----:R-:W2:Y:S04]  /*4e6b0*/  LDL.LU R17, [R1+0x14d4] ;  /* 0x0014d40001117983 */ /* 0x002ea80000300800 */
[----:B------:R-:W2:Y:S01]  /*4e6c0*/  LDL.LU R16, [R1+0x14d8] ;  /* 0x0014d80001107983 */ /* 0x000ea20000300800 */
[----:B----4-:R-:W-:Y:S01]  /*4e6d0*/  IMAD.MOV.U32 R5, RZ, RZ, R13 ;  /* 0x000000ffff057224 */ /* 0x010fe200078e000d */
[----:B------:R-:W-:-:S02]  /*4e6e0*/  MOV R4, R9 ;  /* 0x0000000900047202 */ /* 0x000fc40000000f00 */
[----:B---3--:R-:W3:Y:S04]  /*4e6f0*/  LDL.LU R13, [R1+0x1514] ;  /* 0x00151400010d7983 */ /* 0x008ee80000300800 */
[----:B------:R-:W4:Y:S04]  /*4e700*/  LDL.LU R9, [R1+0x1518] ;  /* 0x0015180001097983 */ /* 0x000f280000300800 */
[----:B------:R-:W3:Y:S04]  /*4e710*/  LDL.LU R96, [R1+0x550] ;  /* 0x0005500001607983 */ /* 0x000ee80000300800 */
[----:B------:R-:W3:Y:S04]  /*4e720*/  LDL.LU R97, [R1+0x554] ;  /* 0x0005540001617983 */ /* 0x000ee80000300800 */
[----:B------:R-:W3:Y:S04]  /*4e730*/  LDL.LU R98, [R1+0x558] ;  /* 0x0005580001627983 */ /* 0x000ee80000300800 */
[----:B------:R-:W3:Y:S04]  /*4e740*/  LDL.LU R99, [R1+0x55c] ;  /* 0x00055c0001637983 */ /* 0x000ee80000300800 */
[----:B------:R1:W-:Y:S01]  /*4e750*/  LDGSTS.E [R2+0xcc00], desc[UR28][R4.64], P0 ;  /* 0x0cc0000004027fae */ /* 0x0003e200081a101c */
[----:B--2---:R-:W-:-:S04]  /*4e760*/  IADD3 R8, P1, PT, R8, UR14, RZ ;  /* 0x0000000e08087c10 */ /* 0x004fc8000ff3e0ff */
[----:B------:R-:W-:Y:S02]  /*4e770*/  IADD3.X R28, PT, PT, R28, UR8, RZ, P1, !PT ;  /* 0x000000081c1c7c10 */ /* 0x000fe40008ffe4ff */
[----:B------:R-:W-:Y:S01]  /*4e780*/  IADD3 R31, P2, PT, R31, UR14, RZ ;  /* 0x0000000e1f1f7c10 */ /* 0x000fe2000ff5e0ff */
[----:B------:R-:W-:Y:S03]  /*4e790*/  STL [R1+0x13d8], R8 ;  /* 0x0013d80801007387 */ /* 0x000fe60000100800 */
[----:B------:R-:W-:Y:S01]  /*4e7a0*/  IADD3.X R33, PT, PT, R33, UR8, RZ, P2, !PT ;  /* 0x0000000821217c10 */ /* 0x000fe200097fe4ff */
[----:B------:R2:W-:Y:S01]  /*4e7b0*/  STL [R1+0x13d4], R28 ;  /* 0x0013d41c01007387 */ /* 0x0005e20000100800 */
[----:B-1----:R-:W-:Y:S01]  /*4e7c0*/  MOV R5, R28 ;  /* 0x0000001c00057202 */ /* 0x002fe20000000f00 */
[----:B------:R-:W-:Y:S02]  /*4e7d0*/  IMAD.MOV.U32 R4, RZ, RZ, R8 ;  /* 0x000000ffff047224 */ /* 0x000fe400078e0008 */
[----:B------:R1:W-:Y:S04]  /*4e7e0*/  STL [R1+0x1418], R31 ;  /* 0x0014181f01007387 */ /* 0x0003e80000100800 */
[----:B------:R1:W-:Y:S04]  /*4e7f0*/  LDGSTS.E [R2+0xd400], desc[UR28][R4.64], P0 ;  /* 0x0d40000004027fae */ /* 0x0003e800081a101c */
[----:B--2---:R-:W2:Y:S04]  /*4e800*/  LDL.LU R28, [R1+0xd60] ;  /* 0x000d6000011c7983 */ /* 0x004ea80000300800 */
[----:B------:R-:W-:Y:S04]  /*4e810*/  STL [R1+0x1414], R33 ;  /* 0x0014142101007387 */ /* 0x000fe80000100800 */
[----:B------:R-:W2:Y:S01]  /*4e820*/  LDL.LU R8, [R1+0xda0] ;  /* 0x000da00001087983 */ /* 0x000ea20000300800 */
[----:B-1----:R-:W-:-:S03]  /*4e830*/  IMAD.MOV.U32 R4, RZ, RZ, R31 ;  /* 0x000000ffff047224 */ /* 0x002fc600078e001f */
[----:B------:R-:W2:Y:S01]  /*4e840*/  LDL.LU R34, [R1+0xd5c] ;  /* 0x000d5c0001227983 */ /* 0x000ea20000300800 */
[----:B------:R-:W-:-:S03]  /*4e850*/  IMAD.MOV.U32 R5, RZ, RZ, R33 ;  /* 0x000000ffff057224 */ /* 0x000fc600078e0021 */
[----:B------:R-:W2:Y:S04]  /*4e860*/  LDL.LU R31, [R1+0xd9c] ;  /* 0x000d9c00011f7983 */ /* 0x000ea80000300800 */
[----:B------:R1:W-:Y:S01]  /*4e870*/  LDGSTS.E [R2+0xdc00], desc[UR28][R4.64], P0 ;  /* 0x0dc0000004027fae */ /* 0x0003e200081a101c */
[----:B------:R-:W-:-:S04]  /*4e880*/  IADD3 R29, P1, PT, R29, UR14, RZ ;  /* 0x0000000e1d1d7c10 */ /* 0x000fc8000ff3e0ff */
[----:B------:R-:W-:Y:S02]  /*4e890*/  IADD3.X R30, PT, PT, R30, UR8, RZ, P1, !PT ;  /* 0x000000081e1e7c10 */ /* 0x000fe40008ffe4ff */
[----:B------:R-:W-:Y:S01]  /*4e8a0*/  IADD3 R3, P2, PT, R3, UR14, RZ ;  /* 0x0000000e03037c10 */ /* 0x000fe2000ff5e0ff */
[----:B------:R-:W-:Y:S03]  /*4e8b0*/  STL [R1+0x1458], R29 ;  /* 0x0014581d01007387 */ /* 0x000fe60000100800 */
[----:B------:R-:W-:Y:S01]  /*4e8c0*/  IADD3.X R12, PT, PT, R12, UR8, RZ, P2, !PT ;  /* 0x000000080c0c7c10 */ /* 0x000fe200097fe4ff */
[----:B------:R1:W-:Y:S02]  /*4e8d0*/  STL [R1+0x1454], R30 ;  /* 0x0014541e01007387 */ /* 0x0003e40000100800 */
[----:B-1----:R-:W-:Y:S01]  /*4e8e0*/  MOV R4, R29 ;  /* 0x0000001d00047202 */ /* 0x002fe20000000f00 */
[----:B------:R-:W-:Y:S01]  /*4e8f0*/  IMAD.MOV.U32 R5, RZ, RZ, R30 ;  /* 0x000000ffff057224 */ /* 0x000fe200078e001e */
[----:B------:R-:W-:Y:S04]  /*4e900*/  STL [R1+0x1498], R3 ;  /* 0x0014980301007387 */ /* 0x000fe80000100800 */
[----:B------:R1:W-:Y:S04]  /*4e910*/  STL [R1+0x1494], R12 ;  /* 0x0014940c01007387 */ /* 0x0003e80000100800 */
[----:B------:R-:W2:Y:S04]  /*4e920*/  LDL.LU R35, [R1+0xddc] ;  /* 0x000ddc0001237983 */ /* 0x000ea80000300800 */
[----:B------:R-:W2:Y:S04]  /*4e930*/  LDL.LU R30, [R1+0xde0] ;  /* 0x000de000011e7983 */ /* 0x000ea80000300800 */
[----:B------:R1:W-:Y:S02]  /*4e940*/  LDGSTS.E [R2+0xe400], desc[UR28][R4.64], P0 ;  /* 0x0e40000004027fae */ /* 0x0003e400081a101c */
[----:B-1----:R-:W-:Y:S01]  /*4e950*/  MOV R5, R12 ;  /* 0x0000000c00057202 */ /* 0x002fe20000000f00 */
[----:B------:R-:W-:Y:S01]  /*4e960*/  IMAD.MOV.U32 R4, RZ, RZ, R3 ;  /* 0x000000ffff047224 */ /* 0x000fe200078e0003 */
[----:B------:R-:W2:Y:S04]  /*4e970*/  LDL.LU R12, [R1+0xe1c] ;  /* 0x000e1c00010c7983 */ /* 0x000ea80000300800 */
[----:B------:R-:W2:Y:S04]  /*4e980*/  LDL.LU R3, [R1+0xe20] ;  /* 0x000e200001037983 */ /* 0x000ea80000300800 */
[----:B------:R1:W-:Y:S01]  /*4e990*/  LDGSTS.E [R2+0xec00], desc[UR28][R4.64], P0 ;  /* 0x0ec0000004027fae */ /* 0x0003e200081a101c */
[----:B------:R-:W-:-:S04]  /*4e9a0*/  IADD3 R16, P1, PT, R16, UR14, RZ ;  /* 0x0000000e10107c10 */ /* 0x000fc8000ff3e0ff */
[----:B------:R-:W-:Y:S02]  /*4e9b0*/  IADD3.X R17, PT, PT, R17, UR8, RZ, P1, !PT ;  /* 0x0000000811117c10 */ /* 0x000fe40008ffe4ff */
[----:B----4-:R-:W-:Y:S01]  /*4e9c0*/  IADD3 R9, P2, PT, R9, UR14, RZ ;  /* 0x0000000e09097c10 */ /* 0x010fe2000ff5e0ff */
[----:B------:R-:W-:Y:S03]  /*4e9d0*/  STL [R1+0x14d8], R16 ;  /* 0x0014d81001007387 */ /* 0x000fe60000100800 */
[----:B---3--:R-:W-:Y:S01]  /*4e9e0*/  IADD3.X R13, PT, PT, R13, UR8, RZ, P2, !PT ;  /* 0x000000080d0d7c10 */ /* 0x008fe200097fe4ff */
[----:B------:R-:W-:Y:S01]  /*4e9f0*/  STL [R1+0x14d4], R17 ;  /* 0x0014d41101007387 */ /* 0x000fe20000100800 */
[----:B-1----:R-:W-:Y:S02]  /*4ea00*/  IMAD.MOV.U32 R4, RZ, RZ, R16 ;  /* 0x000000ffff047224 */ /* 0x002fe400078e0010 */
[----:B------:R-:W-:Y:S01]  /*4ea10*/  IMAD.MOV.U32 R5, RZ, RZ, R17 ;  /* 0x000000ffff057224 */ /* 0x000fe200078e0011 */
[----:B------:R-:W-:Y:S04]  /*4ea20*/  STL [R1+0x1518], R9 ;  /* 0x0015180901007387 */ /* 0x000fe80000100800 */
[----:B------:R1:W-:Y:S04]  /*4ea30*/  STL [R1+0x1514], R13 ;  /* 0x0015140d01007387 */ /* 0x0003e80000100800 */
[----:B------:R-:W3:Y:S04]  /*4ea40*/  LDL.LU R33, [R1+0xe5c] ;  /* 0x000e5c0001217983 */ /* 0x000ee80000300800 */
[----:B------:R-:W4:Y:S04]  /*4ea50*/  LDL.LU R29, [R1+0xe60] ;  /* 0x000e6000011d7983 */ /* 0x000f280000300800 */
[----:B------:R1:W-:Y:S02]  /*4ea60*/  LDGSTS.E [R2+0xf400], desc[UR28][R4.64], P0 ;  /* 0x0f40000004027fae */ /* 0x0003e400081a101c */
[----:B-1----:R-:W-:Y:S01]  /*4ea70*/  MOV R4, R9 ;  /* 0x0000000900047202 */ /* 0x002fe20000000f00 */
[----:B------:R-:W-:-:S02]  /*4ea80*/  IMAD.MOV.U32 R5, RZ, RZ, R13 ;  /* 0x000000ffff057224 */ /* 0x000fc400078e000d */
[----:B------:R-:W3:Y:S04]  /*4ea90*/  LDL.LU R13, [R1+0xe9c] ;  /* 0x000e9c00010d7983 */ /* 0x000ee80000300800 */
[----:B------:R-:W3:Y:S01]  /*4eaa0*/  LDL.LU R9, [R1+0xea0] ;  /* 0x000ea00001097983 */ /* 0x000ee20000300800 */
[----:B--2---:R-:W-:-:S03]  /*4eab0*/  IADD3 R28, P1, PT, R28, UR14, RZ ;  /* 0x0000000e1c1c7c10 */ /* 0x004fc6000ff3e0ff */
[----:B------:R1:W-:Y:S01]  /*4eac0*/  LDGSTS.E [R2+0xfc00], desc[UR28][R4.64], P0 ;  /* 0x0fc0000004027fae */ /* 0x0003e200081a101c */
[----:B------:R-:W-:-:S03]  /*4ead0*/  IADD3 R8, P2, PT, R8, UR14, RZ ;  /* 0x0000000e08087c10 */ /* 0x000fc6000ff5e0ff */
[----:B------:R2:W-:Y:S01]  /*4eae0*/  STL [R1+0xd60], R28 ;  /* 0x000d601c01007387 */ /* 0x0005e20000100800 */
[----:B------:R-:W-:-:S03]  /*4eaf0*/  IADD3.X R34, PT, PT, R34, UR8, RZ, P1, !PT ;  /* 0x0000000822227c10 */ /* 0x000fc60008ffe4ff */
[----:B------:R-:W-:Y:S01]  /*4eb00*/  STL [R1+0xda0], R8 ;  /* 0x000da00801007387 */ /* 0x000fe20000100800 */
[----:B-1----:R-:W-:Y:S02]  /*4eb10*/  LOP3.LUT R2, R32, 0x50, RZ, 0x3c, !PT ;  /* 0x0000005020027812 */ /* 0x002fe400078e3cff */
[----:B------:R-:W-:Y:S01]  /*4eb20*/  IADD3.X R31, PT, PT, R31, UR8, RZ, P2, !PT ;  /* 0x000000081f1f7c10 */ /* 0x000fe200097fe4ff */
[----:B------:R1:W-:Y:S01]  /*4eb30*/  STL [R1+0xd5c], R34 ;  /* 0x000d5c2201007387 */ /* 0x0003e20000100800 */
[----:B------:R-:W-:-:S03]  /*4eb40*/  MOV R4, R28 ;  /* 0x0000001c00047202 */ /* 0x000fc60000000f00 */
[----:B--2---:R-:W2:Y:S01]  /*4eb50*/  LDL.LU R28, [R1+0xee0] ;  /* 0x000ee000011c7983 */ /* 0x004ea20000300800 */
[----:B------:R-:W-:Y:S02]  /*4eb60*/  VIADD R2, R2, UR12 ;  /* 0x0000000c02027c36 */ /* 0x000fe40008000000 */
[----:B------:R-:W-:Y:S01]  /*4eb70*/  IMAD.MOV.U32 R5, RZ, RZ, R34 ;  /* 0x000000ffff057224 */ /* 0x000fe200078e0022 */
[----:B------:R-:W2:Y:S04]  /*4eb80*/  LDL.LU R38, [R1+0xf20] ;  /* 0x000f200001267983 */ /* 0x000ea80000300800 */
[----:B------:R1:W-:Y:S04]  /*4eb90*/  STL [R1+0xd9c], R31 ;  /* 0x000d9c1f01007387 */ /* 0x0003e80000100800 */
[----:B-1----:R-:W2:Y:S04]  /*4eba0*/  LDL.LU R34, [R1+0xedc] ;  /* 0x000edc0001227983 */ /* 0x002ea80000300800 */
[----:B------:R1:W-:Y:S04]  /*4ebb0*/  LDGSTS.E [R2+0x500], desc[UR28][R4.64], P0 ;  /* 0x0050000004027fae */ /* 0x0003e800081a101c */
[----:B------:R-:W2:Y:S01]  /*4ebc0*/  LDL.LU R39, [R1+0xf1c] ;  /* 0x000f1c0001277983 */ /* 0x000ea20000300800 */
[----:B-1----:R-:W-:Y:S01]  /*4ebd0*/  IMAD.MOV.U32 R4, RZ, RZ, R8 ;  /* 0x000000ffff047224 */ /* 0x002fe200078e0008 */
[----:B------:R-:W-:-:S02]  /*4ebe0*/  MOV R5, R31 ;  /* 0x0000001f00057202 */ /* 0x000fc40000000f00 */
[----:B------:R-:W2:Y:S04]  /*4ebf0*/  LDL.LU R8, [R1+0xf60] ;  /* 0x000f600001087983 */ /* 0x000ea80000300800 */
[----:B------:R-:W2:Y:S01]  /*4ec00*/  LDL.LU R31, [R1+0xfa0] ;  /* 0x000fa000011f7983 */ /* 0x000ea20000300800 */
[----:B------:R-:W-:-:S03]  /*4ec10*/  IADD3 R30, P1, PT, R30, UR14, RZ ;  /* 0x0000000e1e1e7c10 */ /* 0x000fc6000ff3e0ff */
[----:B------:R1:W-:Y:S01]  /*4ec20*/  LDGSTS.E [R2+0xd00], desc[UR28][R4.64], P0 ;  /* 0x00d0000004027fae */ /* 0x0003e200081a101c */
[----:B------:R-:W-:-:S03]  /*4ec30*/  IADD3.X R35, PT, PT, R35, UR8, RZ, P1, !PT ;  /* 0x0000000823237c10 */ /* 0x000fc60008ffe4ff */
[----:B------:R1:W-:Y:S04]  /*4ec40*/  STL [R1+0xde0], R30 ;  /* 0x000de01e01007387 */ /* 0x0003e80000100800 */
[----:B------:R1:W-:Y:S02]  /*4ec50*/  STL [R1+0xddc], R35 ;  /* 0x000ddc2301007387 */ /* 0x0003e40000100800 */
[----:B-1----:R-:W-:Y:S01]  /*4ec60*/  IMAD.MOV.U32 R4, RZ, RZ, R30 ;  /* 0x000000ffff047224 */ /* 0x002fe200078e001e */
[----:B------:R-:W-:-:S04]  /*4ec70*/  IADD3 R3, P2, PT, R3, UR14, RZ ;  /* 0x0000000e03037c10 */ /* 0x000fc8000ff5e0ff */
[----:B------:R-:W-:Y:S01]  /*4ec80*/  IADD3.X R12, PT, PT, R12, UR8, RZ, P2, !PT ;  /* 0x000000080c0c7c10 */ /* 0x000fe200097fe4ff */
[----:B------:R1:W-:Y:S04]  /*4ec90*/  STL [R1+0xe20], R3 ;  /* 0x000e200301007387 */ /* 0x0003e80000100800 */
[----:B------:R-:W2:Y:S01]  /*4eca0*/  LDL.LU R30, [R1+0xf5c] ;  /* 0x000f5c00011e7983 */ /* 0x000ea20000300800 */
[----:B------:R-:W-:-:S03]  /*4ecb0*/  IMAD.MOV.U32 R5, RZ, RZ, R35 ;  /* 0x000000ffff057224 */ /* 0x000fc600078e0023 */
[----:B------:R1:W-:Y:S04]  /*4ecc0*/  STL [R1+0xe1c], R12 ;  /* 0x000e1c0c01007387 */ /* 0x0003e80000100800 */
[----:B------:R-:W2:Y:S04]  /*4ecd0*/  LDL.LU R35, [R1+0xf9c] ;  /* 0x000f9c0001237983 */ /* 0x000ea80000300800 */
[----:B------:R1:W-:Y:S02]  /*4ece0*/  LDGSTS.E [R2+0x1500], desc[UR28][R4.64], P0 ;  /* 0x0150000004027fae */ /* 0x0003e400081a101c */
[----:B-1----:R-:W-:Y:S01]  /*4ecf0*/  MOV R4, R3 ;  /* 0x0000000300047202 */ /* 0x002fe20000000f00 */
[----:B------:R-:W-:Y:S01]  /*4ed00*/  IMAD.MOV.U32 R5, RZ, RZ, R12 ;  /* 0x000000ffff057224 */ /* 0x000fe200078e000c */
[----:B------:R-:W2:Y:S04]  /*4ed10*/  LDL.LU R3, [R1+0xfe0] ;  /* 0x000fe00001037983 */ /* 0x000ea80000300800 */
[----:B------:R-:W2:Y:S04]  /*4ed20*/  LDL.LU R12, [R1+0x1020] ;  /* 0x00102000010c7983 */ /* 0x000ea80000300800 */
[----:B------:R1:W-:Y:S01]  /*4ed30*/  LDGSTS.E [R2+0x1d00], desc[UR28][R4.64], P0 ;  /* 0x01d0000004027fae */ /* 0x0003e200081a101c */
[----:B----4-:R-:W-:-:S04]  /*4ed40*/  IADD3 R29, P1, PT, R29, UR14, RZ ;  /* 0x0000000e1d1d7c10 */ /* 0x010fc8000ff3e0ff */
[----:B---3--:R-:W-:Y:S01]  /*4ed50*/  IADD3.X R33, PT, PT, R33, UR8, RZ, P1, !PT ;  /* 0x0000000821217c10 */ /* 0x008fe20008ffe4ff */
[----:B------:R3:W-:Y:S01]  /*4ed60*/  STL [R1+0xe60], R29 ;  /* 0x000e601d01007387 */ /* 0x0007e20000100800 */
[----:B-1----:R-:W-:Y:S02]  /*4ed70*/  IMAD.MOV.U32 R4, RZ, RZ, R29 ;  /* 0x000000ffff047224 */ /* 0x002fe400078e001d */
[----:B------:R-:W-:Y:S01]  /*4ed80*/  MOV R5, R33 ;  /* 0x0000002100057202 */ /* 0x000fe20000000f00 */
[----:B------:R1:W-:Y:S04]  /*4ed90*/  STL [R1+0xe5c], R33 ;  /* 0x000e5c2101007387 */ /* 0x0003e80000100800 */
[----:B------:R4:W-:Y:S01]  /*4eda0*/  LDGSTS.E [R2+0x2500], desc[UR28][R4.64], P0 ;  /* 0x0250000004027fae */ /* 0x0009e200081a101c */
[----:B------:R-:W-:-:S04]  /*4edb0*/  IADD3 R9, P2, PT, R9, UR14, RZ ;  /* 0x0000000e09097c10 */ /* 0x000fc8000ff5e0ff */
[----:B------:R-:W-:Y:S01]  /*4edc0*/  IADD3.X R13, PT, PT, R13, UR8, RZ, P2, !PT ;  /* 0x000000080d0d7c10 */ /* 0x000fe200097fe4ff */
[----:B------:R1:W-:Y:S01]  /*4edd0*/  STL [R1+0xea0], R9 ;  /* 0x000ea00901007387 */ /* 0x0003e20000100800 */
[----:B----4-:R-:W-:-:S03]  /*4ede0*/  IMAD.MOV.U32 R4, RZ, RZ, R9 ;  /* 0x000000ffff047224 */ /* 0x010fc600078e0009 */
[----:B---3--:R-:W3:Y:S01]  /*4edf0*/  LDL.LU R29, [R1+0xfdc] ;  /* 0x000fdc00011d7983 */ /* 0x008ee20000300800 */
[----:B------:R-:W-:-:S03]  /*4ee00*/  IMAD.MOV.U32 R5, RZ, RZ, R13 ;  /* 0x000000ffff057224 */ /* 0x000fc600078e000d */
[----:B------:R4:W-:Y:S04]  /*4ee10*/  STL [R1+0xe9c], R13 ;  /* 0x000e9c0d01007387 */ /* 0x0009e80000100800 */
[----:B-1----:R-:W3:Y:S04]  /*4ee20*/  LDL.LU R33, [R1+0x101c] ;  /* 0x00101c0001217983 */ /* 0x002ee80000300800 */
[----:B------:R-:W3:Y:S01]  /*4ee30*/  LDL.LU R9, [R1+0x1060] ;  /* 0x0010600001097983 */ /* 0x000ee20000300800 */
[----:B--2---:R-:W-:-:S03]  /*4ee40*/  IADD3 R28, P1, PT, R28, UR14, RZ ;  /* 0x0000000e1c1c7c10 */ /* 0x004fc6000ff3e0ff */
[----:B----4-:R-:W2:Y:S01]  /*4ee50*/  LDL.LU R13, [R1+0x10a0] ;  /* 0x0010a000010d7983 */ /* 0x010ea20000300800 */
[----:B------:R-:W-:-:S03]  /*4ee60*/  IADD3 R38, P2, PT, R38, UR14, RZ ;  /* 0x0000000e26267c10 */ /* 0x000fc6000ff5e0ff */
[----:B------:R1:W-:Y:S01]  /*4ee70*/  LDGSTS.E [R2+0x2d00], desc[UR28][R4.64], P0 ;  /* 0x02d0000004027fae */ /* 0x0003e200081a101c */
[----:B------:R-:W-:-:S03]  /*4ee80*/  IADD3.X R34, PT, PT, R34, UR8, RZ, P1, !PT ;  /* 0x0000000822227c10 */ /* 0x000fc60008ffe4ff */
[----:B------:R-:W-:Y:S04]  /*4ee90*/  STL [R1+0xee0], R28 ;  /* 0x000ee01c01007387 */ /* 0x000fe80000100800 */
[----:B------:R4:W-:Y:S01]  /*4eea0*/  STL [R1+0xedc], R34 ;  /* 0x000edc2201007387 */ /* 0x0009e20000100800 */
[----:B-1----:R-:W-:Y:S01]  /*4eeb0*/  MOV R4, R28 ;  /* 0x0000001c00047202 */ /* 0x002fe20000000f00 */
[----:B------:R-:W-:Y:S01]  /*4eec0*/  IMAD.MOV.U32 R5, RZ, RZ, R34 ;  /* 0x000000ffff057224 */ /* 0x000fe200078e0022 */
[----:B------:R-:W-:Y:S01]  /*4eed0*/  IADD3.X R39, PT, PT, R39, UR8, RZ, P2, !PT ;  /* 0x0000000827277c10 */ /* 0x000fe200097fe4ff */
[----:B------:R-:W-:Y:S04]  /*4eee0*/  STL [R1+0xf20], R38 ;  /* 0x000f202601007387 */ /* 0x000fe80000100800 */
[----:B------:R1:W-:Y:S04]  /*4eef0*/  LDGSTS.E [R2+0x3500], desc[UR28][R4.64], P0 ;  /* 0x0350000004027fae */ /* 0x0003e800081a101c */
[----:B----4-:R-:W4:Y:S01]  /*4ef00*/  LDL.LU R34, [R1+0x105c] ;  /* 0x00105c0001227983 */ /* 0x010f220000300800 */
[----:B------:R-:W-:-:S03]  /*4ef10*/  IADD3 R8, P1, PT, R8, UR14, RZ ;  /* 0x0000000e08087c10 */ /* 0x000fc6000ff3e0ff */
[----:B------:R-:W-:Y:S01]  /*4ef20*/  STL [R1+0xf1c], R39 ;  /* 0x000f1c2701007387 */ /* 0x000fe20000100800 */
[----:B------:R-:W-:Y:S01]  /*4ef30*/  IADD3 R31, P2, PT, R31, UR14, RZ ;  /* 0x0000000e1f1f7c10 */ /* 0x000fe2000ff5e0ff */
[----:B-1----:R-:W-:Y:S01]  /*4ef40*/  IMAD.MOV.U32 R4, RZ, RZ, R38 ;  /* 0x000000ffff047224 */ /* 0x002fe200078e0026 */
[----:B------:R-:W-:Y:S01]  /*4ef50*/  MOV R5, R39 ;  /* 0x0000002700057202 */ /* 0x000fe20000000f00 */
[----:B------:R-:W4:Y:S04]  /*4ef60*/  LDL.LU R28, [R1+0x109c] ;  /* 0x00109c00011c7983 */ /* 0x000f280000300800 */
        /* <DEDUP_REMOVED lines=12> */
[----:B------:R-:W-:-:S03]  /*4f030*/  IMAD.MOV.U32 R5, RZ, RZ, R35 ;  /* 0x000000ffff057224 */ /* 0x000fc600078e0023 */
[----:B-1----:R-:W4:Y:S01]  /*4f040*/  LDL.LU R35, [R1+0x10dc] ;  /* 0x0010dc0001237983 */ /* 0x002f220000300800 */
[----:B------:R-:W-:-:S03]  /*4f050*/  MOV R4, R31 ;  /* 0x0000001f00047202 */ /* 0x000fc60000000f00 */
[----:B------:R-:W4:Y:S01]  /*4f060*/  LDL.LU R31, [R1+0x111c] ;  /* 0x00111c00011f7983 */ /* 0x000f220000300800 */
[----:B------:R-:W-:Y:S02]  /*4f070*/  IADD3 R3, P1, PT, R3, UR14, RZ ;  /* 0x0000000e03037c10 */ /* 0x000fe4000ff3e0ff */
[----:B------:R-:W-:Y:S01]  /*4f080*/  IADD3 R12, P2, PT, R12, UR14, RZ ;  /* 0x0000000e0c0c7c10 */ /* 0x000fe2000ff5e0ff */
[----:B------:R1:W-:Y:S04]  /*4f090*/  LDGSTS.E [R2+0x4d00], desc[UR28][R4.64], P0 ;  /* 0x04d0000004027fae */ /* 0x0003e800081a101c */
[----:B------:R-:W-:Y:S01]  /*4f0a0*/  STL [R1+0xfe0], R3 ;  /* 0x000fe00301007387 */ /* 0x000fe20000100800 */
[----:B-1----:R-:W-:Y:S01]  /*4f0b0*/  IMAD.MOV.U32 R4, RZ, RZ, R3 ;  /* 0x000000ffff047224 */ /* 0x002fe200078e0003 */
[----:B---3--:R-:W-:-:S04]  /*4f0c0*/  IADD3.X R29, PT, PT, R29, UR8, RZ, P1, !PT ;  /* 0x000000081d1d7c10 */ /* 0x008fc80008ffe4ff */
[----:B------:R-:W-:Y:S01]  /*4f0d0*/  MOV R5, R29 ;  /* 0x0000001d00057202 */ /* 0x000fe20000000f00 */
[----:B------:R1:W-:Y:S01]  /*4f0e0*/  STL [R1+0xfdc], R29 ;  /* 0x000fdc1d01007387 */ /* 0x0003e20000100800 */
[----:B------:R-:W-:-:S03]  /*4f0f0*/  IADD3.X R33, PT, PT, R33, UR8, RZ, P2, !PT ;  /* 0x0000000821217c10 */ /* 0x000fc600097fe4ff */
[----:B------:R-:W-:Y:S01]  /*4f100*/  STL [R1+0x1020], R12 ;  /* 0x0010200c01007387 */ /* 0x000fe20000100800 */
[----:B------:R-:W-:-:S03]  /*4f110*/  IADD3 R9, P1, PT, R9, UR14, RZ ;  /* 0x0000000e09097c10 */ /* 0x000fc6000ff3e0ff */
[----:B------:R3:W-:Y:S04]  /*4f120*/  LDGSTS.E [R2+0x5500], desc[UR28][R4.64], P0 ;  /* 0x0550000004027fae */ /* 0x0007e800081a101c */
[----:B-1----:R-:W4:Y:S01]  /*4f130*/  LDL.LU R29, [R1+0x1160] ;  /* 0x00116000011d7983 */ /* 0x002f220000300800 */
[----:B--2---:R-:W-:-:S03]  /*4f140*/  IADD3 R13, P2, PT, R13, UR14, RZ ;  /* 0x0000000e0d0d7c10 */ /* 0x004fc6000ff5e0ff */
[----:B------:R1:W-:Y:S01]  /*4f150*/  STL [R1+0x101c], R33 ;  /* 0x00101c2101007387 */ /* 0x0003e20000100800 */
[----:B---3--:R-:W-:-:S03]  /*4f160*/  IMAD.MOV.U32 R4, RZ, RZ, R12 ;  /* 0x000000ffff047224 */ /* 0x008fc600078e000c */
[----:B------:R-:W2:Y:S01]  /*4f170*/  LDL.LU R3, [R1+0x11a0] ;  /* 0x0011a00001037983 */ /* 0x000ea20000300800 */
[----:B------:R-:W-:-:S03]  /*4f180*/  IMAD.MOV.U32 R5, RZ, RZ, R33 ;  /* 0x000000ffff057224 */ /* 0x000fc600078e0021 */
[----:B-1----:R-:W3:Y:S04]  /*4f190*/  LDL.LU R33, [R1+0x115c] ;  /* 0x00115c0001217983 */ /* 0x002ee80000300800 */
[----:B------:R-:W3:Y:S04]  /*4f1a0*/  LDL.LU R12, [R1+0x119c] ;  /* 0x00119c00010c7983 */ /* 0x000ee80000300800 */
[----:B------:R1:W-:Y:S01]  /*4f1b0*/  LDGSTS.E [R2+0x5d00], desc[UR28][R4.64], P0 ;  /* 0x05d0000004027fae */ /* 0x0003e200081a101c */
[----:B----4-:R-:W-:-:S03]  /*4f1c0*/  IADD3.X R34, PT, PT, R34, UR8, RZ, P1, !PT ;  /* 0x0000000822227c10 */ /* 0x010fc60008ffe4ff */
[----:B------:R4:W-:Y:S04]  /*4f1d0*/  STL [R1+0x1060], R9 ;  /* 0x0010600901007387 */ /* 0x0009e80000100800 */
[----:B------:R-:W-:Y:S01]  /*4f1e0*/  STL [R1+0x105c], R34 ;  /* 0x00105c2201007387 */ /* 0x000fe20000100800 */
[----:B-1----:R-:W-:Y:S01]  /*4f1f0*/  MOV R4, R9 ;  /* 0x0000000900047202 */ /* 0x002fe20000000f00 */
[----:B------:R-:W-:Y:S01]  /*4f200*/  IMAD.MOV.U32 R5, RZ, RZ, R34 ;  /* 0x000000ffff057224 */ /* 0x000fe200078e0022 */
[----:B------:R-:W-:Y:S01]  /*4f210*/  IADD3.X R28, PT, PT, R28, UR8, RZ, P2, !PT ;  /* 0x000000081c1c7c10 */ /* 0x000fe200097fe4ff */
[----:B------:R1:W-:Y:S04]  /*4f220*/  STL [R1+0x10a0], R13 ;  /* 0x0010a00d01007387 */ /* 0x0003e80000100800 */
[----:B----4-:R-:W4:Y:S04]  /*4f230*/  LDL.LU R9, [R1+0x11e0] ;  /* 0x0011e00001097983 */ /* 0x010f280000300800 */
[----:B------:R1:W-:Y:S04]  /*4f240*/  STL [R1+0x109c], R28 ;  /* 0x00109c1c01007387 */ /* 0x0003e80000100800 */
[----:B------:R1:W-:Y:S04]  /*4f250*/  LDGSTS.E [R2+0x6500], desc[UR28][R4.64], P0 ;  /* 0x0650000004027fae */ /* 0x0003e800081a101c */
[----:B------:R-:W4:Y:S01]  /*4f260*/  LDL.LU R38, [R1+0x1220] ;  /* 0x0012200001267983 */ /* 0x000f220000300800 */
[----:B-1----:R-:W-:-:S03]  /*4f270*/  IMAD.MOV.U32 R4, RZ, RZ, R13 ;  /* 0x000000ffff047224 */ /* 0x002fc600078e000d */
[----:B------:R-:W4:Y:S01]  /*4f280*/  LDL.LU R13, [R1+0x11dc] ;  /* 0x0011dc00010d7983 */ /* 0x000f220000300800 */
[----:B------:R-:W-:-:S03]  /*4f290*/  MOV R5, R28 ;  /* 0x0000001c00057202 */ /* 0x000fc60000000f00 */
[----:B------:R-:W4:Y:S04]  /*4f2a0*/  LDL.LU R39, [R1+0x121c] ;  /* 0x00121c0001277983 */ /* 0x000f280000300800 */
[----:B------:R-:W4:Y:S04]  /*4f2b0*/  LDL.LU R34, [R1+0x1260] ;  /* 0x0012600001227983 */ /* 0x000f280000300800 */
[----:B------:R-:W4:Y:S04]  /*4f2c0*/  LDL.LU R28, [R1+0x12a0] ;  /* 0x0012a000011c7983 */ /* 0x000f280000300800 */
[----:B------:R1:W-:Y:S01]  /*4f2d0*/  LDGSTS.E [R2+0x6d00], desc[UR28][R4.64], P0 ;  /* 0x06d0000004027fae */ /* 0x0003e200081a101c */
[----:B------:R-:W-:-:S05]  /*4f2e0*/  IADD3 R30, P1, PT, R30, UR14, RZ ;  /* 0x0000000e1e1e7c10 */ /* 0x000fca000ff3e0ff */
[----:B------:R-:W-:Y:S01]  /*4f2f0*/  STL [R1+0x10e0], R30 ;  /* 0x0010e01e01007387 */ /* 0x000fe20000100800 */
[----:B------:R-:W-:Y:S02]  /*4f300*/  IADD3 R8, P2, PT, R8, UR14, RZ ;  /* 0x0000000e08087c10 */ /* 0x000fe4000ff5e0ff */
[----:B------:R-:W-:-:S05]  /*4f310*/  IADD3.X R35, PT, PT, R35, UR8, RZ, P1, !PT ;  /* 0x0000000823237c10 */ /* 0x000fca0008ffe4ff */
[----:B------:R1:W-:Y:S02]  /*4f320*/  STL [R1+0x10dc], R35 ;  /* 0x0010dc2301007387 */ /* 0x0003e40000100800 */
[----:B-1----:R-:W-:Y:S01]  /*4f330*/  IMAD.MOV.U32 R5, RZ, RZ, R35 ;  /* 0x000000ffff057224 */ /* 0x002fe200078e0023 */
[----:B------:R-:W-:Y:S01]  /*4f340*/  IADD3.X R31, PT, PT, R31, UR8, RZ, P2, !PT ;  /* 0x000000081f1f7c10 */ /* 0x000fe200097fe4ff */
        /* <DEDUP_REMOVED lines=11> */
[----:B------:R-:W-:-:S05]  /*4f400*/  IADD3 R29, P1, PT, R29, UR14, RZ ;  /* 0x0000000e1d1d7c10 */ /* 0x000fca000ff3e0ff */
[----:B------:R-:W-:Y:S01]  /*4f410*/  STL [R1+0x1160], R29 ;  /* 0x0011601d01007387 */ /* 0x000fe20000100800 */
[----:B--2---:R-:W-:Y:S01]  /*4f420*/  IADD3 R3, P2, PT, R3, UR14, RZ ;  /* 0x0000000e03037c10 */ /* 0x004fe2000ff5e0ff */
[----:B-1----:R-:W-:Y:S01]  /*4f430*/  IMAD.MOV.U32 R4, RZ, RZ, R29 ;  /* 0x000000ffff047224 */ /* 0x002fe200078e001d */
[----:B---3--:R-:W-:Y:S02]  /*4f440*/  IADD3.X R33, PT, PT, R33, UR8, RZ, P1, !PT ;  /* 0x0000000821217c10 */ /* 0x008fe40008ffe4ff */
[----:B------:R-:W-:-:S03]  /*4f450*/  IADD3.X R12, PT, PT, R12, UR8, RZ, P2, !PT ;  /* 0x000000080c0c7c10 */ /* 0x000fc600097fe4ff */
[----:B------:R1:W-:Y:S01]  /*4f460*/  STL [R1+0x115c], R33 ;  /* 0x00115c2101007387 */ /* 0x0003e20000100800 */
[----:B------:R-:W-:-:S03]  /*4f470*/  MOV R5, R33 ;  /* 0x0000002100057202 */ /* 0x000fc60000000f00 */
[----:B------:R-:W-:Y:S04]  /*4f480*/  STL [R1+0x11a0], R3 ;  /* 0x0011a00301007387 */ /* 0x000fe80000100800 */
[----:B------:R2:W-:Y:S04]  /*4f490*/  LDGSTS.E [R2+0x8500], desc[UR28][R4.64], P0 ;  /* 0x0850000004027fae */ /* 0x0005e800081a101c */
[----:B-1----:R-:W3:Y:S04]  /*4f4a0*/  LDL.LU R33, [R1+0x12dc] ;  /* 0x0012dc0001217983 */ /* 0x002ee80000300800 */
[----:B------:R1:W-:Y:S04]  /*4f4b0*/  STL [R1+0x119c], R12 ;  /* 0x00119c0c01007387 */ /* 0x0003e80000100800 */
[----:B------:R-:W3:Y:S01]  /*4f4c0*/  LDL.LU R29, [R1+0x131c] ;  /* 0x00131c00011d7983 */ /* 0x000ee20000300800 */
[----:B----4-:R-:W-:Y:S01]  /*4f4d0*/  IADD3 R9, P1, PT, R9, UR14, RZ ;  /* 0x0000000e09097c10 */ /* 0x010fe2000ff3e0ff */
[----:B--2---:R-:W-:-:S02]  /*4f4e0*/  IMAD.MOV.U32 R4, RZ, RZ, R3 ;  /* 0x000000ffff047224 */ /* 0x004fc400078e0003 */
[----:B------:R-:W-:Y:S02]  /*4f4f0*/  IMAD.MOV.U32 R5, RZ, RZ, R12 ;  /* 0x000000ffff057224 */ /* 0x000fe400078e000c */
[----:B-1----:R-:W2:Y:S04]  /*4f500*/  LDL.LU R12, [R1+0x1360] ;  /* 0x00136000010c7983 */ /* 0x002ea80000300800 */
[----:B------:R1:W-:Y:S01]  /*4f510*/  LDGSTS.E [R2+0x8d00], desc[UR28][R4.64], P0 ;  /* 0x08d0000004027fae */ /* 0x0003e200081a101c */
[----:B------:R-:W-:-:S03]  /*4f520*/  IADD3 R38, P2, PT, R38, UR14, RZ ;  /* 0x0000000e26267c10 */ /* 0x000fc6000ff5e0ff */
[----:B------:R-:W4:Y:S01]  /*4f530*/  LDL.LU R3, [R1+0x13a0] ;  /* 0x0013a00001037983 */ /* 0x000f220000300800 */
[----:B------:R-:W-:-:S03]  /*4f540*/  IADD3.X R13, PT, PT, R13, UR8, RZ, P1, !PT ;  /* 0x000000080d0d7c10 */ /* 0x000fc60008ffe4ff */
[----:B------:R-:W-:Y:S01]  /*4f550*/  STL [R1+0x11e0], R9 ;  /* 0x0011e00901007387 */ /* 0x000fe20000100800 */
[----:B-1----:R-:W-:Y:S01]  /*4f560*/  MOV R4, R9 ;  /* 0x0000000900047202 */ /* 0x002fe20000000f00 */
[----:B------:R-:W-:Y:S01]  /*4f570*/  IMAD.MOV.U32 R5, RZ, RZ, R13 ;  /* 0x000000ffff057224 */ /* 0x000fe200078e000d */
[----:B------:R-:W-:Y:S01]  /*4f580*/  IADD3.X R39, PT, PT, R39, UR8, RZ, P2, !PT ;  /* 0x0000000827277c10 */ /* 0x000fe200097fe4ff */
[----:B------:R1:W-:Y:S01]  /*4f590*/  STL [R1+0x11dc], R13 ;  /* 0x0011dc0d01007387 */ /* 0x0003e20000100800 */
[----:B------:R-:W-:-:S03]  /*4f5a0*/  IADD3 R34, P1, PT, R34, UR14, RZ ;  /* 0x0000000e22227c10 */ /* 0x000fc6000ff3e0ff */
[----:B------:R-:W-:Y:S04]  /*4f5b0*/  STL [R1+0x1220], R38 ;  /* 0x0012202601007387 */ /* 0x000fe80000100800 */
[----:B------:R1:W-:Y:S04]  /*4f5c0*/  LDGSTS.E [R2+0x9500], desc[UR28][R4.64], P0 ;  /* 0x0950000004027fae */ /* 0x0003e800081a101c */
[----:B-1----:R-:W4:Y:S01]  /*4f5d0*/  LDL.LU R13, [R1+0x135c] ;  /* 0x00135c00010d7983 */ /* 0x002f220000300800 */
[----:B------:R-:W-:-:S03]  /*4f5e0*/  IADD3 R28, P2, PT, R28, UR14, RZ ;  /* 0x0000000e1c1c7c10 */ /* 0x000fc6000ff5e0ff */
[----:B------:R-:W-:Y:S01]  /*4f5f0*/  STL [R1+0x121c], R39 ;  /* 0x00121c2701007387 */ /* 0x000fe20000100800 */
[----:B------:R-:W-:Y:S01]  /*4f600*/  IMAD.MOV.U32 R4, RZ, RZ, R38 ;  /* 0x000000ffff047224 */ /* 0x000fe200078e0026 */
[----:B------:R-:W-:Y:S02]  /*4f610*/  MOV R5, R39 ;  /* 0x0000002700057202 */ /* 0x000fe40000000f00 */
[----:B------:R-:W4:Y:S04]  /*4f620*/  LDL.LU R9, [R1+0x139c] ;  /* 0x00139c0001097983 */ /* 0x000f280000300800 */
[----:B------:R1:W-:Y:S04]  /*4f630*/  LDGSTS.E [R2+0x9d00], desc[UR28][R4.64], P0 ;  /* 0x09d0000004027fae */ /* 0x0003e800081a101c */
[----:B------:R-:W-:Y:S01]  /*4f640*/  STL [R1+0x1260], R34 ;  /* 0x0012602201007387 */ /* 0x000fe20000100800 */
[----:B-1----:R-:W-:Y:S01]  /*4f650*/  IMAD.MOV.U32 R4, RZ, RZ, R34 ;  /* 0x000000ffff047224 */ /* 0x002fe200078e0022 */
[----:B------:R-:W-:-:S05]  /*4f660*/  IADD3.X R35, PT, PT, R35, UR8, RZ, P1, !PT ;  /* 0x0000000823237c10 */ /* 0x000fca0008ffe4ff */
[----:B------:R-:W-:Y:S01]  /*4f670*/  IMAD.MOV.U32 R5, RZ, RZ, R35 ;  /* 0x000000ffff057224 */ /* 0x000fe200078e0023 */
[----:B------:R-:W-:Y:S01]  /*4f680*/  IADD3.X R30, PT, PT, R30, UR8, RZ, P2, !PT ;  /* 0x000000081e1e7c10 */ /* 0x000fe200097fe4ff */
[----:B------:R-:W-:Y:S04]  /*4f690*/  STL [R1+0x125c], R35 ;  /* 0x00125c2301007387 */ /* 0x000fe80000100800 */
[----:B------:R-:W-:Y:S04]  /*4f6a0*/  STL [R1+0x12a0], R28 ;  /* 0x0012a01c01007387 */ /* 0x000fe80000100800 */
[----:B------:R1:W-:Y:S04]  /*4f6b0*/  LDGSTS.E [R2+0xa500], desc[UR28][R4.64], P0 ;  /* 0x0a50000004027fae */ /* 0x0003e800081a101c */
[----:B------:R1:W-:Y:S02]  /*4f6c0*/  STL [R1+0x129c], R30 ;  /* 0x00129c1e01007387 */ /* 0x0003e40000100800 */
[----:B-1----:R-:W-:Y:S01]  /*4f6d0*/  IMAD.MOV.U32 R5, RZ, RZ, R30 ;  /* 0x000000ffff057224 */ /* 0x002fe200078e001e */
[----:B------:R-:W-:Y:S01]  /*4f6e0*/  MOV R4, R28 ;  /* 0x0000001c00047202 */ /* 0x000fe20000000f00 */
        /* <DEDUP_REMOVED lines=8> */
[----:B-1----:R-:W-:Y:S01]  /*4f770*/  IMAD.MOV.U32 R4, RZ, RZ, R31 ;  /* 0x000000ffff047224 */ /* 0x002fe200078e001f */
[----:B------:R-:W-:Y:S01]  /*4f780*/  HMMA.1688.F32.TF32 R16, R156, R18, R96 ;  /* 0x000000129c10723c */ /* 0x000fe20000081060 */
[----:B---3--:R-:W-:-:S04]  /*4f790*/  IADD3.X R33, PT, PT, R33, UR8, RZ, P1, !PT ;  /* 0x0000000821217c10 */ /* 0x008fc80008ffe4ff */
[----:B------:R-:W-:Y:S01]  /*4f7a0*/  MOV R5, R33 ;  /* 0x0000002100057202 */ /* 0x000fe20000000f00 */
[----:B------:R1:W-:Y:S01]  /*4f7b0*/  STL [R1+0x12dc], R33 ;  /* 0x0012dc2101007387 */ /* 0x0003e20000100800 */
[----:B------:R-:W-:-:S03]  /*4f7c0*/  IADD3.X R29, PT, PT, R29, UR8, RZ, P2, !PT ;  /* 0x000000081d1d7c10 */ /* 0x000fc600097fe4ff */
[----:B------:R-:W-:Y:S04]  /*4f7d0*/  STL [R1+0x1320], R8 ;  /* 0x0013200801007387 */ /* 0x000fe80000100800 */
[----:B------:R3:W-:Y:S01]  /*4f7e0*/  STL [R1+0x131c], R29 ;  /* 0x00131c1d01007387 */ /* 0x0007e20000100800 */
[----:B--2---:R-:W-:-:S03]  /*4f7f0*/  IADD3 R12, P1, PT, R12, UR14, RZ ;  /* 0x0000000e0c0c7c10 */ /* 0x004fc6000ff3e0ff */
[----:B------:R2:W-:Y:S04]  /*4f800*/  LDGSTS.E [R2+0xb500], desc[UR28][R4.64], P0 ;  /* 0x0b50000004027fae */ /* 0x0005e800081a101c */
[----:B-1----:R-:W4:Y:S04]  /*4f810*/  LDL.LU R33, [R1+0x145c] ;  /* 0x00145c0001217983 */ /* 0x002f280000300800 */
[----:B------:R-:W4:Y:S02]  /*4f820*/  LDL.LU R31, [R1+0x1460] ;  /* 0x00146000011f7983 */ /* 0x000f240000300800 */
[----:B----4-:R-:W-:Y:S01]  /*4f830*/  IADD3 R3, P2, PT, R3, UR14, RZ ;  /* 0x0000000e03037c10 */ /* 0x010fe2000ff5e0ff */
[----:B--2---:R-:W-:-:S02]  /*4f840*/  IMAD.MOV.U32 R5, RZ, RZ, R29 ;  /* 0x000000ffff057224 */ /* 0x004fc400078e001d */
[----:B------:R-:W-:Y:S01]  /*4f850*/  IMAD.MOV.U32 R4, RZ, RZ, R8 ;  /* 0x000000ffff047224 */ /* 0x000fe200078e0008 */
[----:B---3--:R-:W2:Y:S04]  /*4f860*/  LDL.LU R29, [R1+0x149c] ;  /* 0x00149c00011d7983 */ /* 0x008ea80000300800 */
[----:B------:R-:W3:Y:S04]  /*4f870*/  LDL.LU R8, [R1+0x14a0] ;  /* 0x0014a00001087983 */ /* 0x000ee80000300800 */
[----:B------:R1:W-:Y:S04]  /*4f880*/  LDGSTS.E [R2+0xbd00], desc[UR28][R4.64], P0 ;  /* 0x0bd0000004027fae */ /* 0x0003e800081a101c */
[----:B------:R-:W-:Y:S01]  /*4f890*/  STL [R1+0x1360], R12 ;  /* 0x0013600c01007387 */ /* 0x000fe20000100800 */
[----:B------:R-:W-:-:S02]  /*4f8a0*/  IADD3.X R13, PT, PT, R13, UR8, RZ, P1, !PT ;  /* 0x000000080d0d7c10 */ /* 0x000fc40008ffe4ff */
[----:B-1----:R-:W-:-:S03]  /*4f8b0*/  MOV R4, R12 ;  /* 0x0000000c00047202 */ /* 0x002fc60000000f00 */
[----:B------:R-:W-:Y:S01]  /*4f8c0*/  IMAD.MOV.U32 R5, RZ, RZ, R13 ;  /* 0x000000ffff057224 */ /* 0x000fe200078e000d */
[----:B------:R1:W-:Y:S01]  /*4f8d0*/  STL [R1+0x135c], R13 ;  /* 0x00135c0d01007387 */ /* 0x0003e20000100800 */
[----:B------:R-:W-:-:S03]  /*4f8e0*/  IADD3.X R9, PT, PT, R9, UR8, RZ, P2, !PT ;  /* 0x0000000809097c10 */ /* 0x000fc600097fe4ff */
[----:B------:R-:W-:Y:S04]  /*4f8f0*/  STL [R1+0x13a0], R3 ;  /* 0x0013a00301007387 */ /* 0x000fe80000100800 */
[----:B------:R4:W-:Y:S04]  /*4f900*/  STL [R1+0x139c], R9 ;  /* 0x00139c0901007387 */ /* 0x0009e80000100800 */
[----:B------:R4:W-:Y:S04]  /*4f910*/  LDGSTS.E [R2+0xc500], desc[UR28][R4.64], P0 ;  /* 0x0c50000004027fae */ /* 0x0009e800081a101c */
[----:B-1----:R-:W2:Y:S04]  /*4f920*/  LDL.LU R13, [R1+0x14dc] ;  /* 0x0014dc00010d7983 */ /* 0x002ea80000300800 */
[----:B------:R-:W2:Y:S01]  /*4f930*/  LDL.LU R12, [R1+0x14e0] ;  /* 0x0014e000010c7983 */ /* 0x000ea20000300800 */
[----:B----4-:R-:W-:Y:S01]  /*4f940*/  MOV R5, R9 ;  /* 0x0000000900057202 */ /* 0x010fe20000000f00 */
[----:B------:R-:W-:-:S02]  /*4f950*/  IMAD.MOV.U32 R4, RZ, RZ, R3 ;  /* 0x000000ffff047224 */ /* 0x000fc400078e0003 */
        /* <DEDUP_REMOVED lines=8> */
[----:B------:R-:W-:Y:S01]  /*4f9e0*/  STL [R1+0x13e0], R28 ;  /* 0x0013e01c01007387 */ /* 0x000fe20000100800 */
[----:B-1----:R-:W-:Y:S01]  /*4f9f0*/  MOV R4, R28 ;  /* 0x0000001c00047202 */ /* 0x002fe20000000f00 */
[----:B------:R-:W-:Y:S01]  /*4fa00*/  IMAD.MOV.U32 R5, RZ, RZ, R30 ;  /* 0x000000ffff057224 */ /* 0x000fe200078e001e */
[----:B------:R-:W-:Y:S01]  /*4fa10*/  IADD3.X R35, PT, PT, R35, UR8, RZ, P2, !PT ;  /* 0x0000000823237c10 */ /* 0x000fe200097fe4ff */
[----:B------:R1:W-:Y:S04]  /*4fa20*/  STL [R1+0x13dc], R30 ;  /* 0x0013dc1e01007387 */ /* 0x0003e80000100800 */
[----:B------:R-:W-:Y:S04]  /*4fa30*/  STL [R1+0x1420], R34 ;  /* 0x0014202201007387 */ /* 0x000fe80000100800 */
[----:B------:R1:W-:Y:S04]  /*4fa40*/  LDGSTS.E [R2+0xd500], desc[UR28][R4.64], P0 ;  /* 0x0d50000004027fae */ /* 0x0003e800081a101c */
[----:B-1----:R-:W4:Y:S04]  /*4fa50*/  LDL.LU R30, [R1+0xd68] ;  /* 0x000d6800011e7983 */ /* 0x002f280000300800 */
[----:B------:R1:W-:Y:S04]  /*4fa60*/  STL [R1+0x141c], R35 ;  /* 0x00141c2301007387 */ /* 0x0003e80000100800 */
[----:B------:R-:W4:Y:S01]  /*4fa70*/  LDL.LU R28, [R1+0xda8] ;  /* 0x000da800011c7983 */ /* 0x000f220000300800 */
[----:B------:R-:W-:Y:S01]  /*4fa80*/  MOV R5, R35 ;  /* 0x0000002300057202 */ /* 0x000fe20000000f00 */
[----:B------:R-:W-:-:S02]  /*4fa90*/  IMAD.MOV.U32 R4, RZ, RZ, R34 ;  /* 0x000000ffff047224 */ /* 0x000fc400078e0022 */
[----:B-1----:R-:W4:Y:S04]  /*4faa0*/  LDL.LU R35, [R1+0xd64] ;  /* 0x000d640001237983 */ /* 0x002f280000300800 */
[----:B------:R-:W4:Y:S01]  /*4fab0*/  LDL.LU R34, [R1+0xda4] ;  /* 0x000da40001227983 */ /* 0x000f220000300800 */
[----:B------:R-:W-:-:S03]  /*4fac0*/  IMAD.MOV.U32 R98, RZ, RZ, R37 ;  /* 0x000000ffff627224 */ /* 0x000fc600078e0025 */
[----:B------:R1:W-:Y:S01]  /*4fad0*/  LDGSTS.E [R2+0xdd00], desc[UR28][R4.64], P0 ;  /* 0x0dd0000004027fae */ /* 0x0003e200081a101c */
[----:B------:R-:W-:Y:S01]  /*4fae0*/  IMAD.MOV.U32 R99, RZ, RZ, R36 ;  /* 0x000000ffff637224 */ /* 0x000fe200078e0024 */
[----:B------:R-:W-:-:S04]  /*4faf0*/  IADD3 R31, P1, PT, R31, UR14, RZ ;  /* 0x0000000e1f1f7c10 */ /* 0x000fc8000ff3e0ff */
[----:B------:R-:W-:Y:S01]  /*4fb00*/  IADD3.X R33, PT, PT, R33, UR8, RZ, P1, !PT ;  /* 0x0000000821217c10 */ /* 0x000fe20008ffe4ff */
[----:B------:R-:W-:Y:S01]  /*4fb10*/  STL [R1+0x1460], R31 ;  /* 0x0014601f01007387 */ /* 0x000fe20000100800 */
[----:B---3--:R-:W-:-:S03]  /*4fb20*/  IADD3 R8, P2, PT, R8, UR14, RZ ;  /* 0x0000000e08087c10 */ /* 0x008fc6000ff5e0ff */
[----:B------:R3:W-:Y:S01]  /*4fb30*/  STL [R1+0x145c], R33 ;  /* 0x00145c2101007387 */ /* 0x0007e20000100800 */
[----:B--2---:R-:W-:Y:S01]  /*4fb40*/  IADD3.X R29, PT, PT, R29, UR8, RZ, P2, !PT ;  /* 0x000000081d1d7c10 */ /* 0x004fe200097fe4ff */
[----:B-1----:R-:W-:Y:S02]  /*4fb50*/  IMAD.MOV.U32 R4, RZ, RZ, R31 ;  /* 0x000000ffff047224 */ /* 0x002fe400078e001f */
[----:B------:R-:W-:Y:S01]  /*4fb60*/  STL [R1+0x14a0], R8 ;  /* 0x0014a00801007387 */ /* 0x000fe20000100800 */
[----:B------:R-:W-:-:S03]  /*4fb70*/  IMAD.MOV.U32 R5, RZ, RZ, R33 ;  /* 0x000000ffff057224 */ /* 0x000fc600078e0021 */
[----:B------:R1:W-:Y:S04]  /*4fb80*/  STL [R1+0x149c], R29 ;  /* 0x00149c1d01007387 */ /* 0x0003e80000100800 */
[----:B------:R-:W2:Y:S04]  /*4fb90*/  LDL.LU R37, [R1+0xde4] ;  /* 0x000de40001257983 */ /* 0x000ea80000300800 */
[----:B---3--:R-:W3:Y:S04]  /*4fba0*/  LDL.LU R33, [R1+0xde8] ;  /* 0x000de80001217983 */ /* 0x008ee80000300800 */
[----:B------:R1:W-:Y:S02]  /*4fbb0*/  LDGSTS.E [R2+0xe500], desc[UR28][R4.64], P0 ;  /* 0x0e50000004027fae */ /* 0x0003e400081a101c */
[----:B-1----:R-:W-:Y:S01]  /*4fbc0*/  MOV R4, R8 ;  /* 0x0000000800047202 */ /* 0x002fe20000000f00 */
[----:B------:R-:W-:-:S02]  /*4fbd0*/  IMAD.MOV.U32 R5, RZ, RZ, R29 ;  /* 0x000000ffff057224 */ /* 0x000fc400078e001d */
[----:B------:R-:W2:Y:S04]  /*4fbe0*/  LDL.LU R29, [R1+0xe24] ;  /* 0x000e2400011d7983 */ /* 0x000ea80000300800 */
[----:B------:R-:W2:Y:S01]  /*4fbf0*/  LDL.LU R8, [R1+0xe28] ;  /* 0x000e280001087983 */ /* 0x000ea20000300800 */
[----:B------:R-:W-:-:S03]  /*4fc00*/  IADD3 R12, P1, PT, R12, UR14, RZ ;  /* 0x0000000e0c0c7c10 */ /* 0x000fc6000ff3e0ff */
[----:B------:R1:W-:Y:S01]  /*4fc10*/  LDGSTS.E [R2+0xed00], desc[UR28][R4.64], P0 ;  /* 0x0ed0000004027fae */ /* 0x0003e200081a101c */
[----:B------:R-:W-:Y:S02]  /*4fc20*/  IADD3.X R13, PT, PT, R13, UR8, RZ, P1, !PT ;  /* 0x000000080d0d7c10 */ /* 0x000fe40008ffe4ff */
[----:B----4-:R-:W-:Y:S01]  /*4fc30*/  IADD3 R3, P2, PT, R3, UR14, RZ ;  /* 0x0000000e03037c10 */ /* 0x010fe2000ff5e0ff */
[----:B------:R-:W-:Y:S03]  /*4fc40*/  STL [R1+0x14e0], R12 ;  /* 0x0014e00c01007387 */ /* 0x000fe60000100800 */
[----:B------:R-:W-:Y:S01]  /*4fc50*/  IADD3.X R9, PT, PT, R9, UR8, RZ, P2, !PT ;  /* 0x0000000809097c10 */ /* 0x000fe200097fe4ff */
[----:B-1----:R-:W-:Y:S01]  /*4fc60*/  IMAD.MOV.U32 R4, RZ, RZ, R12 ;  /* 0x000000ffff047224 */ /* 0x002fe200078e000c */
[----:B------:R-:W-:Y:S01]  /*4fc70*/  MOV R5, R13 ;  /* 0x0000000d00057202 */ /* 0x000fe20000000f00 */
[----:B------:R-:W-:Y:S04]  /*4fc80*/  STL [R1+0x14dc], R13 ;  /* 0x0014dc0d01007387 */ /* 0x000fe80000100800 */
[----:B------:R1:W-:Y:S04]  /*4fc90*/  STL [R1+0x1520], R3 ;  /* 0x0015200301007387 */ /* 0x0003e80000100800 */
[----:B------:R4:W-:Y:S04]  /*4fca0*/  STL [R1+0x151c], R9 ;  /* 0x00151c0901007387 */ /* 0x0009e80000100800 */
[----:B------:R-:W2:Y:S04]  /*4fcb0*/  LDL.LU R31, [R1+0xe68] ;  /* 0x000e6800011f7983 */ /* 0x000ea80000300800 */
[----:B------:R1:W-:Y:S02]  /*4fcc0*/  LDGSTS.E [R2+0xf500], desc[UR28][R4.64], P0 ;  /* 0x0f50000004027fae */ /* 0x0003e400081a101c */
[----:B-1----:R-:W-:-:S02]  /*4fcd0*/  IMAD.MOV.U32 R4, RZ, RZ, R3 ;  /* 0x000000ffff047224 */ /* 0x002fc400078e0003 */
[----:B------:R-:W2:Y:S04]  /*4fce0*/  LDL.LU R3, [R1+0xea8] ;  /* 0x000ea80001037983 */ /* 0x000ea80000300800 */
[----:B------:R-:W2:Y:S01]  /*4fcf0*/  LDL.LU R36, [R1+0xe64] ;  /* 0x000e640001247983 */ /* 0x000ea20000300800 */
[----:B------:R-:W-:-:S03]  /*4fd00*/  IMAD.MOV.U32 R5, RZ, RZ, R9 ;  /* 0x000000ffff057224 */ /* 0x000fc600078e0009 */
[----:B----4-:R-:W4:Y:S04]  /*4fd10*/  LDL.LU R9, [R1+0xea4] ;  /* 0x000ea40001097983 */ /* 0x010f280000300800 */
[----:B------:R1:W-:Y:S01]  /*4fd20*/  LDGSTS.E [R2+0xfd00], desc[UR28][R4.64], P0 ;  /* 0x0fd0000004027fae */ /* 0x0003e200081a101c */
[----:B------:R-:W-:Y:S02]  /*4fd30*/  IADD3 R30, P1, PT, R30, UR14, RZ ;  /* 0x0000000e1e1e7c10 */ /* 0x000fe4000ff3e0ff */
[----:B------:R-:W-:-:S03]  /*4fd40*/  IADD3 R28, P2, PT, R28, UR14, RZ ;  /* 0x0000000e1c1c7c10 */ /* 0x000fc6000ff5e0ff */
[----:B------:R1:W-:Y:S01]  /*4fd50*/  STL [R1+0xd68], R30 ;  /* 0x000d681e01007387 */ /* 0x0003e20000100800 */
[----:B------:R-:W-:Y:S01]  /*4fd60*/  IADD3.X R35, PT, PT, R35, UR8, RZ, P1, !PT ;  /* 0x0000000823237c10 */ /* 0x000fe20008ffe4ff */
[----:B-1----:R-:W-:Y:S01]  /*4fd70*/  IMAD.MOV.U32 R4, RZ, RZ, R30 ;  /* 0x000000ffff047224 */ /* 0x002fe200078e001e */
[----:B------:R-:W-:-:S03]  /*4fd80*/  IADD3.X R34, PT, PT, R34, UR8, RZ, P2, !PT ;  /* 0x0000000822227c10 */ /* 0x000fc600097fe4ff */
[----:B------:R-:W-:Y:S01]  /*4fd90*/  STL [R1+0xd64], R35 ;  /* 0x000d642301007387 */ /* 0x000fe20000100800 */
[----:B------:R-:W-:Y:S01]  /*4fda0*/  IADD3 R2, PT, PT, R50, UR12, RZ ;  /* 0x0000000c32027c10 */ /* 0x000fe2000fffe0ff */
[----:B------:R-:W-:Y:S02]  /*4fdb0*/  IMAD.MOV.U32 R5, RZ, RZ, R35 ;  /* 0x000000ffff057224 */ /* 0x000fe400078e0023 */
[----:B------:R-:W-:Y:S04]  /*4fdc0*/  STL [R1+0xda8], R28 ;  /* 0x000da81c01007387 */ /* 0x000fe80000100800 */
[----:B------:R1:W-:Y:S04]  /*4fdd0*/  STL [R1+0xda4], R34 ;  /* 0x000da42201007387 */ /* 0x0003e80000100800 */
[----:B------:R-:W4:Y:S04]  /*4fde0*/  LDL.LU R30, [R1+0xee8] ;  /* 0x000ee800011e7983 */ /* 0x000f280000300800 */
        /* <DEDUP_REMOVED lines=19> */
[----:B--2---:R-:W2:Y:S01]  /*4ff20*/  LDL.LU R33, [R1+0xf64] ;  /* 0x000f640001217983 */ /* 0x004ea20000300800 */
[----:B---3--:R-:W-:-:S03]  /*4ff30*/  IMAD.MOV.U32 R4, RZ, RZ, R8 ;  /* 0x000000ffff047224 */ /* 0x008fc600078e0008 */
[----:B------:R3:W-:Y:S01]  /*4ff40*/  STL [R1+0xe24], R29 ;  /* 0x000e241d01007387 */ /* 0x0007e20000100800 */
[----:B------:R-:W-:-:S03]  /*4ff50*/  IMAD.MOV.U32 R5, RZ, RZ, R29 ;  /* 0x000000ffff057224 */ /* 0x000fc600078e001d */
[----:B-1----:R-:W2:Y:S04]  /*4ff60*/  LDL.LU R37, [R1+0xfa4] ;  /* 0x000fa40001257983 */ /* 0x002ea80000300800 */
[----:B------:R-:W2:Y:S04]  /*4ff70*/  LDL.LU R8, [R1+0xfe8] ;  /* 0x000fe80001087983 */ /* 0x000ea80000300800 */
[----:B---3--:R-:W3:Y:S04]  /*4ff80*/  LDL.LU R29, [R1+0x1028] ;  /* 0x00102800011d7983 */ /* 0x008ee80000300800 */
[----:B------:R1:W-:Y:S01]  /*4ff90*/  LDGSTS.E [R2+0x1e00], desc[UR28][R4.64], P0 ;  /* 0x01e0000004027fae */ /* 0x0003e200081a101c */
[----:B------:R-:W-:-:S05]  /*4ffa0*/  IADD3 R31, P1, PT, R31, UR14, RZ ;  /* 0x0000000e1f1f7c10 */ /* 0x000fca000ff3e0ff */
[----:B------:R4:W-:Y:S01]  /*4ffb0*/  STL [R1+0xe68], R31 ;  /* 0x000e681f01007387 */ /* 0x0009e20000100800 */
[----:B-1----:R-:W-:Y:S02]  /*4ffc0*/  MOV R4, R31 ;  /* 0x0000001f00047202 */ /* 0x002fe40000000f00 */
[----:B------:R-:W-:Y:S02]  /*4ffd0*/  IADD3 R3, P2, PT, R3, UR14, RZ ;  /* 0x0000000e03037c10 */ /* 0x000fe4000ff5e0ff */
[----:B------:R-:W-:Y:S02]  /*4ffe0*/  IADD3.X R36, PT, PT, R36, UR8, RZ, P1, !PT ;  /* 0x0000000824247c10 */ /* 0x000fe40008ffe4ff */
[----:B----4-:R-:W-:-:S03]  /*4fff0*/  IADD3.X R9, PT, PT, R9, UR8, RZ, P2, !PT ;  /* 0x0000000809097c10 */ /* 0x010fc600097fe4ff */
[----:B------:R1:W-:Y:S04]  /*50000*/  STL [R1+0xe64], R36 ;  /* 0x000e642401007387 */ /* 0x0003e80000100800 */
[----:B------:R-:W-:Y:S04]  /*50010*/  STL [R1+0xea8], R3 ;  /* 0x000ea80301007387 */ /* 0x000fe80000100800 */
[----:B------:R-:W4:Y:S01]  /*50020*/  LDL.LU R31, [R1+0xfe4] ;  /* 0x000fe400011f7983 */ /* 0x000f220000300800 */
[----:B------:R-:W-:-:S03]  /*50030*/  IMAD.MOV.U32 R5, RZ, RZ, R36 ;  /* 0x000000ffff057224 */ /* 0x000fc600078e0024 */
[----:B------:R1:W-:Y:S04]  /*50040*/  STL [R1+0xea4], R9 ;  /* 0x000ea40901007387 */ /* 0x0003e80000100800 */
[----:B-1----:R-:W4:Y:S04]  /*50050*/  LDL.LU R36, [R1+0x1024] ;  /* 0x0010240001247983 */ /* 0x002f280000300800 */
[----:B------:R1:W-:Y:S02]  /*50060*/  LDGSTS.E [R2+0x2600], desc[UR28][R4.64], P0 ;  /* 0x0260000004027fae */ /* 0x0003e400081a101c */
[----:B-1----:R-:W-:Y:S01]  /*50070*/  IMAD.MOV.U32 R4, RZ, RZ, R3 ;  /* 0x000000ffff047224 */ /* 0x002fe200078e0003 */
[----:B------:R-:W-:-:S02]  /*50080*/  MOV R5, R9 ;  /* 0x0000000900057202 */ /* 0x000fc40000000f00 */
[----:B------:R-:W4:Y:S01]  /*50090*/  LDL.LU R9, [R1+0x1068] ;  /* 0x0010680001097983 */ /* 0x000f220000300800 */
[----:B------:R-:W-:-:S03]  /*500a0*/  IADD3 R30, P1, PT, R30, UR14, RZ ;  /* 0x0000000e1e1e7c10 */ /* 0x000fc6000ff3e0ff */
[----:B------:R-:W4:Y:S04]  /*500b0*/  LDL.LU R3, [R1+0x10a8] ;  /* 0x0010a80001037983 */ /* 0x000f280000300800 */
[----:B------:R-:W-:Y:S01]  /*500c0*/  STL [R1+0xee8], R30 ;  /* 0x000ee81e01007387 */ /* 0x000fe20000100800 */
[----:B------:R-:W-:-:S03]  /*500d0*/  IADD3 R38, P2, PT, R38, UR14, RZ ;  /* 0x0000000e26267c10 */ /* 0x000fc6000ff5e0ff */
[----:B------:R1:W-:Y:S01]  /*500e0*/  LDGSTS.E [R2+0x2e00], desc[UR28][R4.64], P0 ;  /* 0x02e0000004027fae */ /* 0x0003e200081a101c */
[----:B------:R-:W-:Y:S02]  /*500f0*/  IADD3.X R34, PT, PT, R34, UR8, RZ, P1, !PT ;  /* 0x0000000822227c10 */ /* 0x000fe40008ffe4ff */
[----:B------:R-:W-:-:S03]  /*50100*/  IADD3.X R39, PT, PT, R39, UR8, RZ, P2, !PT ;  /* 0x0000000827277c10 */ /* 0x000fc600097fe4ff */
[----:B------:R1:W-:Y:S02]  /*50110*/  STL [R1+0xee4], R34 ;  /* 0x000ee42201007387 */ /* 0x0003e40000100800 */
[----:B-1----:R-:W-:Y:S02]  /*50120*/  IMAD.MOV.U32 R5, RZ, RZ, R34 ;  /* 0x000000ffff057224 */ /* 0x002fe400078e0022 */
[----:B------:R-:W-:Y:S01]  /*50130*/  STL [R1+0xf28], R38 ;  /* 0x000f282601007387 */ /* 0x000fe20000100800 */
[----:B------:R-:W-:-:S03]  /*50140*/  IMAD.MOV.U32 R4, RZ, RZ, R30 ;  /* 0x000000ffff047224 */ /* 0x000fc600078e001e */
[----:B------:R-:W4:Y:S04]  /*50150*/  LDL.LU R34, [R1+0x1064] ;  /* 0x0010640001227983 */ /* 0x000f280000300800 */
[----:B------:R-:W-:Y:S04]  /*50160*/  STL [R1+0xf24], R39 ;  /* 0x000f242701007387 */ /* 0x000fe80000100800 */
[----:B------:R-:W4:Y:S01]  /*50170*/  LDL.LU R30, [R1+0x10a4] ;  /* 0x0010a400011e7983 */ /* 0x000f220000300800 */
[----:B------:R-:W-:-:S03]  /*50180*/  IADD3 R28, P1, PT, R28, UR14, RZ ;  /* 0x0000000e1c1c7c10 */ /* 0x000fc6000ff3e0ff */
[----:B------:R1:W-:Y:S01]  /*50190*/  LDGSTS.E [R2+0x3600], desc[UR28][R4.64], P0 ;  /* 0x0360000004027fae */ /* 0x0003e200081a101c */
        /* <DEDUP_REMOVED lines=10> */
[----:B------:R-:W-:Y:S01]  /*50240*/  STL [R1+0xfa8], R35 ;  /* 0x000fa82301007387 */ /* 0x000fe20000100800 */
[----:B------:R-:W-:-:S03]  /*50250*/  IADD3 R8, P1, PT, R8, UR14, RZ ;  /* 0x0000000e08087c10 */ /* 0x000fc6000ff3e0ff */
[----:B------:R2:W-:Y:S04]  /*50260*/  LDGSTS.E [R2+0x4600], desc[UR28][R4.64], P0 ;  /* 0x0460000004027fae */ /* 0x0005e800081a101c */
[----:B-1----:R-:W4:Y:S04]  /*50270*/  LDL.LU R33, [R1+0x10e8] ;  /* 0x0010e80001217983 */ /* 0x002f280000300800 */
[----:B------:R1:W-:Y:S04]  /*50280*/  STL [R1+0xfa4], R37 ;  /* 0x000fa42501007387 */ /* 0x0003e80000100800 */
[----:B------:R-:W4:Y:S01]  /*50290*/  LDL.LU R28, [R1+0x1128] ;  /* 0x00112800011c7983 */ /* 0x000f220000300800 */
[----:B--2---:R-:W-:-:S02]  /*502a0*/  IMAD.MOV.U32 R5, RZ, RZ, R37 ;  /* 0x000000ffff057224 */ /* 0x004fc400078e0025 */
[----:B------:R-:W-:Y:S01]  /*502b0*/  IMAD.MOV.U32 R4, RZ, RZ, R35 ;  /* 0x000000ffff047224 */ /* 0x000fe200078e0023 */
[----:B-1----:R-:W2:Y:S01]  /*502c0*/  LDL.LU R37, [R1+0x10e4] ;  /* 0x0010e40001257983 */ /* 0x002ea20000300800 */
[----:B---3--:R-:W-:-:S03]  /*502d0*/  IADD3 R29, P2, PT, R29, UR14, RZ ;  /* 0x0000000e1d1d7c10 */ /* 0x008fc6000ff5e0ff */
[----:B------:R-:W3:Y:S04]  /*502e0*/  LDL.LU R35, [R1+0x1124] ;  /* 0x0011240001237983 */ /* 0x000ee80000300800 */
[----:B------:R1:W-:Y:S04]  /*502f0*/  LDGSTS.E [R2+0x4e00], desc[UR28][R4.64], P0 ;  /* 0x04e0000004027fae */ /* 0x0003e800081a101c */
[----:B------:R-:W-:Y:S01]  /*50300*/  STL [R1+0xfe8], R8 ;  /* 0x000fe80801007387 */ /* 0x000fe20000100800 */
[----:B-1----:R-:W-:Y:S02]  /*50310*/  MOV R4, R8 ;  /* 0x0000000800047202 */ /* 0x002fe40000000f00 */
        /* <DEDUP_REMOVED lines=9> */
[----:B----4-:R-:W-:Y:S01]  /*503b0*/  MOV R5, R36 ;  /* 0x0000002400057202 */ /* 0x010fe20000000f00 */
[----:B------:R-:W-:Y:S01]  /*503c0*/  IMAD.MOV.U32 R4, RZ, RZ, R29 ;  /* 0x000000ffff047224 */ /* 0x000fe200078e001d */
[----:B------:R-:W-:Y:S01]  /*503d0*/  IADD3 R9, P1, PT, R9, UR14, RZ ;  /* 0x0000000e09097c10 */ /* 0x000fe2000ff3e0ff */
[----:B-1----:R-:W4:Y:S01]  /*503e0*/  LDL.LU R36, [R1+0x1164] ;  /* 0x0011640001247983 */ /* 0x002f220000300800 */
[----:B------:R-:W-:-:S03]  /*503f0*/  IADD3 R3, P2, PT, R3, UR14, RZ ;  /* 0x0000000e03037c10 */ /* 0x000fc6000ff5e0ff */
[----:B------:R-:W4:Y:S04]  /*50400*/  LDL.LU R29, [R1+0x11a4] ;  /* 0x0011a400011d7983 */ /* 0x000f280000300800 */
[----:B------:R1:W-:Y:S04]  /*50410*/  LDGSTS.E [R2+0x5e00], desc[UR28][R4.64], P0 ;  /* 0x05e0000004027fae */ /* 0x0003e800081a101c */
[----:B------:R1:W-:Y:S02]  /*50420*/  STL [R1+0x1068], R9 ;  /* 0x0010680901007387 */ /* 0x0003e40000100800 */
[----:B-1----:R-:W-:Y:S01]  /*50430*/  IMAD.MOV.U32 R4, RZ, RZ, R9 ;  /* 0x000000ffff047224 */ /* 0x002fe200078e0009 */
[----:B------:R-:W-:-:S05]  /*50440*/  IADD3.X R34, PT, PT, R34, UR8, RZ, P1, !PT ;  /* 0x0000000822227c10 */ /* 0x000fca0008ffe4ff */
[----:B------:R-:W-:Y:S01]  /*50450*/  IMAD.MOV.U32 R5, RZ, RZ, R34 ;  /* 0x000000ffff057224 */ /* 0x000fe200078e0022 */
[----:B------:R-:W-:Y:S01]  /*50460*/  STL [R1+0x1064], R34 ;  /* 0x0010642201007387 */ /* 0x000fe20000100800 */
[----:B------:R-:W-:-:S03]  /*50470*/  IADD3.X R30, PT, PT, R30, UR8, RZ, P2, !PT ;  /* 0x000000081e1e7c10 */ /* 0x000fc600097fe4ff */
        /* <DEDUP_REMOVED lines=14> */
[----:B------:R-:W-:Y:S02]  /*50560*/  IADD3 R28, P2, PT, R28, UR14, RZ ;  /* 0x0000000e1c1c7c10 */ /* 0x000fe4000ff5e0ff */
[----:B--2---:R-:W-:Y:S01]  /*50570*/  IADD3.X R37, PT, PT, R37, UR8, RZ, P1, !PT ;  /* 0x0000000825257c10 */ /* 0x004fe20008ffe4ff */
[----:B-1----:R-:W-:Y:S01]  /*50580*/  IMAD.MOV.U32 R4, RZ, RZ, R33 ;  /* 0x000000ffff047224 */ /* 0x002fe200078e0021 */
[----:B---3--:R-:W-:-:S03]  /*50590*/  IADD3.X R35, PT, PT, R35, UR8, RZ, P2, !PT ;  /* 0x0000000823237c10 */ /* 0x008fc600097fe4ff */
[----:B------:R1:W-:Y:S01]  /*505a0*/  STL [R1+0x10e4], R37 ;  /* 0x0010e42501007387 */ /* 0x0003e20000100800 */
[----:B------:R-:W-:-:S03]  /*505b0*/  MOV R5, R37 ;  /* 0x0000002500057202 */ /* 0x000fc60000000f00 */
[----:B------:R-:W-:Y:S04]  /*505c0*/  STL [R1+0x1128], R28 ;  /* 0x0011281c01007387 */ /* 0x000fe80000100800 */
[----:B------:R2:W-:Y:S04]  /*505d0*/  LDGSTS.E [R2+0x7600], desc[UR28][R4.64], P0 ;  /* 0x0760000004027fae */ /* 0x0005e800081a101c */
[----:B-1----:R-:W3:Y:S04]  /*505e0*/  LDL.LU R37, [R1+0x1264] ;  /* 0x0012640001257983 */ /* 0x002ee80000300800 */
[----:B------:R1:W-:Y:S04]  /*505f0*/  STL [R1+0x1124], R35 ;  /* 0x0011242301007387 */ /* 0x0003e80000100800 */
[----:B------:R-:W3:Y:S01]  /*50600*/  LDL.LU R33, [R1+0x12a4] ;  /* 0x0012a40001217983 */ /* 0x000ee20000300800 */
[----:B--2---:R-:W-:-:S02]  /*50610*/  IMAD.MOV.U32 R4, RZ, RZ, R28 ;  /* 0x000000ffff047224 */ /* 0x004fc400078e001c */
[----:B------:R-:W-:Y:S02]  /*50620*/  IMAD.MOV.U32 R5, RZ, RZ, R35 ;  /* 0x000000ffff057224 */ /* 0x000fe400078e0023 */
[----:B-1----:R-:W2:Y:S04]  /*50630*/  LDL.LU R35, [R1+0x12e8] ;  /* 0x0012e80001237983 */ /* 0x002ea80000300800 */
[----:B------:R-:W2:Y:S04]  /*50640*/  LDL.LU R28, [R1+0x1328] ;  /* 0x00132800011c7983 */ /* 0x000ea80000300800 */
[----:B------:R1:W-:Y:S01]  /*50650*/  LDGSTS.E [R2+0x7e00], desc[UR28][R4.64], P0 ;  /* 0x07e0000004027fae */ /* 0x0003e200081a101c */
[----:B------:R-:W-:-:S02]  /*50660*/  IADD3 R31, P1, PT, R31, UR14, RZ ;  /* 0x0000000e1f1f7c10 */ /* 0x000fc4000ff3e0ff */
[----:B------:R-:W-:-:S03]  /*50670*/  IADD3 R8, P2, PT, R8, UR14, RZ ;  /* 0x0000000e08087c10 */ /* 0x000fc6000ff5e0ff */
[----:B------:R-:W-:Y:S01]  /*50680*/  STL [R1+0x1168], R31 ;  /* 0x0011681f01007387 */ /* 0x000fe20000100800 */
[----:B----4-:R-:W-:Y:S02]  /*50690*/  IADD3.X R36, PT, PT, R36, UR8, RZ, P1, !PT ;  /* 0x0000000824247c10 */ /* 0x010fe40008ffe4ff */
[----:B------:R-:W-:-:S03]  /*506a0*/  IADD3.X R29, PT, PT, R29, UR8, RZ, P2, !PT ;  /* 0x000000081d1d7c10 */ /* 0x000fc600097fe4ff */
[----:B------:R4:W-:Y:S01]  /*506b0*/  STL [R1+0x1164], R36 ;  /* 0x0011642401007387 */ /* 0x0009e20000100800 */
[----:B-1----:R-:W-:Y:S01]  /*506c0*/  IMAD.MOV.U32 R5, RZ, RZ, R36 ;  /* 0x000000ffff057224 */ /* 0x002fe200078e0024 */
[----:B------:R-:W-:Y:S02]  /*506d0*/  MOV R4, R31 ;  /* 0x0000001f00047202 */ /* 0x000fe40000000f00 */
[----:B------:R-:W-:Y:S04]  /*506e0*/  STL [R1+0x11a8], R8 ;  /* 0x0011a80801007387 */ /* 0x000fe80000100800 */
[----:B------:R1:W-:Y:S04]  /*506f0*/  LDGSTS.E [R2+0x8600], desc[UR28][R4.64], P0 ;  /* 0x0860000004027fae */ /* 0x0003e800081a101c */
[----:B----4-:R-:W4:Y:S04]  /*50700*/  LDL.LU R36, [R1+0x12e4] ;  /* 0x0012e40001247983 */ /* 0x010f280000300800 */
[----:B------:R1:W-:Y:S04]  /*50710*/  STL [R1+0x11a4], R29 ;  /* 0x0011a41d01007387 */ /* 0x0003e80000100800 */
[----:B------:R-:W4:Y:S01]  /*50720*/  LDL.LU R31, [R1+0x1324] ;  /* 0x00132400011f7983 */ /* 0x000f220000300800 */
[----:B-1----:R-:W-:Y:S01]  /*50730*/  IMAD.MOV.U32 R4, RZ, RZ, R8 ;  /* 0x000000ffff047224 */ /* 0x002fe200078e0008 */
[----:B------:R-:W-:-:S02]  /*50740*/  MOV R5, R29 ;  /* 0x0000001d00057202 */ /* 0x000fc40000000f00 */
[----:B------:R-:W4:Y:S04]  /*50750*/  LDL.LU R29, [R1+0x1368] ;  /* 0x00136800011d7983 */ /* 0x000f280000300800 */
[----:B------:R-:W4:Y:S04]  /*50760*/  LDL.LU R8, [R1+0x13a8] ;  /* 0x0013a80001087983 */ /* 0x000f280000300800 */
[----:B------:R1:W-:Y:S01]  /*50770*/  LDGSTS.E [R2+0x8e00], desc[UR28][R4.64], P0 ;  /* 0x08e0000004027fae */ /* 0x0003e200081a101c */
[----:B------:R-:W-:-:S05]  /*50780*/  IADD3 R9, P1, PT, R9, UR14, RZ ;  /* 0x0000000e09097c10 */ /* 0x000fca000ff3e0ff */
[----:B------:R-:W-:Y:S01]  /*50790*/  STL [R1+0x11e8], R9 ;  /* 0x0011e80901007387 */ /* 0x000fe20000100800 */
[----:B------:R-:W-:Y:S02]  /*507a0*/  IADD3 R38, P2, PT, R38, UR14, RZ ;  /* 0x0000000e26267c10 */ /* 0x000fe4000ff5e0ff */
        /* <DEDUP_REMOVED lines=17> */
[----:B---3--:R-:W-:-:S04]  /*508c0*/  IADD3.X R37, PT, PT, R37, UR8, RZ, P1, !PT ;  /* 0x0000000825257c10 */ /* 0x008fc80008ffe4ff */
[----:B------:R-:W-:Y:S01]  /*508d0*/  MOV R5, R37 ;  /* 0x0000002500057202 */ /* 0x000fe20000000f00 */
[----:B------:R-:W-:Y:S01]  /*508e0*/  STL [R1+0x1264], R37 ;  /* 0x0012642501007387 */ /* 0x000fe20000100800 */
[----:B------:R-:W-:-:S03]  /*508f0*/  IADD3.X R33, PT, PT, R33, UR8, RZ, P2, !PT ;  /* 0x0000000821217c10 */ /* 0x000fc600097fe4ff */
[----:B------:R-:W-:Y:S04]  /*50900*/  STL [R1+0x12a8], R3 ;  /* 0x0012a80301007387 */ /* 0x000fe80000100800 */
[----:B------:R1:W-:Y:S01]  /*50910*/  LDGSTS.E [R2+0xa600], desc[UR28][R4.64], P0 ;  /* 0x0a60000004027fae */ /* 0x0003e200081a101c */
[----:B--2---:R-:W-:-:S03]  /*50920*/  IADD3 R35, P1, PT, R35, UR14, RZ ;  /* 0x0000000e23237c10 */ /* 0x004fc6000ff3e0ff */
[----:B------:R2:W-:Y:S01]  /*50930*/  STL [R1+0x12a4], R33 ;  /* 0x0012a42101007387 */ /* 0x0005e20000100800 */
[----:B------:R-:W-:Y:S01]  /*50940*/  IADD3 R28, P2, PT, R28, UR14, RZ ;  /* 0x0000000e1c1c7c10 */ /* 0x000fe2000ff5e0ff */
[----:B-1----:R-:W-:Y:S02]  /*50950*/  IMAD.MOV.U32 R5, RZ, RZ, R33 ;  /* 0x000000ffff057224 */ /* 0x002fe400078e0021 */
[----:B------:R-:W-:Y:S01]  /*50960*/  IMAD.MOV.U32 R4, RZ, RZ, R3 ;  /* 0x000000ffff047224 */ /* 0x000fe200078e0003 */
[----:B--2---:R-:W2:Y:S04]  /*50970*/  LDL.LU R33, [R1+0x13e4] ;  /* 0x0013e40001217983 */ /* 0x004ea80000300800 */
[----:B------:R-:W3:Y:S04]  /*50980*/  LDL.LU R3, [R1+0x13e8] ;  /* 0x0013e80001037983 */ /* 0x000ee80000300800 */
[----:B------:R-:W2:Y:S04]  /*50990*/  LDL.LU R37, [R1+0x1424] ;  /* 0x0014240001257983 */ /* 0x000ea80000300800 */
[----:B------:R-:W2:Y:S04]  /*509a0*/  LDL.LU R34, [R1+0x1428] ;  /* 0x0014280001227983 */ /* 0x000ea80000300800 */
[----:B------:R-:W-:Y:S04]  /*509b0*/  STL [R1+0x12e8], R35 ;  /* 0x0012e82301007387 */ /* 0x000fe80000100800 */
[----:B------:R1:W-:Y:S01]  /*509c0*/  LDGSTS.E [R2+0xae00], desc[UR28][R4.64], P0 ;  /* 0x0ae0000004027fae */ /* 0x0003e200081a101c */
        /* <DEDUP_REMOVED lines=8> */
[----:B------:R-:W2:Y:S01]  /*50a50*/  LDL.LU R35, [R1+0x1468] ;  /* 0x0014680001237983 */ /* 0x000ea20000300800 */
[----:B------:R-:W-:-:S03]  /*50a60*/  IADD3 R29, P1, PT, R29, UR14, RZ ;  /* 0x0000000e1d1d7c10 */ /* 0x000fc6000ff3e0ff */
[----:B------:R1:W-:Y:S01]  /*50a70*/  LDGSTS.E [R2+0xb600], desc[UR28][R4.64], P0 ;  /* 0x0b60000004027fae */ /* 0x0003e200081a101c */
[----:B------:R-:W-:Y:S02]  /*50a80*/  IADD3 R8, P2, PT, R8, UR14, RZ ;  /* 0x0000000e08087c10 */ /* 0x000fe4000ff5e0ff */
[----:B-1----:R-:W-:Y:S01]  /*50a90*/  MOV R5, R31 ;  /* 0x0000001f00057202 */ /* 0x002fe20000000f00 */
[----:B------:R-:W-:Y:S01]  /*50aa0*/  IMAD.MOV.U32 R4, RZ, RZ, R28 ;  /* 0x000000ffff047224 */ /* 0x000fe200078e001c */
[----:B----4-:R-:W4:Y:S04]  /*50ab0*/  LDL.LU R31, [R1+0x14a4] ;  /* 0x0014a400011f7983 */ /* 0x010f280000300800 */
[----:B------:R-:W4:Y:S04]  /*50ac0*/  LDL.LU R28, [R1+0x14a8] ;  /* 0x0014a800011c7983 */ /* 0x000f280000300800 */
[----:B------:R1:W-:Y:S04]  /*50ad0*/  LDGSTS.E [R2+0xbe00], desc[UR28][R4.64], P0 ;  /* 0x0be0000004027fae */ /* 0x0003e800081a101c */
[----:B------:R-:W-:Y:S01]  /*50ae0*/  STL [R1+0x1368], R29 ;  /* 0x0013681d01007387 */ /* 0x000fe20000100800 */
[----:B-1----:R-:W-:Y:S01]  /*50af0*/  IMAD.MOV.U32 R4, RZ, RZ, R29 ;  /* 0x000000ffff047224 */ /* 0x002fe200078e001d */
[----:B------:R-:W-:-:S05]  /*50b00*/  IADD3.X R30, PT, PT, R30, UR8, RZ, P1, !PT ;  /* 0x000000081e1e7c10 */ /* 0x000fca0008ffe4ff */
[----:B------:R-:W-:Y:S01]  /*50b10*/  IMAD.MOV.U32 R5, RZ, RZ, R30 ;  /* 0x000000ffff057224 */ /* 0x000fe200078e001e */
[----:B------:R-:W-:Y:S01]  /*50b20*/  IADD3.X R9, PT, PT, R9, UR8, RZ, P2, !PT ;  /* 0x0000000809097c10 */ /* 0x000fe200097fe4ff */
[----:B------:R1:W-:Y:S04]  /*50b30*/  STL [R1+0x1364], R30 ;  /* 0x0013641e01007387 */ /* 0x0003e80000100800 */
[----:B------:R-:W-:Y:S04]  /*50b40*/  STL [R1+0x13a8], R8 ;  /* 0x0013a80801007387 */ /* 0x000fe80000100800 */
[----:B------:R1:W-:Y:S04]  /*50b50*/  STL [R1+0x13a4], R9 ;  /* 0x0013a40901007387 */ /* 0x0003e80000100800 */
[----:B------:R1:W-:Y:S04]  /*50b60*/  LDGSTS.E [R2+0xc600], desc[UR28][R4.64], P0 ;  /* 0x0c60000004027fae */ /* 0x0003e800081a101c */
[----:B-1----:R-:W4:Y:S04]  /*50b70*/  LDL.LU R30, [R1+0x14e4] ;  /* 0x0014e400011e7983 */ /* 0x002f280000300800 */
[----:B------:R-:W4:Y:S01]  /*50b80*/  LDL.LU R29, [R1+0x14e8] ;  /* 0x0014e800011d7983 */ /* 0x000f220000300800 */
[----:B------:R-:W-:Y:S01]  /*50b90*/  IMAD.MOV.U32 R5, RZ, RZ, R9 ;  /* 0x000000ffff057224 */ /* 0x000fe200078e0009 */
[----:B------:R-:W-:-:S02]  /*50ba0*/  MOV R4, R8 ;  /* 0x0000000800047202 */ /* 0x000fc40000000f00 */
[----:B------:R-:W4:Y:S04]  /*50bb0*/  LDL.LU R9, [R1+0x1524] ;  /* 0x0015240001097983 */ /* 0x000f280000300800 */
[----:B------:R-:W4:Y:S01]  /*50bc0*/  LDL.LU R8, [R1+0x1528] ;  /* 0x0015280001087983 */ /* 0x000f220000300800 */
[----:B------:R-:W-:Y:S01]  /*50bd0*/  HMMA.1688.F32.TF32 R12, R156, R14, R96 ;  /* 0x0000000e9c0c723c */ /* 0x000fe20000081060 */
[----:B------:R-:W-:Y:S02]  /*50be0*/  IMAD.MOV.U32 R97, RZ, RZ, R252 ;  /* 0x000000ffff617224 */ /* 0x000fe400078e00fc */
[----:B------:R1:W-:Y:S04]  /*50bf0*/  LDGSTS.E [R2+0xce00], desc[UR28][R4.64], P0 ;  /* 0x0ce0000004027fae */ /* 0x0003e800081a101c */
[----:B------:R-:W4:Y:S04]  /*50c00*/  LDL.LU R96, [R1+0x560] ;  /* 0x0005600001607983 */ /* 0x000f280000300800 */
[----:B------:R-:W5:Y:S01]  /*50c10*/  LDL.LU R252, [R1+0x1548] ;  /* 0x0015480001fc7983 */ /* 0x000f620000300800 */
[----:B------:R-:W-:Y:S01]  /*50c20*/  IMAD.MOV.U32 R99, RZ, RZ, R40 ;  /* 0x000000ffff637224 */ /* 0x000fe200078e0028 */
[----:B---3--:R-:W-:-:S04]  /*50c30*/  IADD3 R3, P1, PT, R3, UR14, RZ ;  /* 0x0000000e03037c10 */ /* 0x008fc8000ff3e0ff */
[----:B--2---:R-:W-:Y:S01]  /*50c40*/  IADD3.X R33, PT, PT, R33, UR8, RZ, P1, !PT ;  /* 0x0000000821217c10 */ /* 0x004fe20008ffe4ff */
[----:B-1----:R-:W-:Y:S01]  /*50c50*/  IMAD.MOV.U32 R4, RZ, RZ, R3 ;  /* 0x000000ffff047224 */ /* 0x002fe200078e0003 */
[----:B------:R-:W-:Y:S02]  /*50c60*/  IADD3 R34, P2, PT, R34, UR14, RZ ;  /* 0x0000000e22227c10 */ /* 0x000fe4000ff5e0ff */
[----:B------:R-:W-:Y:S02]  /*50c70*/  MOV R5, R33 ;  /* 0x0000002100057202 */ /* 0x000fe40000000f00 */
[----:B------:R-:W-:Y:S01]  /*50c80*/  IADD3.X R37, PT, PT, R37, UR8, RZ, P2, !PT ;  /* 0x0000000825257c10 */ /* 0x000fe200097fe4ff */
[----:B------:R-:W-:Y:S04]  /*50c90*/  STL [R1+0x13e8], R3 ;  /* 0x0013e80301007387 */ /* 0x000fe80000100800 */
[----:B------:R1:W-:Y:S04]  /*50ca0*/  STL [R1+0x13e4], R33 ;  /* 0x0013e42101007387 */ /* 0x0003e80000100800 */
[----:B------:R2:W-:Y:S04]  /*50cb0*/  STL [R1+0x1428], R34 ;  /* 0x0014282201007387 */ /* 0x0005e80000100800 */
[----:B------:R3:W-:Y:S04]  /*50cc0*/  LDGSTS.E [R2+0xd600], desc[UR28][R4.64], P0 ;  /* 0x0d60000004027fae */ /* 0x0007e800081a101c */
[----:B-1----:R-:W4:Y:S04]  /*50cd0*/  LDL.LU R33, [R1+0xd70] ;  /* 0x000d700001217983 */ /* 0x002f280000300800 */
[----:B------:R1:W-:Y:S01]  /*50ce0*/  STL [R1+0x1424], R37 ;  /* 0x0014242501007387 */ /* 0x0003e20000100800 */
[----:B---3--:R-:W-:-:S03]  /*50cf0*/  IMAD.MOV.U32 R4, RZ, RZ, R34 ;  /* 0x000000ffff047224 */ /* 0x008fc600078e0022 */
[----:B------:R-:W3:Y:S01]  /*50d00*/  LDL.LU R3, [R1+0xdb0] ;  /* 0x000db00001037983 */ /* 0x000ee20000300800 */
[----:B------:R-:W-:-:S03]  /*50d10*/  IMAD.MOV.U32 R5, RZ, RZ, R37 ;  /* 0x000000ffff057224 */ /* 0x000fc600078e0025 */
[----:B--2---:R-:W2:Y:S04]  /*50d20*/  LDL.LU R34, [R1+0xd6c] ;  /* 0x000d6c0001227983 */ /* 0x004ea80000300800 */
[----:B------:R1:W-:Y:S01]  /*50d30*/  LDGSTS.E [R2+0xde00], desc[UR28][R4.64], P0 ;  /* 0x0de0000004027fae */ /* 0x0003e200081a101c */
[----:B------:R-:W-:-:S03]  /*50d40*/  IADD3 R35, P1, PT, R35, UR14, RZ ;  /* 0x0000000e23237c10 */ /* 0x000fc6000ff3e0ff */
[----:B-1----:R-:W2:Y:S01]  /*50d50*/  LDL.LU R37, [R1+0xdac] ;  /* 0x000dac0001257983 */ /* 0x002ea20000300800 */
[----:B------:R-:W-:-:S03]  /*50d60*/  IADD3.X R36, PT, PT, R36, UR8, RZ, P1, !PT ;  /* 0x0000000824247c10 */ /* 0x000fc60008ffe4ff */
[----:B------:R-:W-:Y:S01]  /*50d70*/  STL [R1+0x1468], R35 ;  /* 0x0014682301007387 */ /* 0x000fe20000100800 */
[----:B------:R-:W-:Y:S01]  /*50d80*/  MOV R4, R35 ;  /* 0x0000002300047202 */ /* 0x000fe20000000f00 */
[----:B------:R-:W-:Y:S02]  /*50d90*/  IMAD.MOV.U32 R5, RZ, RZ, R36 ;  /* 0x000000ffff057224 */ /* 0x000fe400078e0024 */
[----:B------:R-:W-:Y:S04]  /*50da0*/  STL [R1+0x1464], R36 ;  /* 0x0014642401007387 */ /* 0x000fe80000100800 */
[----:B------:R1:W-:Y:S01]  /*50db0*/  LDGSTS.E [R2+0xe600], desc[UR28][R4.64], P0 ;  /* 0x0e60000004027fae */ /* 0x0003e200081a101c */
[----:B----4-:R-:W-:-:S04]  /*50dc0*/  IADD3 R28, P2, PT, R28, UR14, RZ ;  /* 0x0000000e1c1c7c10 */ /* 0x010fc8000ff5e0ff */
[----:B------:R-:W-:Y:S01]  /*50dd0*/  IADD3.X R31, PT, PT, R31, UR8, RZ, P2, !PT ;  /* 0x000000081f1f7c10 */ /* 0x000fe200097fe4ff */
[----:B------:R4:W-:Y:S01]  /*50de0*/  STL [R1+0x14a8], R28 ;  /* 0x0014a81c01007387 */ /* 0x0009e20000100800 */
[----:B-1----:R-:W-:-:S03]  /*50df0*/  IMAD.MOV.U32 R4, RZ, RZ, R28 ;  /* 0x000000ffff047224 */ /* 0x002fc600078e001c */
[----:B------:R-:W-:Y:S04]  /*50e00*/  STL [R1+0x14a4], R31 ;  /* 0x0014a41f01007387 */ /* 0x000fe80000100800 */
[----:B------:R-:W2:Y:S04]  /*50e10*/  LDL.LU R38, [R1+0xdec] ;  /* 0x000dec0001267983 */ /* 0x000ea80000300800 */
[----:B----4-:R-:W4:Y:S04]  /*50e20*/  LDL.LU R28, [R1+0xdf0] ;  /* 0x000df000011c7983 */ /* 0x010f280000300800 */
[----:B------:R-:W4:Y:S04]  /*50e30*/  LDL.LU R40, [R1+0xe2c] ;  /* 0x000e2c0001287983 */ /* 0x000f280000300800 */
[----:B------:R-:W4:Y:S01]  /*50e40*/  LDL.LU R39, [R1+0xe30] ;  /* 0x000e300001277983 */ /* 0x000f220000300800 */
[----:B------:R-:W-:-:S05]  /*50e50*/  MOV R5, R31 ;  /* 0x0000001f00057202 */ /* 0x000fca0000000f00 */
[----:B------:R1:W-:Y:S01]  /*50e60*/  LDGSTS.E [R2+0xee00], desc[UR28][R4.64], P0 ;  /* 0x0ee0000004027fae */ /* 0x0003e200081a101c */
[----:B------:R-:W-:-:S04]  /*50e70*/  IADD3 R29, P1, PT, R29, UR14, RZ ;  /* 0x0000000e1d1d7c10 */ /* 0x000fc8000ff3e0ff */
[----:B------:R-:W-:Y:S02]  /*50e80*/  IADD3.X R30, PT, PT, R30, UR8, RZ, P1, !PT ;  /* 0x000000081e1e7c10 */ /* 0x000fe40008ffe4ff */
[----:B------:R-:W-:Y:S01]  /*50e90*/  IADD3 R8, P2, PT, R8, UR14, RZ ;  /* 0x0000000e08087c10 */ /* 0x000fe2000ff5e0ff */
[----:B------:R1:W-:Y:S03]  /*50ea0*/  STL [R1+0x14e8], R29 ;  /* 0x0014e81d01007387 */ /* 0x0003e60000100800 */
[----:B------:R-:W-:Y:S01]  /*50eb0*/  IADD3.X R9, PT, PT, R9, UR8, RZ, P2, !PT ;  /* 0x0000000809097c10 */ /* 0x000fe200097fe4ff */
[----:B------:R1:W-:Y:S02]  /*50ec0*/  STL [R1+0x14e4], R30 ;  /* 0x0014e41e01007387 */ /* 0x0003e40000100800 */
[----:B-1----:R-:W-:Y:S02]  /*50ed0*/  IMAD.MOV.U32 R4, RZ, RZ, R29 ;  /* 0x000000ffff047224 */ /* 0x002fe400078e001d */
[----:B------:R-:W-:Y:S01]  /*50ee0*/  STL [R1+0x1528], R8 ;  /* 0x0015280801007387 */ /* 0x000fe20000100800 */
[----:B------:R-:W-:-:S03]  /*50ef0*/  IMAD.MOV.U32 R5, RZ, RZ, R30 ;  /* 0x000000ffff057224 */ /* 0x000fc600078e001e */
[----:B------:R-:W-:Y:S04]  /*50f00*/  STL [R1+0x1524], R9 ;  /* 0x0015240901007387 */ /* 0x000fe80000100800 */
[----:B------:R-:W4:Y:S04]  /*50f10*/  LDL.LU R29, [R1+0xe70] ;  /* 0x000e7000011d7983 */ /* 0x000f280000300800 */
[----:B------:R-:W4:Y:S04]  /*50f20*/  LDL.LU R30, [R1+0xeb0] ;  /* 0x000eb000011e7983 */ /* 0x000f280000300800 */
[----:B------:R-:W4:Y:S04]  /*50f30*/  LDL.LU R35, [R1+0xe6c] ;  /* 0x000e6c0001237983 */ /* 0x000f280000300800 */
[----:B------:R-:W4:Y:S04]  /*50f40*/  LDL.LU R36, [R1+0xeac] ;  /* 0x000eac0001247983 */ /* 0x000f280000300800 */
[----:B------:R1:W-:Y:S04]  /*50f50*/  LDGSTS.E [R2+0xf600], desc[UR28][R4.64], P0 ;  /* 0x0f60000004027fae */ /* 0x0003e800081a101c */
[----:B------:R-:W4:Y:S01]  /*50f60*/  LDL.LU R31, [R1+0xef0] ;  /* 0x000ef000011f7983 */ /* 0x000f220000300800 */
[----:B-1----:R-:W-:Y:S01]  /*50f70*/  MOV R4, R8 ;  /* 0x0000000800047202 */ /* 0x002fe20000000f00 */
[----:B------:R-:W-:-:S05]  /*50f80*/  IMAD.MOV.U32 R5, RZ, RZ, R9 ;  /* 0x000000ffff057224 */ /* 0x000fca00078e0009 */
[----:B------:R1:W-:Y:S02]  /*50f90*/  LDGSTS.E [R2+0xfe00], desc[UR28][R4.64], P0 ;  /* 0x0fe0000004027fae */ /* 0x0003e400081a101c */
[----:B-1----:R-:W-:-:S05]  /*50fa0*/  LOP3.LUT R2, R32, 0x70, RZ, 0x3c, !PT ;  /* 0x0000007020027812 */ /* 0x002fca00078e3cff */
[----:B------:R-:W-:Y:S01]  /*50fb0*/  VIADD R2, R2, UR12 ;  /* 0x0000000c02027c36 */ /* 0x000fe20008000000 */
[----:B------:R-:W-:-:S05]  /*50fc0*/  IADD3 R33, P1, PT, R33, UR14, RZ ;  /* 0x0000000e21217c10 */ /* 0x000fca000ff3e0ff */
[----:B------:R1:W-:Y:S01]  /*50fd0*/  STL [R1+0xd70], R33 ;  /* 0x000d702101007387 */ /* 0x0003e20000100800 */
[----:B---3--:R-:W-:-:S03]  /*50fe0*/  IADD3 R3, P2, PT, R3, UR14, RZ ;  /* 0x0000000e03037c10 */ /* 0x008fc6000ff5e0ff */
[----:B------:R-:W3:Y:S01]  /*50ff0*/  LDL.LU R32, [R1+0xf30] ;  /* 0x000f300001207983 */ /* 0x000ee20000300800 */
[----:B--2---:R-:W-:-:S03]  /*51000*/  IADD3.X R34, PT, PT, R34, UR8, RZ, P1, !PT ;  /* 0x0000000822227c10 */ /* 0x004fc60008ffe4ff */
[----:B------:R-:W-:Y:S01]  /*51010*/  STL [R1+0xdb0], R3 ;  /* 0x000db00301007387 */ /* 0x000fe20000100800 */
[----:B------:R-:W-:-:S03]  /*51020*/  MOV R4, R33 ;  /* 0x0000002100047202 */ /* 0x000fc60000000f00 */
[----:B------:R2:W-:Y:S01]  /*51030*/  STL [R1+0xd6c], R34 ;  /* 0x000d6c2201007387 */ /* 0x0005e20000100800 */
[----:B------:R-:W-:-:S03]  /*51040*/  IMAD.MOV.U32 R5, RZ, RZ, R34 ;  /* 0x000000ffff057224 */ /* 0x000fc600078e0022 */
[----:B-1----:R-:W3:Y:S01]  /*51050*/  LDL.LU R33, [R1+0xeec] ;  /* 0x000eec0001217983 */ /* 0x002ee20000300800 */
[----:B------:R-:W-:-:S03]  /*51060*/  IADD3.X R37, PT, PT, R37, UR8, RZ, P2, !PT ;  /* 0x0000000825257c10 */ /* 0x000fc600097fe4ff */
[----:B------:R1:W-:Y:S04]  /*51070*/  LDGSTS.E [R2+0x700], desc[UR28][R4.64], P0 ;  /* 0x0070000004027fae */ /* 0x0003e800081a101c */
[----:B--2---:R-:W2:Y:S04]  /*51080*/  LDL.LU R34, [R1+0xf2c] ;  /* 0x000f2c0001227983 */ /* 0x004ea80000300800 */
[----:B------:R1:W-:Y:S02]  /*51090*/  STL [R1+0xdac], R37 ;  /* 0x000dac2501007387 */ /* 0x0003e40000100800 */
[----:B-1----:R-:W-:Y:S01]  /*510a0*/  IMAD.MOV.U32 R4, RZ, RZ, R3 ;  /* 0x000000ffff047224 */ /* 0x002fe200078e0003 */
[----:B------:R-:W-:-:S02]  /*510b0*/  MOV R5, R37 ;  /* 0x0000002500057202 */ /* 0x000fc40000000f00 */
[----:B------:R-:W2:Y:S04]  /*510c0*/  LDL.LU R37, [R1+0xf70] ;  /* 0x000f700001257983 */ /* 0x000ea80000300800 */
[----:B------:R-:W2:Y:S04]  /*510d0*/  LDL.LU R3, [R1+0xfb0] ;  /* 0x000fb00001037983 */ /* 0x000ea80000300800 */
[----:B------:R1:W-:Y:S01]  /*510e0*/  LDGSTS.E [R2+0xf00], desc[UR28][R4.64], P0 ;  /* 0x00f0000004027fae */ /* 0x0003e200081a101c */
[----:B----4-:R-:W-:-:S04]  /*510f0*/  IADD3 R28, P1, PT, R28, UR14, RZ ;  /* 0x0000000e1c1c7c10 */ /* 0x010fc8000ff3e0ff */
[----:B------:R-:W-:Y:S02]  /*51100*/  IADD3.X R38, PT, PT, R38, UR8, RZ, P1, !PT ;  /* 0x0000000826267c10 */ /* 0x000fe40008ffe4ff */
[----:B------:R-:W-:Y:S01]  /*51110*/  IADD3 R39, P2, PT, R39, UR14, RZ ;  /* 0x0000000e27277c10 */ /* 0x000fe2000ff5e0ff */
[----:B------:R-:W-:Y:S03]  /*51120*/  STL [R1+0xdf0], R28 ;  /* 0x000df01c01007387 */ /* 0x000fe60000100800 */
[----:B------:R-:W-:Y:S01]  /*51130*/  IADD3.X R40, PT, PT, R40, UR8, RZ, P2, !PT ;  /* 0x0000000828287c10 */ /* 0x000fe200097fe4ff */
[----:B------:R4:W-:Y:S01]  /*51140*/  STL [R1+0xdec], R38 ;  /* 0x000dec2601007387 */ /* 0x0009e20000100800 */
[----:B-1----:R-:W-:Y:S02]  /*51150*/  IMAD.MOV.U32 R5, RZ, RZ, R38 ;  /* 0x000000ffff057224 */ /* 0x002fe400078e0026 */
[----:B------:R-:W-:Y:S01]  /*51160*/  IMAD.MOV.U32 R4, RZ, RZ, R28 ;  /* 0x000000ffff047224 */ /* 0x000fe200078e001c */
[----:B------:R-:W-:Y:S04]  /*51170*/  STL [R1+0xe30], R39 ;  /* 0x000e302701007387 */ /* 0x000fe80000100800 */
[----:B------:R1:W-:Y:S04]  /*51180*/  LDGSTS.E [R2+0x1700], desc[UR28][R4.64], P0 ;  /* 0x0170000004027fae */ /* 0x0003e800081a101c */
[----:B----4-:R-:W4:Y:S04]  /*51190*/  LDL.LU R38, [R1+0xf6c] ;  /* 0x000f6c0001267983 */ /* 0x010f280000300800 */
[----:B------:R-:W-:Y:S04]  /*511a0*/  STL [R1+0xe2c], R40 ;  /* 0x000e2c2801007387 */ /* 0x000fe80000100800 */
[----:B------:R-:W4:Y:S01]  /*511b0*/  LDL.LU R28, [R1+0xfac] ;  /* 0x000fac00011c7983 */ /* 0x000f220000300800 */
[----:B-1----:R-:W-:Y:S01]  /*511c0*/  MOV R4, R39 ;  /* 0x0000002700047202 */ /* 0x002fe20000000f00 */
[----:B------:R-:W-:-:S05]  /*511d0*/  IMAD.MOV.U32 R5, RZ, RZ, R40 ;  /* 0x000000ffff057224 */ /* 0x000fca00078e0028 */
[----:B------:R1:W-:Y:S01]  /*511e0*/  LDGSTS.E [R2+0x1f00], desc[UR28][R4.64], P0 ;  /* 0x01f0000004027fae */ /* 0x0003e200081a101c */
[----:B------:R-:W-:Y:S02]  /*511f0*/  IADD3 R29, P1, PT, R29, UR14, RZ ;  /* 0x0000000e1d1d7c10 */ /* 0x000fe4000ff3e0ff */
[----:B------:R-:W-:Y:S02]  /*51200*/  IADD3 R30, P2, PT, R30, UR14, RZ ;  /* 0x0000000e1e1e7c10 */ /* 0x000fe4000ff5e0ff */
[----:B------:R-:W-:Y:S01]  /*51210*/  IADD3.X R35, PT, PT, R35, UR8, RZ, P1, !PT ;  /* 0x0000000823237c10 */ /* 0x000fe20008ffe4ff */
[----:B------:R1:W-:Y:S02]  /*51220*/  STL [R1+0xe70], R29 ;  /* 0x000e701d01007387 */ /* 0x0003e40000100800 */
[----:B-1----:R-:W-:Y:S01]  /*51230*/  IMAD.MOV.U32 R4, RZ, RZ, R29 ;  /* 0x000000ffff047224 */ /* 0x002fe200078e001d */
[----:B------:R-:W-:Y:S01]  /*51240*/  IADD3.X R36, PT, PT, R36, UR8, RZ, P2, !PT ;  /* 0x0000000824247c10 */ /* 0x000fe200097fe4ff */
[----:B------:R1:W-:Y:S01]  /*51250*/  STL [R1+0xe6c], R35 ;  /* 0x000e6c2301007387 */ /* 0x0003e20000100800 */
[----:B------:R-:W-:-:S03]  /*51260*/  MOV R5, R35 ;  /* 0x0000002300057202 */ /* 0x000fc60000000f00 */
[----:B------:R1:W-:Y:S04]  /*51270*/  STL [R1+0xeb0], R30 ;  /* 0x000eb01e01007387 */ /* 0x0003e80000100800 */
[----:B------:R-:W4:Y:S04]  /*51280*/  LDL.LU R29, [R1+0xff0] ;  /* 0x000ff000011d7983 */ /* 0x000f280000300800 */
[----:B------:R1:W-:Y:S04]  /*51290*/  STL [R1+0xeac], R36 ;  /* 0x000eac2401007387 */ /* 0x0003e80000100800 */
[----:B------:R1:W-:Y:S04]  /*512a0*/  LDGSTS.E [R2+0x2700], desc[UR28][R4.64], P0 ;  /* 0x0270000004027fae */ /* 0x0003e800081a101c */
[----:B-1----:R-:W4:Y:S01]  /*512b0*/  LDL.LU R35, [R1+0x1030] ;  /* 0x0010300001237983 */ /* 0x002f220000300800 */
[----:B------:R-:W-:-:S03]  /*512c0*/  IMAD.MOV.U32 R4, RZ, RZ, R30 ;  /* 0x000000ffff047224 */ /* 0x000fc600078e001e */
[----:B------:R-:W4:Y:S01]  /*512d0*/  LDL.LU R30, [R1+0xfec] ;  /* 0x000fec00011e7983 */ /* 0x000f220000300800 */
[----:B------:R-:W-:-:S03]  /*512e0*/  IMAD.MOV.U32 R5, RZ, RZ, R36 ;  /* 0x000000ffff057224 */ /* 0x000fc600078e0024 */
[----:B------:R-:W4:Y:S01]  /*512f0*/  LDL.LU R36, [R1+0x102c] ;  /* 0x00102c0001247983 */ /* 0x000f220000300800 */
[----:B------:R-:W-:-:S03]  /*51300*/  IADD3 R31, P1, PT, R31, UR14, RZ ;  /* 0x0000000e1f1f7c10 */ /* 0x000fc6000ff3e0ff */
[----:B------:R1:W-:Y:S04]  /*51310*/  LDGSTS.E [R2+0x2f00], desc[UR28][R4.64], P0 ;  /* 0x02f0000004027fae */ /* 0x0003e800081a101c */
[----:B------:R-:W-:Y:S01]  /*51320*/  STL [R1+0xef0], R31 ;  /* 0x000ef01f01007387 */ /* 0x000fe20000100800 */
[----:B-1----:R-:W-:Y:S02]  /*51330*/  MOV R4, R31 ;  /* 0x0000001f00047202 */ /* 0x002fe40000000f00 */
[----:B------:R-:W-:Y:S02]  /*51340*/  MOV R98, R41 ;  /* 0x0000002900627202 */ /* 0x000fe40000000f00 */
[----:B---3--:R-:W-:Y:S02]  /*51350*/  IADD3 R32, P2, PT, R32, UR14, RZ ;  /* 0x0000000e20207c10 */ /* 0x008fe4000ff5e0ff */
[----:B------:R-:W-:-:S05]  /*51360*/  IADD3.X R33, PT, PT, R33, UR8, RZ, P1, !PT ;  /* 0x0000000821217c10 */ /* 0x000fca0008ffe4ff */
[----:B------:R-:W-:Y:S01]  /*51370*/  IMAD.MOV.U32 R5, RZ, RZ, R33 ;  /* 0x000000ffff057224 */ /* 0x000fe200078e0021 */
[----:B------:R1:W-:Y:S01]  /*51380*/  STL [R1+0xeec], R33 ;  /* 0x000eec2101007387 */ /* 0x0003e20000100800 */
[----:B--2---:R-:W-:-:S03]  /*51390*/  IADD3.X R34, PT, PT, R34, UR8, RZ, P2, !PT ;  /* 0x0000000822227c10 */ /* 0x004fc600097fe4ff */
[----:B------:R-:W-:Y:S04]  /*513a0*/  STL [R1+0xf30], R32 ;  /* 0x000f302001007387 */ /* 0x000fe80000100800 */
[----:B------:R2:W-:Y:S04]  /*513b0*/  LDGSTS.E [R2+0x3700], desc[UR28][R4.64], P0 ;  /* 0x0370000004027fae */ /* 0x0005e800081a101c */
[----:B-1----:R-:W3:Y:S04]  /*513c0*/  LDL.LU R33, [R1+0x1070] ;  /* 0x0010700001217983 */ /* 0x002ee80000300800 */
[----:B------:R1:W-:Y:S01]  /*513d0*/  STL [R1+0xf2c], R34 ;  /* 0x000f2c2201007387 */ /* 0x0003e20000100800 */
[----:B------:R-:W-:-:S03]  /*513e0*/  IADD3 R37, P1, PT, R37, UR14, RZ ;  /* 0x0000000e25257c10 */ /* 0x000fc6000ff3e0ff */
[----:B------:R-:W3:Y:S01]  /*513f0*/  LDL.LU R31, [R1+0x10b0] ;  /* 0x0010b000011f7983 */ /* 0x000ee20000300800 */
[----:B--2---:R-:W-:Y:S02]  /*51400*/  MOV R5, R34 ;  /* 0x0000002200057202 */ /* 0x004fe40000000f00 */
[----:B------:R-:W-:Y:S01]  /*51410*/  IADD3 R3, P2, PT, R3, UR14, RZ ;  /* 0x0000000e03037c10 */ /* 0x000fe2000ff5e0ff */
[----:B------:R-:W-:Y:S01]  /*51420*/  IMAD.MOV.U32 R4, RZ, RZ, R32 ;  /* 0x000000ffff047224 */ /* 0x000fe200078e0020 */
[----:B-1----:R-:W2:Y:S04]  /*51430*/  LDL.LU R34, [R1+0x106c] ;  /* 0x00106c0001227983 */ /* 0x002ea80000300800 */
[----:B------:R-:W2:Y:S04]  /*51440*/  LDL.LU R32, [R1+0x10ac] ;  /* 0x0010ac0001207983 */ /* 0x000ea80000300800 */
[----:B------:R-:W-:Y:S04]  /*51450*/  STL [R1+0xf70], R37 ;  /* 0x000f702501007387 */ /* 0x000fe80000100800 */
[----:B------:R1:W-:Y:S01]  /*51460*/  LDGSTS.E [R2+0x3f00], desc[UR28][R4.64], P0 ;  /* 0x03f0000004027fae */ /* 0x0003e200081a101c */
[----:B----4-:R-:W-:-:S05]  /*51470*/  IADD3.X R38, PT, PT, R38, UR8, RZ, P1, !PT ;  /* 0x0000000826267c10 */ /* 0x010fca0008ffe4ff */
[----:B------:R-:W-:Y:S01]  /*51480*/  STL [R1+0xf6c], R38 ;  /* 0x000f6c2601007387 */ /* 0x000fe20000100800 */
[----:B------:R-:W-:-:S03]  /*51490*/  IADD3.X R28, PT, PT, R28, UR8, RZ, P2, !PT ;  /* 0x000000081c1c7c10 */ /* 0x000fc600097fe4ff */
[----:B------:R4:W-:Y:S04]  /*514a0*/  STL [R1+0xfb0], R3 ;  /* 0x000fb00301007387 */ /* 0x0009e80000100800 */
[----:B------:R4:W-:Y:S04]  /*514b0*/  STL [R1+0xfac], R28 ;  /* 0x000fac1c01007387 */ /* 0x0009e80000100800 */
[----:B------:R-:W2:Y:S04]  /*514c0*/  LDL.LU R42, [R1+0x10ec] ;  /* 0x0010ec00012a7983 */ /* 0x000ea80000300800 */
[----:B------:R-:W2:Y:S01]  /*514d0*/  LDL.LU R41, [R1+0x10f0] ;  /* 0x0010f00001297983 */ /* 0x000ea20000300800 */
[----:B-1----:R-:W-:-:S02]  /*514e0*/  IMAD.MOV.U32 R4, RZ, RZ, R37 ;  /* 0x000000ffff047224 */ /* 0x002fc400078e0025 */
[----:B------:R-:W-:Y:S01]  /*514f0*/  IMAD.MOV.U32 R5, RZ, RZ, R38 ;  /* 0x000000ffff057224 */ /* 0x000fe200078e0026 */
[----:B------:R-:W2:Y:S04]  /*51500*/  LDL.LU R40, [R1+0x112c] ;  /* 0x00112c0001287983 */ /* 0x000ea80000300800 */
[----:B------:R-:W2:Y:S04]  /*51510*/  LDL.LU R39, [R1+0x1130] ;  /* 0x0011300001277983 */ /* 0x000ea80000300800 */
[----:B------:R1:W-:Y:S02]  /*51520*/  LDGSTS.E [R2+0x4700], desc[UR28][R4.64], P0 ;  /* 0x0470000004027fae */ /* 0x0003e400081a101c */
[----:B-1----:R-:W-:Y:S01]  /*51530*/  MOV R4, R3 ;  /* 0x0000000300047202 */ /* 0x002fe20000000f00 */
[----:B------:R-:W-:Y:S01]  /*51540*/  IMAD.MOV.U32 R5, RZ, RZ, R28 ;  /* 0x000000ffff057224 */ /* 0x000fe200078e001c */
[----:B----4-:R-:W4:Y:S04]  /*51550*/  LDL.LU R3, [R1+0x1170] ;  /* 0x0011700001037983 */ /* 0x010f280000300800 */
[----:B------:R-:W4:Y:S04]  /*51560*/  LDL.LU R28, [R1+0x11b0] ;  /* 0x0011b000011c7983 */ /* 0x000f280000300800 */
[----:B------:R1:W-:Y:S01]  /*51570*/  LDGSTS.E [R2+0x4f00], desc[UR28][R4.64], P0 ;  /* 0x04f0000004027fae */ /* 0x0003e200081a101c */
[----:B------:R-:W-:-:S05]  /*51580*/  IADD3 R29, P1, PT, R29, UR14, RZ ;  /* 0x0000000e1d1d7c10 */ /* 0x000fca000ff3e0ff */
[----:B------:R1:W-:Y:S01]  /*51590*/  STL [R1+0xff0], R29 ;  /* 0x000ff01d01007387 */ /* 0x0003e20000100800 */
[----:B------:R-:W-:Y:S01]  /*515a0*/  IADD3 R35, P2, PT, R35, UR14, RZ ;  /* 0x0000000e23237c10 */ /* 0x000fe2000ff5e0ff */
[----:B-1----:R-:W-:Y:S01]  /*515b0*/  IMAD.MOV.U32 R4, RZ, RZ, R29 ;  /* 0x000000ffff047224 */ /* 0x002fe200078e001d */
[----:B------:R-:W-:Y:S02]  /*515c0*/  IADD3.X R30, PT, PT, R30, UR8, RZ, P1, !PT ;  /* 0x000000081e1e7c10 */ /* 0x000fe40008ffe4ff */
[----:B------:R-:W-:-:S03]  /*515d0*/  IADD3.X R36, PT, PT, R36, UR8, RZ, P2, !PT ;  /* 0x0000000824247c10 */ /* 0x000fc600097fe4ff */
[----:B------:R1:W-:Y:S04]  /*515e0*/  STL [R1+0xfec], R30 ;  /* 0x000fec1e01007387 */ /* 0x0003e80000100800 */
[----:B------:R1:W-:Y:S01]  /*515f0*/  STL [R1+0x1030], R35 ;  /* 0x0010302301007387 */ /* 0x0003e20000100800 */
[----:B------:R-:W-:-:S03]  /*51600*/  MOV R5, R30 ;  /* 0x0000001e00057202 */ /* 0x000fc60000000f00 */
[----:B------:R-:W4:Y:S04]  /*51610*/  LDL.LU R29, [R1+0x116c] ;  /* 0x00116c00011d7983 */ /* 0x000f280000300800 */
[----:B------:R2:W-:Y:S04]  /*51620*/  STL [R1+0x102c], R36 ;  /* 0x00102c2401007387 */ /* 0x0005e80000100800 */
[----:B-1----:R-:W4:Y:S04]  /*51630*/  LDL.LU R30, [R1+0x11ac] ;  /* 0x0011ac00011e7983 */ /* 0x002f280000300800 */
[----:B------:R1:W-:Y:S04]  /*51640*/  LDGSTS.E [R2+0x5700], desc[UR28][R4.64], P0 ;  /* 0x0570000004027fae */ /* 0x0003e800081a101c */
[----:B------:R-:W4:Y:S01]  /*51650*/  LDL.LU R37, [R1+0x11f0] ;  /* 0x0011f00001257983 */ /* 0x000f220000300800 */
[----:B-1----:R-:W-:-:S02]  /*51660*/  IMAD.MOV.U32 R4, RZ, RZ, R35 ;  /* 0x000000ffff047224 */ /* 0x002fc400078e0023 */
[----:B------:R-:W-:Y:S01]  /*51670*/  IMAD.MOV.U32 R5, RZ, RZ, R36 ;  /* 0x000000ffff057224 */ /* 0x000fe200078e0024 */
[----:B------:R-:W4:Y:S04]  /*51680*/  LDL.LU R35, [R1+0x1230] ;  /* 0x0012300001237983 */ /* 0x000f280000300800 */
[----:B------:R1:W-:Y:S01]  /*51690*/  LDGSTS.E [R2+0x5f00], desc[UR28][R4.64], P0 ;  /* 0x05f0000004027fae */ /* 0x0003e200081a101c */
[----:B---3--:R-:W-:Y:S02]  /*516a0*/  IADD3 R33, P1, PT, R33, UR14, RZ ;  /* 0x0000000e21217c10 */ /* 0x008fe4000ff3e0ff */
[----:B------:R-:W-:-:S03]  /*516b0*/  IADD3 R31, P2, PT, R31, UR14, RZ ;  /* 0x0000000e1f1f7c10 */ /* 0x000fc6000ff5e0ff */
[----:B------:R-:W-:Y:S01]  /*516c0*/  STL [R1+0x1070], R33 ;  /* 0x0010702101007387 */ /* 0x000fe20000100800 */
[----:B--2---:R-:W-:Y:S02]  /*516d0*/  IADD3.X R34, PT, PT, R34, UR8, RZ, P1, !PT ;  /* 0x0000000822227c10 */ /* 0x004fe40008ffe4ff */
[----:B------:R-:W-:-:S03]  /*516e0*/  IADD3.X R32, PT, PT, R32, UR8, RZ, P2, !PT ;  /* 0x0000000820207c10 */ /* 0x000fc600097fe4ff */
[----:B------:R2:W-:Y:S01]  /*516f0*/  STL [R1+0x106c], R34 ;  /* 0x00106c2201007387 */ /* 0x0005e20000100800 */
[----:B-1----:R-:W-:Y:S01]  /*51700*/  MOV R4, R33 ;  /* 0x0000002100047202 */ /* 0x002fe20000000f00 */
[----:B------:R-:W-:Y:S02]  /*51710*/  IMAD.MOV.U32 R5, RZ, RZ, R34 ;  /* 0x000000ffff057224 */ /* 0x000fe400078e0022 */
[----:B------:R-:W-:Y:S04]  /*51720*/  STL [R1+0x10b0], R31 ;  /* 0x0010b01f01007387 */ /* 0x000fe80000100800 */
[----:B------:R-:W3:Y:S04]  /*51730*/  LDL.LU R38, [R1+0x11ec] ;  /* 0x0011ec0001267983 */ /* 0x000ee80000300800 */
[----:B------:R1:W-:Y:S04]  /*51740*/  STL [R1+0x10ac], R32 ;  /* 0x0010ac2001007387 */ /* 0x0003e80000100800 */
[----:B------:R-:W3:Y:S04]  /*51750*/  LDL.LU R36, [R1+0x122c] ;  /* 0x00122c0001247983 */ /* 0x000ee80000300800 */
[----:B--2---:R-:W2:Y:S04]  /*51760*/  LDL.LU R34, [R1+0x126c] ;  /* 0x00126c0001227983 */ /* 0x004ea80000300800 */
[----:B------:R-:W2:Y:S04]  /*51770*/  LDL.LU R33, [R1+0x1270] ;  /* 0x0012700001217983 */ /* 0x000ea80000300800 */
[----:B------:R1:W-:Y:S02]  /*51780*/  LDGSTS.E [R2+0x6700], desc[UR28][R4.64], P0 ;  /* 0x0670000004027fae */ /* 0x0003e400081a101c */
[----:B-1----:R-:W-:Y:S01]  /*51790*/  IMAD.MOV.U32 R4, RZ, RZ, R31 ;  /* 0x000000ffff047224 */ /* 0x002fe200078e001f */
[----:B------:R-:W-:-:S02]  /*517a0*/  MOV R5, R32 ;  /* 0x0000002000057202 */ /* 0x000fc40000000f00 */
[----:B------:R-:W2:Y:S01]  /*517b0*/  LDL.LU R32, [R1+0x12ac] ;  /* 0x0012ac0001207983 */ /* 0x000ea20000300800 */
[----:B------:R-:W-:-:S03]  /*517c0*/  IADD3 R41, P1, PT, R41, UR14, RZ ;  /* 0x0000000e29297c10 */ /* 0x000fc6000ff3e0ff */
[----:B------:R-:W2:Y:S01]  /*517d0*/  LDL.LU R31, [R1+0x12b0] ;  /* 0x0012b000011f7983 */ /* 0x000ea20000300800 */
[----:B------:R-:W-:-:S03]  /*517e0*/  IADD3.X R42, PT, PT, R42, UR8, RZ, P1, !PT ;  /* 0x000000082a2a7c10 */ /* 0x000fc60008ffe4ff */
[----:B------:R1:W-:Y:S01]  /*517f0*/  LDGSTS.E [R2+0x6f00], desc[UR28][R4.64], P0 ;  /* 0x06f0000004027fae */ /* 0x0003e200081a101c */
[----:B------:R-:W-:-:S04]  /*51800*/  IADD3 R39, P2, PT, R39, UR14, RZ ;  /* 0x0000000e27277c10 */ /* 0x000fc8000ff5e0ff */
[----:B------:R-:W-:Y:S01]  /*51810*/  IADD3.X R40, PT, PT, R40, UR8, RZ, P2, !PT ;  /* 0x0000000828287c10 */ /* 0x000fe200097fe4ff */
[----:B-1----:R-:W-:Y:S02]  /*51820*/  IMAD.MOV.U32 R4, RZ, RZ, R41 ;  /* 0x000000ffff047224 */ /* 0x002fe400078e0029 */
[----:B------:R-:W-:Y:S01]  /*51830*/  IMAD.MOV.U32 R5, RZ, RZ, R42 ;  /* 0x000000ffff057224 */ /* 0x000fe200078e002a */
[----:B------:R-:W-:Y:S01]  /*51840*/  STL [R1+0x10f0], R41 ;  /* 0x0010f02901007387 */ /* 0x000fe20000100800 */
[----:B----4-:R-:W-:-:S03]  /*51850*/  IADD3 R3, P1, PT, R3, UR14, RZ ;  /* 0x0000000e03037c10 */ /* 0x010fc6000ff3e0ff */
[----:B------:R1:W-:Y:S01]  /*51860*/  LDGSTS.E [R2+0x7700], desc[UR28][R4.64], P0 ;  /* 0x0770000004027fae */ /* 0x0003e200081a101c */
[----:B------:R-:W-:-:S03]  /*51870*/  IADD3 R28, P2, PT, R28, UR14, RZ ;  /* 0x0000000e1c1c7c10 */ /* 0x000fc6000ff5e0ff */
[----:B------:R-:W-:Y:S04]  /*51880*/  STL [R1+0x10ec], R42 ;  /* 0x0010ec2a01007387 */ /* 0x000fe80000100800 */
[----:B------:R-:W-:Y:S01]  /*51890*/  STL [R1+0x1130], R39 ;  /* 0x0011302701007387 */ /* 0x000fe20000100800 */
[----:B-1----:R-:W-:Y:S01]  /*518a0*/  MOV R4, R39 ;  /* 0x0000002700047202 */ /* 0x002fe20000000f00 */
[----:B------:R-:W-:Y:S02]  /*518b0*/  IMAD.MOV.U32 R5, RZ, RZ, R40 ;  /* 0x000000ffff057224 */ /* 0x000fe400078e0028 */
[----:B------:R-:W-:Y:S04]  /*518c0*/  STL [R1+0x112c], R40 ;  /* 0x00112c2801007387 */ /* 0x000fe80000100800 */
        /* <DEDUP_REMOVED lines=8> */
[----:B------:R4:W-:Y:S04]  /*51950*/  LDGSTS.E [R2+0x8700], desc[UR28][R4.64], P0 ;  /* 0x0870000004027fae */ /* 0x0009e800081a101c */
[----:B-1----:R-:W2:Y:S04]  /*51960*/  LDL.LU R29, [R1+0x12f0] ;  /* 0x0012f000011d7983 */ /* 0x002ea80000300800 */
[----:B------:R1:W-:Y:S04]  /*51970*/  STL [R1+0x11ac], R30 ;  /* 0x0011ac1e01007387 */ /* 0x0003e80000100800 */
[----:B------:R-:W2:Y:S01]  /*51980*/  LDL.LU R3, [R1+0x1330] ;  /* 0x0013300001037983 */ /* 0x000ea20000300800 */
[----:B----4-:R-:W-:-:S03]  /*51990*/  IMAD.MOV.U32 R5, RZ, RZ, R30 ;  /* 0x000000ffff057224 */ /* 0x010fc600078e001e */
[----:B-1----:R-:W4:Y:S01]  /*519a0*/  LDL.LU R30, [R1+0x12ec] ;  /* 0x0012ec00011e7983 */ /* 0x002f220000300800 */
[----:B------:R-:W-:-:S03]  /*519b0*/  IMAD.MOV.U32 R4, RZ, RZ, R28 ;  /* 0x000000ffff047224 */ /* 0x000fc600078e001c */
[----:B------:R-:W4:Y:S01]  /*519c0*/  LDL.LU R28, [R1+0x132c] ;  /* 0x00132c00011c7983 */ /* 0x000f220000300800 */
[----:B------:R-:W-:Y:S02]  /*519d0*/  IADD3 R37, P1, PT, R37, UR14, RZ ;  /* 0x0000000e25257c10 */ /* 0x000fe4000ff3e0ff */
[----:B------:R-:W-:Y:S01]  /*519e0*/  IADD3 R35, P2, PT, R35, UR14, RZ ;  /* 0x0000000e23237c10 */ /* 0x000fe2000ff5e0ff */
[----:B------:R1:W-:Y:S04]  /*519f0*/  LDGSTS.E [R2+0x8f00], desc[UR28][R4.64], P0 ;  /* 0x08f0000004027fae */ /* 0x0003e800081a101c */
[----:B------:R-:W-:Y:S01]  /*51a00*/  STL [R1+0x11f0], R37 ;  /* 0x0011f02501007387 */ /* 0x000fe20000100800 */
[----:B-1----:R-:W-:Y:S02]  /*51a10*/  MOV R4, R37 ;  /* 0x0000002500047202 */ /* 0x002fe40000000f00 */
[----:B---3--:R-:W-:-:S05]  /*51a20*/  IADD3.X R38, PT, PT, R38, UR8, RZ, P1, !PT ;  /* 0x0000000826267c10 */ /* 0x008fca0008ffe4ff */
[----:B------:R1:W-:Y:S01]  /*51a30*/  STL [R1+0x11ec], R38 ;  /* 0x0011ec2601007387 */ /* 0x0003e20000100800 */
[----:B------:R-:W-:-:S03]  /*51a40*/  IADD3.X R36, PT, PT, R36, UR8, RZ, P2, !PT ;  /* 0x0000000824247c10 */ /* 0x000fc600097fe4ff */
[----:B------:R-:W-:Y:S01]  /*51a50*/  STL [R1+0x1230], R35 ;  /* 0x0012302301007387 */ /* 0x000fe20000100800 */
[----:B--2---:R-:W-:-:S03]  /*51a60*/  IADD3 R33, P1, PT, R33, UR14, RZ ;  /* 0x0000000e21217c10 */ /* 0x004fc6000ff3e0ff */
[----:B------:R2:W-:Y:S01]  /*51a70*/  STL [R1+0x122c], R36 ;  /* 0x00122c2401007387 */ /* 0x0005e20000100800 */
[----:B------:R-:W-:-:S03]  /*51a80*/  IADD3.X R34, PT, PT, R34, UR8, RZ, P1, !PT ;  /* 0x0000000822227c10 */ /* 0x000fc60008ffe4ff */
[----:B------:R-:W3:Y:S04]  /*51a90*/  LDL.LU R41, [R1+0x1370] ;  /* 0x0013700001297983 */ /* 0x000ee80000300800 */
[----:B------:R-:W3:Y:S04]  /*51aa0*/  LDL.LU R39, [R1+0x13b0] ;  /* 0x0013b00001277983 */ /* 0x000ee80000300800 */
[----:B------:R1:W-:Y:S01]  /*51ab0*/  STL [R1+0x1270], R33 ;  /* 0x0012702101007387 */ /* 0x0003e20000100800 */
[----:B------:R-:W-:-:S03]  /*51ac0*/  IMAD.MOV.U32 R5, RZ, RZ, R38 ;  /* 0x000000ffff057224 */ /* 0x000fc600078e0026 */
[----:B------:R-:W-:Y:S04]  /*51ad0*/  STL [R1+0x126c], R34 ;  /* 0x00126c2201007387 */ /* 0x000fe80000100800 */
[----:B------:R1:W-:Y:S01]  /*51ae0*/  LDGSTS.E [R2+0x9700], desc[UR28][R4.64], P0 ;  /* 0x0970000004027fae */ /* 0x0003e200081a101c */
[----:B------:R-:W-:-:S04]  /*51af0*/  IADD3 R31, P2, PT, R31, UR14, RZ ;  /* 0x0000000e1f1f7c10 */ /* 0x000fc8000ff5e0ff */
[----:B------:R-:W-:Y:S01]  /*51b00*/  IADD3.X R32, PT, PT, R32, UR8, RZ, P2, !PT ;  /* 0x0000000820207c10 */ /* 0x000fe200097fe4ff */
[----:B------:R2:W-:Y:S04]  /*51b10*/  STL [R1+0x12b0], R31 ;  /* 0x0012b01f01007387 */ /* 0x0005e80000100800 */
[----:B------:R-:W3:Y:S01]  /*51b20*/  LDL.LU R42, [R1+0x136c] ;  /* 0x00136c00012a7983 */ /* 0x000ee20000300800 */
[----:B-1----:R-:W-:Y:S01]  /*51b30*/  IMAD.MOV.U32 R4, RZ, RZ, R35 ;  /* 0x000000ffff047224 */ /* 0x002fe200078e0023 */
[----:B------:R-:W-:Y:S02]  /*51b40*/  MOV R5, R36 ;  /* 0x0000002400057202 */ /* 0x000fe40000000f00 */
[----:B------:R1:W-:Y:S04]  /*51b50*/  STL [R1+0x12ac], R32 ;  /* 0x0012ac2001007387 */ /* 0x0003e80000100800 */
[----:B------:R-:W3:Y:S04]  /*51b60*/  LDL.LU R40, [R1+0x13ac] ;  /* 0x0013ac0001287983 */ /* 0x000ee80000300800 */
[----:B------:R-:W3:Y:S04]  /*51b70*/  LDL.LU R38, [R1+0x13ec] ;  /* 0x0013ec0001267983 */ /* 0x000ee80000300800 */
[----:B------:R-:W3:Y:S04]  /*51b80*/  LDL.LU R37, [R1+0x13f0] ;  /* 0x0013f00001257983 */ /* 0x000ee80000300800 */
[----:B------:R1:W-:Y:S04]  /*51b90*/  LDGSTS.E [R2+0x9f00], desc[UR28][R4.64], P0 ;  /* 0x09f0000004027fae */ /* 0x0003e800081a101c */
[----:B--2---:R-:W2:Y:S04]  /*51ba0*/  LDL.LU R36, [R1+0x142c] ;  /* 0x00142c0001247983 */ /* 0x004ea80000300800 */
[----:B------:R-:W2:Y:S01]  /*51bb0*/  LDL.LU R35, [R1+0x1430] ;  /* 0x0014300001237983 */ /* 0x000ea20000300800 */
[----:B-1----:R-:W-:-:S02]  /*51bc0*/  IMAD.MOV.U32 R4, RZ, RZ, R33 ;  /* 0x000000ffff047224 */ /* 0x002fc400078e0021 */
[----:B------:R-:W-:Y:S01]  /*51bd0*/  IMAD.MOV.U32 R5, RZ, RZ, R34 ;  /* 0x000000ffff057224 */ /* 0x000fe200078e0022 */
[----:B------:R-:W2:Y:S04]  /*51be0*/  LDL.LU R33, [R1+0x1470] ;  /* 0x0014700001217983 */ /* 0x000ea80000300800 */
[----:B------:R1:W-:Y:S02]  /*51bf0*/  LDGSTS.E [R2+0xa700], desc[UR28][R4.64], P0 ;  /* 0x0a70000004027fae */ /* 0x0003e400081a101c */
[----:B-1----:R-:W-:Y:S02]  /*51c00*/  MOV R4, R31 ;  /* 0x0000001f00047202 */ /* 0x002fe40000000f00 */
[----:B------:R-:W2:Y:S01]  /*51c10*/  LDL.LU R31, [R1+0x14b0] ;  /* 0x0014b000011f7983 */ /* 0x000ea20000300800 */
[----:B------:R-:W-:-:S05]  /*51c20*/  IMAD.MOV.U32 R5, RZ, RZ, R32 ;  /* 0x000000ffff057224 */ /* 0x000fca00078e0020 */
[----:B------:R1:W-:Y:S01]  /*51c30*/  LDGSTS.E [R2+0xaf00], desc[UR28][R4.64], P0 ;  /* 0x0af0000004027fae */ /* 0x0003e200081a101c */
[----:B------:R-:W-:-:S05]  /*51c40*/  IADD3 R29, P1, PT, R29, UR14, RZ ;  /* 0x0000000e1d1d7c10 */ /* 0x000fca000ff3e0ff */
[----:B------:R-:W-:Y:S01]  /*51c50*/  STL [R1+0x12f0], R29 ;  /* 0x0012f01d01007387 */ /* 0x000fe20000100800 */
[----:B------:R-:W-:Y:S02]  /*51c60*/  IADD3 R3, P2, PT, R3, UR14, RZ ;  /* 0x0000000e03037c10 */ /* 0x000fe4000ff5e0ff */
[----:B----4-:R-:W-:-:S05]  /*51c70*/  IADD3.X R30, PT, PT, R30, UR8, RZ, P1, !PT ;  /* 0x000000081e1e7c10 */ /* 0x010fca0008ffe4ff */
[----:B------:R4:W-:Y:S01]  /*51c80*/  STL [R1+0x12ec], R30 ;  /* 0x0012ec1e01007387 */ /* 0x0009e20000100800 */
[----:B------:R-:W-:-:S03]  /*51c90*/  IADD3.X R28, PT, PT, R28, UR8, RZ, P2, !PT ;  /* 0x000000081c1c7c10 */ /* 0x000fc600097fe4ff */
[----:B------:R-:W-:Y:S04]  /*51ca0*/  STL [R1+0x1330], R3 ;  /* 0x0013300301007387 */ /* 0x000fe80000100800 */
[----:B------:R-:W2:Y:S01]  /*51cb0*/  LDL.LU R34, [R1+0x146c] ;  /* 0x00146c0001227983 */ /* 0x000ea20000300800 */
[----:B-1----:R-:W-:Y:S01]  /*51cc0*/  IMAD.MOV.U32 R4, RZ, RZ, R29 ;  /* 0x000000ffff047224 */ /* 0x002fe200078e001d */
[----:B------:R-:W-:Y:S02]  /*51cd0*/  MOV R5, R30 ;  /* 0x0000001e00057202 */ /* 0x000fe40000000f00 */
[----:B------:R1:W-:Y:S04]  /*51ce0*/  STL [R1+0x132c], R28 ;  /* 0x00132c1c01007387 */ /* 0x0003e80000100800 */
[----:B------:R-:W2:Y:S04]  /*51cf0*/  LDL.LU R32, [R1+0x14ac] ;  /* 0x0014ac0001207983 */ /* 0x000ea80000300800 */
[----:B----4-:R-:W4:Y:S04]  /*51d00*/  LDL.LU R30, [R1+0x14ec] ;  /* 0x0014ec00011e7983 */ /* 0x010f280000300800 */
[----:B------:R-:W4:Y:S04]  /*51d10*/  LDL.LU R29, [R1+0x14f0] ;  /* 0x0014f000011d7983 */ /* 0x000f280000300800 */
[----:B------:R1:W-:Y:S02]  /*51d20*/  LDGSTS.E [R2+0xb700], desc[UR28][R4.64], P0 ;  /* 0x0b70000004027fae */ /* 0x0003e400081a101c */
[----:B-1----:R-:W-:-:S02]  /*51d30*/  IMAD.MOV.U32 R5, RZ, RZ, R28 ;  /* 0x000000ffff057224 */ /* 0x002fc400078e001c */
[----:B------:R-:W-:Y:S01]  /*51d40*/  IMAD.MOV.U32 R4, RZ, RZ, R3 ;  /* 0x000000ffff047224 */ /* 0x000fe200078e0003 */
[----:B------:R-:W4:Y:S04]  /*51d50*/  LDL.LU R28, [R1+0x152c] ;  /* 0x00152c00011c7983 */ /* 0x000f280000300800 */
[----:B------:R-:W4:Y:S04]  /*51d60*/  LDL.LU R3, [R1+0x1530] ;  /* 0x0015300001037983 */ /* 0x000f280000300800 */
[----:B------:R1:W-:Y:S01]  /*51d70*/  LDGSTS.E [R2+0xbf00], desc[UR28][R4.64], P0 ;  /* 0x0bf0000004027fae */ /* 0x0003e200081a101c */
[----:B------:R-:W-:Y:S01]  /*51d80*/  HMMA.1688.F32.TF32 R8, R156, R10, R96 ;  /* 0x0000000a9c08723c */ /* 0x000fe20000081060 */
[----:B------:R-:W-:Y:S01]  /*51d90*/  MOV R96, R49 ;  /* 0x0000003100607202 */ /* 0x000fe20000000f00 */
[----:B------:R-:W-:Y:S01]  /*51da0*/  IMAD.MOV.U32 R97, RZ, RZ, R48 ;  /* 0x000000ffff617224 */ /* 0x000fe200078e0030 */
[----:B------:R-:W-:Y:S01]  /*51db0*/  MOV R99, R44 ;  /* 0x0000002c00637202 */ /* 0x000fe20000000f00 */
[----:B------:R-:W-:-:S04]  /*51dc0*/  IMAD.MOV.U32 R98, RZ, RZ, R45 ;  /* 0x000000ffff627224 */ /* 0x000fc800078e002d */
[----:B------:R-:W-:Y:S01]  /*51dd0*/  HMMA.1688.F32.TF32 R244, R156, R46, R244 ;  /* 0x0000002e9cf4723c */ /* 0x000fe200000810f4 */
[----:B------:R-:W-:-:S07]  /*51de0*/  UIADD3 UR4, UPT, UPT, UR4, 0x1, URZ ;  /* 0x0000000104047890 */ /* 0x000fce000fffe0ff */
[----:B------:R-:W-:Y:S01]  /*51df0*/  HMMA.1688.F32.TF32 R156, R156, R6, R96 ;  /* 0x000000069c9c723c */ /* 0x000fe20000081060 */
[----:B------:R-:W-:Y:S01]  /*51e00*/  UISETP.NE.U32.AND UP0, UPT, UR4, UR9, UPT ;  /* 0x000000090400728c */ /* 0x000fe2000bf05070 */
[----:B---3--:R-:W-:Y:S02]  /*51e10*/  IADD3 R41, P1, PT, R41, UR14, RZ ;  /* 0x0000000e29297c10 */ /* 0x008fe4000ff3e0ff */
[----:B------:R-:W-:-:S03]  /*51e20*/  IADD3 R39, P2, PT, R39, UR14, RZ ;  /* 0x0000000e27277c10 */ /* 0x000fc6000ff5e0ff */
[----:B-1----:R-:W-:Y:S01]  /*51e30*/  IMAD.MOV.U32 R4, RZ, RZ, R41 ;  /* 0x000000ffff047224 */ /* 0x002fe200078e0029 */
[----:B------:R-:W-:-:S05]  /*51e40*/  IADD3.X R42, PT, PT, R42, UR8, RZ, P1, !PT ;  /* 0x000000082a2a7c10 */ /* 0x000fca0008ffe4ff */
[----:B------:R-:W-:Y:S01]  /*51e50*/  IMAD.MOV.U32 R5, RZ, RZ, R42 ;  /* 0x000000ffff057224 */ /* 0x000fe200078e002a */
[----:B------:R-:W-:-:S04]  /*51e60*/  IADD3.X R40, PT, PT, R40, UR8, RZ, P2, !PT ;  /* 0x0000000828287c10 */ /* 0x000fc800097fe4ff */
[----:B------:R1:W-:Y:S01]  /*51e70*/  LDGSTS.E [R2+0xc700], desc[UR28][R4.64], P0 ;  /* 0x0c70000004027fae */ /* 0x0003e200081a101c */
[----:B------:R-:W-:-:S04]  /*51e80*/  IADD3 R37, P1, PT, R37, UR14, RZ ;  /* 0x0000000e25257c10 */ /* 0x000fc8000ff3e0ff */
[----:B------:R-:W-:Y:S02]  /*51e90*/  IADD3.X R38, PT, PT, R38, UR8, RZ, P1, !PT ;  /* 0x0000000826267c10 */ /* 0x000fe40008ffe4ff */
[----:B-1----:R-:W-:Y:S01]  /*51ea0*/  MOV R4, R39 ;  /* 0x0000002700047202 */ /* 0x002fe20000000f00 */
[----:B------:R-:W-:Y:S01]  /*51eb0*/  IMAD.MOV.U32 R5, RZ, RZ, R40 ;  /* 0x000000ffff057224 */ /* 0x000fe200078e0028 */
[----:B--2---:R-:W-:-:S04]  /*51ec0*/  IADD3 R35, P2, PT, R35, UR14, RZ ;  /* 0x0000000e23237c10 */ /* 0x004fc8000ff5e0ff */
[----:B------:R1:W-:Y:S01]  /*51ed0*/  LDGSTS.E [R2+0xcf00], desc[UR28][R4.64], P0 ;  /* 0x0cf0000004027fae */ /* 0x0003e200081a101c */
[----:B------:R-:W-:Y:S02]  /*51ee0*/  IADD3.X R36, PT, PT, R36, UR8, RZ, P2, !PT ;  /* 0x0000000824247c10 */ /* 0x000fe400097fe4ff */
[----:B------:R-:W-:Y:S01]  /*51ef0*/  IADD3 R33, P1, PT, R33, UR14, RZ ;  /* 0x0000000e21217c10 */ /* 0x000fe2000ff3e0ff */
[----:B-1----:R-:W-:Y:S01]  /*51f00*/  IMAD.MOV.U32 R4, RZ, RZ, R37 ;  /* 0x000000ffff047224 */ /* 0x002fe200078e0025 */
[----:B------:R-:W-:-:S05]  /*51f10*/  MOV R5, R38 ;  /* 0x0000002600057202 */ /* 0x000fca0000000f00 */
[----:B------:R1:W-:Y:S01]  /*51f20*/  LDGSTS.E [R2+0xd700], desc[UR28][R4.64], P0 ;  /* 0x0d70000004027fae */ /* 0x0003e200081a101c */
[----:B------:R-:W-:Y:S01]  /*51f30*/  IADD3 R31, P2, PT, R31, UR14, RZ ;  /* 0x0000000e1f1f7c10 */ /* 0x000fe2000ff5e0ff */
[----:B-1----:R-:W-:Y:S02]  /*51f40*/  IMAD.MOV.U32 R4, RZ, RZ, R35 ;  /* 0x000000ffff047224 */ /* 0x002fe400078e0023 */
[----:B------:R-:W-:-:S05]  /*51f50*/  IMAD.MOV.U32 R5, RZ, RZ, R36 ;  /* 0x000000ffff057224 */ /* 0x000fca00078e0024 */
[----:B------:R1:W-:Y:S02]  /*51f60*/  LDGSTS.E [R2+0xdf00], desc[UR28][R4.64], P0 ;  /* 0x0df0000004027fae */ /* 0x0003e400081a101c */
[----:B-1----:R-:W-:Y:S02]  /*51f70*/  MOV R4, R33 ;  /* 0x0000002100047202 */ /* 0x002fe40000000f00 */
[----:B------:R1:W-:Y:S04]  /*51f80*/  STL [R1+0x1370], R41 ;  /* 0x0013702901007387 */ /* 0x0003e80000100800 */
[----:B------:R1:W-:Y:S04]  /*51f90*/  STL [R1+0x136c], R42 ;  /* 0x00136c2a01007387 */ /* 0x0003e80000100800 */
[----:B------:R1:W-:Y:S01]  /*51fa0*/  STL [R1+0x13b0], R39 ;  /* 0x0013b02701007387 */ /* 0x0003e20000100800 */
[----:B------:R-:W-:-:S05]  /*51fb0*/  IADD3.X R34, PT, PT, R34, UR8, RZ, P1, !PT ;  /* 0x0000000822227c10 */ /* 0x000fca0008ffe4ff */
[----:B------:R-:W-:Y:S01]  /*51fc0*/  IMAD.MOV.U32 R5, RZ, RZ, R34 ;  /* 0x000000ffff057224 */ /* 0x000fe200078e0022 */
[----:B------:R-:W-:-:S04]  /*51fd0*/  IADD3.X R32, PT, PT, R32, UR8, RZ, P2, !PT ;  /* 0x0000000820207c10 */ /* 0x000fc800097fe4ff */
[----:B------:R2:W-:Y:S01]  /*51fe0*/  LDGSTS.E [R2+0xe700], desc[UR28][R4.64], P0 ;  /* 0x0e70000004027fae */ /* 0x0005e200081a101c */
[----:B----4-:R-:W-:-:S04]  /*51ff0*/  IADD3 R29, P1, PT, R29, UR14, RZ ;  /* 0x0000000e1d1d7c10 */ /* 0x010fc8000ff3e0ff */
[----:B------:R-:W-:Y:S01]  /*52000*/  IADD3.X R30, PT, PT, R30, UR8, RZ, P1, !PT ;  /* 0x000000081e1e7c10 */ /* 0x000fe20008ffe4ff */
[----:B--2---:R-:W-:Y:S01]  /*52010*/  IMAD.MOV.U32 R4, RZ, RZ, R31 ;  /* 0x000000ffff047224 */ /* 0x004fe200078e001f */
[----:B------:R-:W-:Y:S01]  /*52020*/  MOV R5, R32 ;  /* 0x0000002000057202 */ /* 0x000fe20000000f00 */
[----:B------:R1:W-:Y:S04]  /*52030*/  STL [R1+0x13ac], R40 ;  /* 0x0013ac2801007387 */ /* 0x0003e80000100800 */
[----:B------:R2:W-:Y:S04]  /*52040*/  LDGSTS.E [R2+0xef00], desc[UR28][R4.64], P0 ;  /* 0x0ef0000004027fae */ /* 0x0005e800081a101c */
[----:B------:R1:W-:Y:S01]  /*52050*/  STL [R1+0x13f0], R37 ;  /* 0x0013f02501007387 */ /* 0x0003e20000100800 */
[----:B------:R-:W-:Y:S01]  /*52060*/  IADD3 R3, P2, PT, R3, UR14, RZ ;  /* 0x0000000e03037c10 */ /* 0x000fe2000ff5e0ff */
[----:B--2---:R-:W-:-:S02]  /*52070*/  IMAD.MOV.U32 R4, RZ, RZ, R29 ;  /* 0x000000ffff047224 */ /* 0x004fc400078e001d */
[----:B------:R-:W-:Y:S01]  /*52080*/  IMAD.MOV.U32 R5, RZ, RZ, R30 ;  /* 0x000000ffff057224 */ /* 0x000fe200078e001e */
[----:B------:R-:W-:Y:S01]  /*52090*/  IADD3.X R28, PT, PT, R28, UR8, RZ, P2, !PT ;  /* 0x000000081c1c7c10 */ /* 0x000fe200097fe4ff */
[----:B------:R1:W-:Y:S04]  /*520a0*/  STL [R1+0x13ec], R38 ;  /* 0x0013ec2601007387 */ /* 0x0003e80000100800 */
[----:B------:R1:W-:Y:S04]  /*520b0*/  STL [R1+0x1430], R35 ;  /* 0x0014302301007387 */ /* 0x0003e80000100800 */
[----:B------:R1:W-:Y:S04]  /*520c0*/  STL [R1+0x142c], R36 ;  /* 0x00142c2401007387 */ /* 0x0003e80000100800 */
[----:B------:R1:W-:Y:S04]  /*520d0*/  STL [R1+0x1470], R33 ;  /* 0x0014702101007387 */ /* 0x0003e80000100800 */
[----:B------:R2:W-:Y:S04]  /*520e0*/  LDGSTS.E [R2+0xf700], desc[UR28][R4.64], P0 ;  /* 0x0f70000004027fae */ /* 0x0005e800081a101c */
[----:B------:R1:W-:Y:S04]  /*520f0*/  STL [R1+0x146c], R34 ;  /* 0x00146c2201007387 */ /* 0x0003e80000100800 */
[----:B------:R1:W-:Y:S01]  /*52100*/  STL [R1+0x14b0], R31 ;  /* 0x0014b01f01007387 */ /* 0x0003e20000100800 */
[----:B--2---:R-:W-:Y:S01]  /*52110*/  MOV R4, R3 ;  /* 0x0000000300047202 */ /* 0x004fe20000000f00 */
[----:B------:R-:W-:-:S02]  /*52120*/  IMAD.MOV.U32 R5, RZ, RZ, R28 ;  /* 0x000000ffff057224 */ /* 0x000fc400078e001c */
[----:B------:R1:W-:Y:S04]  /*52130*/  STL [R1+0x14ac], R32 ;  /* 0x0014ac2001007387 */ /* 0x0003e80000100800 */
[----:B------:R1:W-:Y:S04]  /*52140*/  STL [R1+0x14f0], R29 ;  /* 0x0014f01d01007387 */ /* 0x0003e80000100800 */
[----:B------:R1:W-:Y:S04]  /*52150*/  STL [R1+0x14ec], R30 ;  /* 0x0014ec1e01007387 */ /* 0x0003e80000100800 */
[----:B------:R1:W-:Y:S04]  /*52160*/  STL [R1+0x1530], R3 ;  /* 0x0015300301007387 */ /* 0x0003e80000100800 */
[----:B------:R1:W-:Y:S04]  /*52170*/  LDGSTS.E [R2+0xff00], desc[UR28][R4.64], P0 ;  /* 0x0ff0000004027fae */ /* 0x0003e800081a101c */
[----:B------:R1:W-:Y:S04]  /*52180*/  STL [R1+0x152c], R28 ;  /* 0x00152c1c01007387 */ /* 0x0003e80000100800 */
[----:B------:R-:W0:Y:S01]  /*52190*/  LDGDEPBAR ;  /* 0x00000000000079af */ /* 0x000e220000000000 */
[----:B------:R-:W-:Y:S05]  /*521a0*/  BRA.U UP0, `(.L_x_1) ;  /* 0xfffffd4900347547 */ /* 0x000fea000b83ffff */
.L_x_0:
[----:B-1----:R-:W2:Y:S01]  /*521b0*/  LDL R3, [R1+0x910] ;  /* 0x0009100001037983 */ /* 0x002ea20000100800 */
[----:B------:R-:W-:-:S04]  /*521c0*/  DEPBAR.LE SB0, 0x0 ;  /* 0x000080000000791a */ /* 0x000fc80000000000 */
[----:B------:R-:W3:Y:S01]  /*521d0*/  LDL.LU R28, [R1+0x3f0] ;  /* 0x0003f000011c7983 */ /* 0x000ee20000300800 */
[----:B------:R-:W1:Y:S03]  /*521e0*/  LDCU UR4, c[0x0][0x39c] ;  /* 0x00007380ff0477ac */ /* 0x000e660008000800 */
[----:B------:R-:W3:Y:S01]  /*521f0*/  LDL.LU R29, [R1+0x3f8] ;  /* 0x0003f800011d7983 */ /* 0x000ee20000300800 */
[----:B------:R-:W4:Y:S03]  /*52200*/  LDCU UR6, c[0x0][0x39c] ;  /* 0x00007380ff0677ac */ /* 0x000f260008000800 */
[----:B------:R-:W3:Y:S01]  /*52210*/  LDL.LU R30, [R1+0x350] ;  /* 0x00035000011e7983 */ /* 0x000ee20000300800 */
[----:B------:R-:W1:Y:S01]  /*52220*/  S2R R0, SR_TID.X ;  /* 0x0000000000007919 */ /* 0x000e620000002100 */
[----:B------:R-:W4:Y:S01]  /*52230*/  S2R R32, SR_TID.X ;  /* 0x0000000000207919 */ /* 0x000f220000002100 */
[----:B------:R-:W-:Y:S01]  /*52240*/  IMAD.MOV.U32 R5, RZ, RZ, R250 ;  /* 0x000000ffff057224 */ /* 0x000fe200078e00fa */
[----:B------:R-:W-:Y:S01]  /*52250*/  MOV R7, R134 ;  /* 0x0000008600077202 */ /* 0x000fe20000000f00 */
[----:B------:R-:W-:Y:S01]  /*52260*/  IMAD.MOV.U32 R6, RZ, RZ, R132 ;  /* 0x000000ffff067224 */ /* 0x000fe200078e0084 */
[----:B------:R-:W3:Y:S01]  /*52270*/  LDL.LU R31, [R1+0x358] ;  /* 0x00035800011f7983 */ /* 0x000ee20000300800 */
[----:B------:R-:W-:Y:S01]  /*52280*/  IMAD.MOV.U32 R40, RZ, RZ, R225 ;  /* 0x000000ffff287224 */ /* 0x000fe200078e00e1 */
[----:B------:R-:W1:Y:S01]  /*52290*/  LDCU UR32, c[0x0][0x3b4] ;  /* 0x00007680ff2077ac */ /* 0x000e620008000800 */
[----:B------:R-:W-:Y:S01]  /*522a0*/  IMAD.MOV.U32 R41, RZ, RZ, R227 ;  /* 0x000000ffff297224 */ /* 0x000fe200078e00e3 */
[----:B------:R-:W-:Y:S01]  /*522b0*/  MOV R89, R242 ;  /* 0x000000f200597202 */ /* 0x000fe20000000f00 */
[----:B------:R-:W-:Y:S01]  /*522c0*/  IMAD.MOV.U32 R88, RZ, RZ, R240 ;  /* 0x000000ffff587224 */ /* 0x000fe200078e00f0 */
[----:B------:R-:W1:Y:S01]  /*522d0*/  LDCU UR42, c[0x0][0x3b8] ;  /* 0x00007700ff2a77ac */ /* 0x000e620008000800 */
[----:B------:R-:W-:-:S02]  /*522e0*/  IMAD.MOV.U32 R90, RZ, RZ, R20 ;  /* 0x000000ffff5a7224 */ /* 0x000fc400078e0014 */
[----:B------:R-:W-:Y:S01]  /*522f0*/  IMAD.MOV.U32 R91, RZ, RZ, R22 ;  /* 0x000000ffff5b7224 */ /* 0x000fe200078e0016 */
[----:B------:R-:W-:Y:S01]  /*52300*/  MOV R147, R14 ;  /* 0x0000000e00937202 */ /* 0x000fe20000000f00 */
[----:B------:R-:W-:Y:S01]  /*52310*/  IMAD.MOV.U32 R146, RZ, RZ, R12 ;  /* 0x000000ffff927224 */ /* 0x000fe200078e000c */
[----:B------:R-:W-:Y:S01]  /*52320*/  MOV R191, R11 ;  /* 0x0000000b00bf7202 */ /* 0x000fe20000000f00 */
[----:B------:R-:W-:Y:S01]  /*52330*/  IMAD.MOV.U32 R190, RZ, RZ, R9 ;  /* 0x000000ffffbe7224 */ /* 0x000fe200078e0009 */
[----:B------:R-:W2:Y:S01]  /*52340*/  LDCU.64 UR36, c[0x0][0x390] ;  /* 0x00007200ff2477ac */ /* 0x000ea20008000a00 */
[----:B------:R-:W2:Y:S01]  /*52350*/  LDCU.64 UR38, c[0x0][0x390] ;  /* 0x00007200ff2677ac */ /* 0x000ea20008000a00 */
[----:B------:R-:W2:Y:S01]  /*52360*/  LDCU.64 UR40, c[0x0][0x398] ;  /* 0x00007300ff2877ac */ /* 0x000ea20008000a00 */
[C---:B-1----:R-:W-:Y:S01]  /*52370*/  IMAD.SHL.U32 R4, R0.reuse, 0x20, RZ ;  /* 0x0000002000047824 */ /* 0x042fe200078e00ff */
[----:B------:R-:W-:Y:S01]  /*52380*/  SHF.L.U32 R0, R0, 0x4, RZ ;  /* 0x0000000400007819 */ /* 0x000fe200000006ff */
[----:B------:R-:W1:Y:S03]  /*52390*/  LDCU.64 UR30, c[0x0][0x398] ;  /* 0x00007300ff1e77ac */ /* 0x000e660008000a00 */
[----:B------:R-:W-:Y:S01]  /*523a0*/  LOP3.LUT R4, R4, 0x400, RZ, 0xc0, !PT ;  /* 0x0000040004047812 */ /* 0x000fe200078ec0ff */
[----:B------:R-:W1:Y:S01]  /*523b0*/  LDCU UR46, c[0x0][0x3b8] ;  /* 0x00007700ff2e77ac */ /* 0x000e620008000800 */
[----:B------:R-:W-:Y:S01]  /*523c0*/  LOP3.LUT R0, R0, 0x1f0, RZ, 0xc0, !PT ;  /* 0x000001f000007812 */ /* 0x000fe200078ec0ff */
[----:B------:R-:W1:Y:S03]  /*523d0*/  LDCU UR49, c[0x0][0x39c] ;  /* 0x00007380ff3177ac */ /* 0x000e660008000800 */
[----:B------:R-:W-:Y:S01]  /*523e0*/  IADD3 R0, PT, PT, R0, UR5, R4 ;  /* 0x0000000500007c10 */ /* 0x000fe2000fffe004 */
[----:B------:R-:W-:Y:S01]  /*523f0*/  BAR.SYNC.DEFER_BLOCKING 0x0 ;  /* 0x0000000000007b1d */ /* 0x000fe20000010000 */
[----:B------:R-:W-:-:S02]  /*52400*/  MOV R4, R248 ;  /* 0x000000f800047202 */ /* 0x000fc40000000f00 */
[----:B----4-:R-:W-:-:S03]  /*52410*/  LOP3.LUT R32, R32, 0x3f, RZ, 0xc0, !PT ;  /* 0x0000003f20207812 */ /* 0x010fc600078ec0ff */
[----:B------:R-:W4:Y:S01]  /*52420*/  LDCU.64 UR34, c[0x0][0x398] ;  /* 0x00007300ff2277ac */ /* 0x000f220008000a00 */
[----:B-----5:R-:W-:Y:S02]  /*52430*/  LEA R252, R32, UR5, 0x4 ;  /* 0x0000000520fc7c11 */ /* 0x020fe4000f8e20ff */
[----:B------:R-:W-:Y:S01]  /*52440*/  MOV R227, R159 ;  /* 0x0000009f00e37202 */ /* 0x000fe20000000f00 */
[----:B------:R-:W1:Y:S01]  /*52450*/  LDCU UR48, c[0x0][0x3b8] ;  /* 0x00007700ff3077ac */ /* 0x000e620008000800 */
[----:B------:R-:W1:Y:S01]  /*52460*/  LDCU UR50, c[0x0][0x3b8] ;  /* 0x00007700ff3277ac */ /* 0x000e620008000800 */
[----:B------:R-:W1:Y:S01]  /*52470*/  LDCU UR53, c[0x0][0x39c] ;  /* 0x00007380ff3577ac */ /* 0x000e620008000800 */
[----:B------:R-:W1:Y:S01]  /*52480*/  LDCU UR52, c[0x0][0x3b8] ;  /* 0x00007700ff3477ac */ /* 0x000e620008000800 */
[----:B------:R-:W1:Y:S01]  /*52490*/  LDCU.64 UR44, c[0x0][0x398] ;  /* 0x00007300ff2c77ac */ /* 0x000e620008000a00 */
        /* <DEDUP_REMOVED lines=46> */
[----:B--2---:R-:W-:-:S02]  /*52780*/  VIADD R2, R3, 0x1 ;  /* 0x0000000103027836 */ /* 0x004fc40000000000 */
[----:B------:R-:W-:-:S03]  /*52790*/  VIADD R3, R3, 0x2 ;  /* 0x0000000203037836 */ /* 0x000fc60000000000 */
[----:B------:R-:W-:Y:S01]  /*527a0*/  ISETP.GE.AND P0, PT, R2, UR4, PT ;  /* 0x0000000402007c0c */ /* 0x000fe2000bf06270 */
[----:B------:R-:W2:Y:S01]  /*527b0*/  LDCU UR4, c[0x0][0x39c] ;  /* 0x00007380ff0477ac */ /* 0x000ea20008000800 */
[----:B------:R-:W1:Y:S01]  /*527c0*/  LDC R2, c[0x0][0x3b4] ;  /* 0x0000ed00ff027b82 */ /* 0x000e620000000800 */
[----:B------:R-:W-:Y:S01]  /*527d0*/  ISETP.GE.AND P1, PT, R3, UR6, PT ;  /* 0x0000000603007c0c */ /* 0x000fe2000bf26270 */
[----:B------:R-:W1:Y:S01]  /*527e0*/  LDCU UR6, c[0x0][0x398] ;  /* 0x00007300ff0677ac */ /* 0x000e620008000800 */
[----:B---3--:R3:W-:Y:S04]  /*527f0*/  STSM.16.M88.4 [R0], R28 ;  /* 0x0000001c00007844 */ /* 0x0087e80000000200 */
[----:B------:R-:W-:Y:S01]  /*52800*/  STSM.16.M88.4 [R0+0x200], R4 ;  /* 0x0002000400007844 */ /* 0x000fe20000000200 */
[----:B------:R-:W-:Y:S06]  /*52810*/  BAR.SYNC.DEFER_BLOCKING 0x0 ;  /* 0x0000000000007b1d */ /* 0x000fec0000010000 */
[----:B------:R-:W1:Y:S04]  /*52820*/  LDS.128 R36, [R252] ;  /* 0x00000000fc247984 */ /* 0x000e680000000c00 */
[----:B------:R-:W2:Y:S01]  /*52830*/  LDS.128 R32, [R252+0x400] ;  /* 0x00040000fc207984 */ /* 0x000ea20000000c00 */
[----:B---3--:R-:W-:Y:S01]  /*52840*/  IMAD.MOV.U32 R28, RZ, RZ, R168 ;  /* 0x000000ffff1c7224 */ /* 0x008fe200078e00a8 */
[----:B------:R-:W-:Y:S01]  /*52850*/  MOV R30, R200 ;  /* 0x000000c8001e7202 */ /* 0x000fe20000000f00 */
[----:B------:R-:W-:-:S02]  /*52860*/  IMAD.MOV.U32 R29, RZ, RZ, R170 ;  /* 0x000000ffff1d7224 */ /* 0x000fc400078e00aa */
[----:B------:R-:W-:Y:S01]  /*52870*/  IMAD.MOV.U32 R31, RZ, RZ, R202 ;  /* 0x000000ffff1f7224 */ /* 0x000fe200078e00ca */
[----:B------:R-:W-:Y:S06]  /*52880*/  BAR.SYNC.DEFER_BLOCKING 0x0 ;  /* 0x0000000000007b1d */ /* 0x000fec0000010000 */
[----:B------:R3:W-:Y:S04]  /*52890*/  STSM.16.M88.4 [R0], R28 ;  /* 0x0000001c00007844 */ /* 0x0007e80000000200 */
[----:B-1----:R-:W-:Y:S04]  /*528a0*/  STL.64 [R1+0x50], R36 ;  /* 0x0000502401007387 */ /* 0x002fe80000100a00 */
[----:B------:R-:W-:Y:S04]  /*528b0*/  STL.64 [R1+0x58], R38 ;  /* 0x0000582601007387 */ /* 0x000fe80000100a00 */
[----:B--2---:R-:W-:Y:S04]  /*528c0*/  STL.64 [R1+0xc0], R32 ;  /* 0x0000c02001007387 */ /* 0x004fe80000100a00 */
[----:B------:R-:W-:Y:S04]  /*528d0*/  STL.64 [R1+0xc8], R34 ;  /* 0x0000c82201007387 */ /* 0x000fe80000100a00 */
[----:B---3--:R-:W2:Y:S04]  /*528e0*/  LDL.LU R28, [R1+0x3f4] ;  /* 0x0003f400011c7983 */ /* 0x008ea80000300800 */
[----:B------:R-:W2:Y:S04]  /*528f0*/  LDL.LU R29, [R1+0x3fc] ;  /* 0x0003fc00011d7983 */ /* 0x000ea80000300800 */
[----:B------:R-:W2:Y:S04]  /*52900*/  LDL.LU R30, [R1+0x354] ;  /* 0x00035400011e7983 */ /* 0x000ea80000300800 */
[----:B------:R-:W2:Y:S01]  /*52910*/  LDL.LU R31, [R1+0x35c] ;  /* 0x00035c00011f7983 */ /* 0x000ea20000300800 */
[----:B------:R-:W-:Y:S01]  /*52920*/  IMAD.MOV.U32 R4, RZ, RZ, R236 ;  /* 0x000000ffff047224 */ /* 0x000fe200078e00ec */
[----:B------:R-:W-:Y:S01]  /*52930*/  MOV R5, R238 ;  /* 0x000000ee00057202 */ /* 0x000fe20000000f00 */
[----:B------:R-:W-:-:S02]  /*52940*/  IMAD.MOV.U32 R6, RZ, RZ, R64 ;  /* 0x000000ffff067224 */ /* 0x000fc400078e0040 */
[----:B------:R-:W-:-:S05]  /*52950*/  IMAD.MOV.U32 R7, RZ, RZ, R66 ;  /* 0x000000ffff077224 */ /* 0x000fca00078e0042 */
[----:B------:R1:W-:Y:S01]  /*52960*/  STSM.16.M88.4 [R0+0x200], R4 ;  /* 0x0002000400007844 */ /* 0x0003e20000000200 */
[----:B------:R-:W-:Y:S06]  /*52970*/  BAR.SYNC.DEFER_BLOCKING 0x0 ;  /* 0x0000000000007b1d */ /* 0x000fec0000010000 */
[----:B------:R-:W3:Y:S04]  /*52980*/  LDS.128 R36, [R252] ;  /* 0x00000000fc247984 */ /* 0x000ee80000000c00 */
[----:B------:R-:W4:Y:S01]  /*52990*/  LDS.128 R32, [R252+0x400] ;  /* 0x00040000fc207984 */ /* 0x000f220000000c00 */
[----:B------:R-:W-:Y:S01]  /*529a0*/  BAR.SYNC.DEFER_BLOCKING 0x0 ;  /* 0x0000000000007b1d */ /* 0x000fe20000010000 */
[----:B-1----:R-:W-:Y:S01]  /*529b0*/  MOV R4, R249 ;  /* 0x000000f900047202 */ /* 0x002fe20000000f00 */
[----:B------:R-:W-:Y:S01]  /*529c0*/  IMAD.MOV.U32 R5, RZ, RZ, R251 ;  /* 0x000000ffff057224 */ /* 0x000fe200078e00fb */
[----:B------:R-:W-:Y:S01]  /*529d0*/  MOV R7, R135 ;  /* 0x0000008700077202 */ /* 0x000fe20000000f00 */
[----:B------:R-:W-:-:S02]  /*529e0*/  IMAD.MOV.U32 R6, RZ, RZ, R133 ;  /* 0x000000ffff067224 */ /* 0x000fc400078e0085 */
[----:B---3--:R-:W-:Y:S04]  /*529f0*/  STL.64 [R1+0x40], R36 ;  /* 0x0000402401007387 */ /* 0x008fe80000100a00 */
[----:B------:R-:W-:Y:S04]  /*52a00*/  STL.64 [R1+0x48], R38 ;  /* 0x0000482601007387 */ /* 0x000fe80000100a00 */
[----:B----4-:R-:W-:Y:S04]  /*52a10*/  STL.64 [R1+0x80], R32 ;  /* 0x0000802001007387 */ /* 0x010fe80000100a00 */
[----:B------:R-:W-:Y:S04]  /*52a20*/  STL.64 [R1+0x88], R34 ;  /* 0x0000882201007387 */ /* 0x000fe80000100a00 */
[----:B--2---:R1:W-:Y:S04]  /*52a30*/  STSM.16.M88.4 [R0], R28 ;  /* 0x0000001c00007844 */ /* 0x0043e80000000200 */
[----:B------:R-:W-:Y:S01]  /*52a40*/  STSM.16.M88.4 [R0+0x200], R4 ;  /* 0x0002000400007844 */ /* 0x000fe20000000200 */
[----:B------:R-:W-:Y:S06]  /*52a50*/  BAR.SYNC.DEFER_BLOCKING 0x0 ;  /* 0x0000000000007b1d */ /* 0x000fec0000010000 */
[----:B------:R-:W2:Y:S04]  /*52a60*/  LDS.128 R36, [R252] ;  /* 0x00000000fc247984 */ /* 0x000ea80000000c00 */
[----:B------:R-:W3:Y:S01]  /*52a70*/  LDS.128 R32, [R252+0x400] ;  /* 0x00040000fc207984 */ /* 0x000ee20000000c00 */
[----:B-1----:R-:W-:Y:S01]  /*52a80*/  IMAD.MOV.U32 R28, RZ, RZ, R169 ;  /* 0x000000ffff1c7224 */ /* 0x002fe200078e00a9 */
[----:B------:R-:W-:Y:S01]  /*52a90*/  MOV R30, R201 ;  /* 0x000000c9001e7202 */ /* 0x000fe20000000f00 */
[----:B------:R-:W-:Y:S01]  /*52aa0*/  IMAD.MOV.U32 R29, RZ, RZ, R171 ;  /* 0x000000ffff1d7224 */ /* 0x000fe200078e00ab */
[----:B------:R-:W-:Y:S01]  /*52ab0*/  BAR.SYNC.DEFER_BLOCKING 0x0 ;  /* 0x0000000000007b1d */ /* 0x000fe20000010000 */
[----:B------:R-:W-:-:S05]  /*52ac0*/  IMAD.MOV.U32 R31, RZ, RZ, R203 ;  /* 0x000000ffff1f7224 */ /* 0x000fca00078e00cb */
[----:B------:R1:W-:Y:S04]  /*52ad0*/  STSM.16.M88.4 [R0], R28 ;  /* 0x0000001c00007844 */ /* 0x0003e80000000200 */
[----:B--2---:R-:W-:Y:S04]  /*52ae0*/  STL.64 [R1+0x30], R36 ;  /* 0x0000302401007387 */ /* 0x004fe80000100a00 */
[----:B------:R-:W-:Y:S04]  /*52af0*/  STL.64 [R1+0x38], R38 ;  /* 0x0000382601007387 */ /* 0x000fe80000100a00 */
[----:B---3--:R-:W-:Y:S04]  /*52b00*/  STL.64 [R1+0x70], R32 ;  /* 0x0000702001007387 */ /* 0x008fe80000100a00 */
[----:B------:R-:W-:Y:S04]  /*52b10*/  STL.64 [R1+0x78], R34 ;  /* 0x0000782201007387 */ /* 0x000fe80000100a00 */
[----:B-1----:R-:W2:Y:S04]  /*52b20*/  LDL.LU R28, [R1+0x430] ;  /* 0x00043000011c7983 */ /* 0x002ea80000300800 */
        /* <DEDUP_REMOVED lines=27> */
[----:B------:R-:W-:-:S02]  /*52ce0*/  IMAD.MOV.U32 R29, RZ, RZ, R174 ;  /* 0x000000ffff1d7224 */ /* 0x000fc400078e00ae */
[----:B------:R-:W-:Y:S01]  /*52cf0*/  IMAD.MOV.U32 R31, RZ, RZ, R102 ;  /* 0x000000ffff1f7224 */ /* 0x000fe200078e0066 */
[----:B------:R-:W-:Y:S06]  /*52d00*/  BAR.SYNC.DEFER_BLOCKING 0x0 ;  /* 0x0000000000007b1d */ /* 0x000fec0000010000 */
        /* <DEDUP_REMOVED lines=27> */
[----:B------:R2:W-:Y:S01]  /*52ec0*/  STSM.16.M88.4 [R0+0x200], R4 ;  /* 0x0002000400007844 */ /* 0x0005e20000000200 */
[----:B------:R-:W-:Y:S06]  /*52ed0*/  BAR.SYNC.DEFER_BLOCKING 0x0 ;  /* 0x0000000000007b1d */ /* 0x000fec0000010000 */
[----:B------:R-:W3:Y:S04]  /*52ee0*/  LDS.128 R36, [R252] ;  /* 0x00000000fc247984 */ /* 0x000ee80000000c00 */
[----:B------:R-:W4:Y:S01]  /*52ef0*/  LDS.128 R32, [R252+0x400] ;  /* 0x00040000fc207984 */ /* 0x000f220000000c00 */
[----:B-1----:R-:W-:Y:S01]  /*52f00*/  IMAD.MOV.U32 R28, RZ, RZ, R173 ;  /* 0x000000ffff1c7224 */ /* 0x002fe200078e00ad */
[----:B------:R-:W-:Y:S01]  /*52f10*/  MOV R30, R101 ;  /* 0x00000065001e7202 */ /* 0x000fe20000000f00 */
[----:B------:R-:W-:-:S02]  /*52f20*/  IMAD.MOV.U32 R29, RZ, RZ, R175 ;  /* 0x000000ffff1d7224 */ /* 0x000fc400078e00af */
[----:B------:R-:W-:Y:S01]  /*52f30*/  IMAD.MOV.U32 R31, RZ, RZ, R103 ;  /* 0x000000ffff1f7224 */ /* 0x000fe200078e0067 */
[----:B------:R-:W-:Y:S01]  /*52f40*/  BAR.SYNC.DEFER_BLOCKING 0x0 ;  /* 0x0000000000007b1d */ /* 0x000fe20000010000 */
[----:B--2---:R-:W-:Y:S01]  /*52f50*/  IMAD.MOV.U32 R4, RZ, RZ, R113 ;  /* 0x000000ffff047224 */ /* 0x004fe200078e0071 */
[----:B------:R-:W-:Y:S01]  /*52f60*/  MOV R5, R115 ;  /* 0x0000007300057202 */ /* 0x000fe20000000f00 */
[----:B------:R-:W-:Y:S02]  /*52f70*/  IMAD.MOV.U32 R6, RZ, RZ, R61 ;  /* 0x000000ffff067224 */ /* 0x000fe400078e003d */
[----:B------:R-:W-:Y:S01]  /*52f80*/  IMAD.MOV.U32 R7, RZ, RZ, R63 ;  /* 0x000000ffff077224 */ /* 0x000fe200078e003f */
[----:B------:R1:W-:Y:S04]  /*52f90*/  STSM.16.M88.4 [R0], R28 ;  /* 0x0000001c00007844 */ /* 0x0003e80000000200 */
[----:B---3--:R-:W-:Y:S04]  /*52fa0*/  STL.64 [R1+0xa0], R36 ;  /* 0x0000a02401007387 */ /* 0x008fe80000100a00 */
[----:B------:R-:W-:Y:S04]  /*52fb0*/  STL.64 [R1+0xa8], R38 ;  /* 0x0000a82601007387 */ /* 0x000fe80000100a00 */
[----:B----4-:R-:W-:Y:S04]  /*52fc0*/  STL.64 [R1+0x110], R32 ;  /* 0x0001102001007387 */ /* 0x010fe80000100a00 */
[----:B------:R-:W-:Y:S04]  /*52fd0*/  STL.64 [R1+0x118], R34 ;  /* 0x0001182201007387 */ /* 0x000fe80000100a00 */
[----:B-1----:R-:W2:Y:S04]  /*52fe0*/  LDL.LU R28, [R1+0x460] ;  /* 0x00046000011c7983 */ /* 0x002ea80000300800 */
[----:B------:R-:W2:Y:S04]  /*52ff0*/  LDL.LU R29, [R1+0x468] ;  /* 0x00046800011d7983 */ /* 0x000ea80000300800 */
[----:B------:R-:W2:Y:S04]  /*53000*/  LDL.LU R30, [R1+0x370] ;  /* 0x00037000011e7983 */ /* 0x000ea80000300800 */
[----:B------:R1:W-:Y:S04]  /*53010*/  STSM.16.M88.4 [R0+0x200], R4 ;  /* 0x0002000400007844 */ /* 0x0003e80000000200 */
[----:B------:R-:W2:Y:S01]  /*53020*/  LDL.LU R31, [R1+0x378] ;  /* 0x00037800011f7983 */ /* 0x000ea20000300800 */
[----:B------:R-:W-:Y:S06]  /*53030*/  BAR.SYNC.DEFER_BLOCKING 0x0 ;  /* 0x0000000000007b1d */ /* 0x000fec0000010000 */
[----:B-1----:R-:W3:Y:S04]  /*53040*/  LDL.LU R4, [R1] ;  /* 0x0000000001047983 */ /* 0x002ee80000300800 */
[----:B------:R-:W3:Y:S04]  /*53050*/  LDL.LU R5, [R1+0x8] ;  /* 0x0000080001057983 */ /* 0x000ee80000300800 */
[----:B------:R-:W1:Y:S04]  /*53060*/  LDS.128 R36, [R252] ;  /* 0x00000000fc247984 */ /* 0x000e680000000c00 */
[----:B------:R-:W4:Y:S01]  /*53070*/  LDS.128 R32, [R252+0x400] ;  /* 0x00040000fc207984 */ /* 0x000f220000000c00 */
[----:B------:R-:W-:Y:S01]  /*53080*/  BAR.SYNC.DEFER_BLOCKING 0x0 ;  /* 0x0000000000007b1d */ /* 0x000fe20000010000 */
[----:B------:R-:W-:Y:S01]  /*53090*/  MOV R6, R140 ;  /* 0x0000008c00067202 */ /* 0x000fe20000000f00 */
[----:B------:R-:W-:-:S04]  /*530a0*/  IMAD.MOV.U32 R7, RZ, RZ, R142 ;  /* 0x000000ffff077224 */ /* 0x000fc800078e008e */
[----:B-1----:R-:W-:Y:S04]  /*530b0*/  STL.64 [R1+0x90], R36 ;  /* 0x0000902401007387 */ /* 0x002fe80000100a00 */
[----:B------:R-:W-:Y:S04]  /*530c0*/  STL.64 [R1+0x98], R38 ;  /* 0x0000982601007387 */ /* 0x000fe80000100a00 */
[----:B----4-:R-:W-:Y:S04]  /*530d0*/  STL.64 [R1+0x100], R32 ;  /* 0x0001002001007387 */ /* 0x010fe80000100a00 */
[----:B------:R-:W-:Y:S04]  /*530e0*/  STL.64 [R1+0x108], R34 ;  /* 0x0001082201007387 */ /* 0x000fe80000100a00 */
[----:B--2---:R1:W-:Y:S04]  /*530f0*/  STSM.16.M88.4 [R0], R28 ;  /* 0x0000001c00007844 */ /* 0x0043e80000000200 */
[----:B---3--:R2:W-:Y:S01]  /*53100*/  STSM.16.M88.4 [R0+0x200], R4 ;  /* 0x0002000400007844 */ /* 0x0085e20000000200 */
        /* <DEDUP_REMOVED lines=8> */
[----:B--2---:R-:W-:Y:S01]  /*53190*/  MOV R4, R108 ;  /* 0x0000006c00047202 */ /* 0x004fe20000000f00 */
[----:B------:R-:W-:Y:S01]  /*531a0*/  IMAD.MOV.U32 R5, RZ, RZ, R110 ;  /* 0x000000ffff057224 */ /* 0x000fe200078e006e */
[----:B------:R-:W-:Y:S01]  /*531b0*/  MOV R7, R58 ;  /* 0x0000003a00077202 */ /* 0x000fe20000000f00 */
[----:B------:R-:W-:Y:S02]  /*531c0*/  IMAD.MOV.U32 R6, RZ, RZ, R56 ;  /* 0x000000ffff067224 */ /* 0x000fe400078e0038 */
        /* <DEDUP_REMOVED lines=11> */
[----:B-1----:R-:W3:Y:S04]  /*53280*/  LDL.LU R4, [R1+0x4] ;  /* 0x0000040001047983 */ /* 0x002ee80000300800 */
[----:B------:R-:W3:Y:S04]  /*53290*/  LDL.LU R5, [R1+0xc] ;  /* 0x00000c0001057983 */ /* 0x000ee80000300800 */
[----:B------:R-:W1:Y:S04]  /*532a0*/  LDS.128 R36, [R252] ;  /* 0x00000000fc247984 */ /* 0x000e680000000c00 */
[----:B------:R-:W4:Y:S01]  /*532b0*/  LDS.128 R32, [R252+0x400] ;  /* 0x00040000fc207984 */ /* 0x000f220000000c00 */
[----:B------:R-:W-:Y:S01]  /*532c0*/  BAR.SYNC.DEFER_BLOCKING 0x0 ;  /* 0x0000000000007b1d */ /* 0x000fe20000010000 */
[----:B------:R-:W-:-:S02]  /*532d0*/  IMAD.MOV.U32 R6, RZ, RZ, R141 ;  /* 0x000000ffff067224 */ /* 0x000fc400078e008d */
[----:B------:R-:W-:-:S03]  /*532e0*/  IMAD.MOV.U32 R7, RZ, RZ, R143 ;  /* 0x000000ffff077224 */ /* 0x000fc600078e008f */
        /* <DEDUP_REMOVED lines=9> */
[----:B-1----:R-:W-:Y:S01]  /*53380*/  MOV R28, R177 ;  /* 0x000000b1001c7202 */ /* 0x002fe20000000f00 */
[----:B------:R-:W-:Y:S01]  /*53390*/  IMAD.MOV.U32 R29, RZ, RZ, R179 ;  /* 0x000000ffff1d7224 */ /* 0x000fe200078e00b3 */
[----:B------:R-:W-:Y:S01]  /*533a0*/  MOV R31, R87 ;  /* 0x00000057001f7202 */ /* 0x000fe20000000f00 */
[----:B------:R-:W-:Y:S01]  /*533b0*/  IMAD.MOV.U32 R30, RZ, RZ, R85 ;  /* 0x000000ffff1e7224 */ /* 0x000fe200078e0055 */
[----:B------:R-:W-:Y:S01]  /*533c0*/  BAR.SYNC.DEFER_BLOCKING 0x0 ;  /* 0x0000000000007b1d */ /* 0x000fe20000010000 */
[----:B--2---:R-:W-:Y:S01]  /*533d0*/  IMAD.MOV.U32 R4, RZ, RZ, R109 ;  /* 0x000000ffff047224 */ /* 0x004fe200078e006d */
[----:B------:R-:W-:Y:S01]  /*533e0*/  MOV R6, R57 ;  /* 0x0000003900067202 */ /* 0x000fe20000000f00 */
[----:B------:R-:W-:-:S02]  /*533f0*/  IMAD.MOV.U32 R5, RZ, RZ, R111 ;  /* 0x000000ffff057224 */ /* 0x000fc400078e006f */
        /* <DEDUP_REMOVED lines=17> */
[----:B------:R-:W-:Y:S01]  /*53510*/  IMAD.MOV.U32 R6, RZ, RZ, R76 ;  /* 0x000000ffff067224 */ /* 0x000fe200078e004c */
[----:B------:R-:W-:-:S04]  /*53520*/  MOV R7, R78 ;  /* 0x0000004e00077202 */ /* 0x000fc80000000f00 */
        /* <DEDUP_REMOVED lines=41> */
[----:B---3--:R-:W-:Y:S01]  /*537c0*/  STSM.16.M88.4 [R0+0x200], R4 ;  /* 0x0002000400007844 */ /* 0x008fe20000000200 */
[----:B------:R-:W-:Y:S06]  /*537d0*/  BAR.SYNC.DEFER_BLOCKING 0x0 ;  /* 0x0000000000007b1d */ /* 0x000fec0000010000 */
[----:B------:R-:W2:Y:S04]  /*537e0*/  LDS.128 R36, [R252] ;  /* 0x00000000fc247984 */ /* 0x000ea80000000c00 */
[----:B------:R-:W3:Y:S01]  /*537f0*/  LDS.128 R32, [R252+0x400] ;  /* 0x00040000fc207984 */ /* 0x000ee20000000c00 */
[----:B-1----:R-:W-:Y:S01]  /*53800*/  IMAD.MOV.U32 R28, RZ, RZ, R93 ;  /* 0x000000ffff1c7224 */ /* 0x002fe200078e005d */
[----:B------:R-:W-:Y:S01]  /*53810*/  MOV R29, R95 ;  /* 0x0000005f001d7202 */ /* 0x000fe20000000f00 */
[----:B------:R-:W-:Y:S01]  /*53820*/  BAR.SYNC.DEFER_BLOCKING 0x0 ;  /* 0x0000000000007b1d */ /* 0x000fe20000010000 */
[----:B------:R-:W-:-:S02]  /*53830*/  IMAD.MOV.U32 R30, RZ, RZ, R81 ;  /* 0x000000ffff1e7224 */ /* 0x000fc400078e0051 */
        /* <DEDUP_REMOVED lines=10> */
[----:B------:R-:W-:Y:S01]  /*538e0*/  MOV R4, R105 ;  /* 0x0000006900047202 */ /* 0x000fe20000000f00 */
[----:B------:R-:W-:Y:S01]  /*538f0*/  IMAD.MOV.U32 R5, RZ, RZ, R107 ;  /* 0x000000ffff057224 */ /* 0x000fe200078e006b */
[----:B------:R-:W-:Y:S01]  /*53900*/  MOV R7, R55 ;  /* 0x0000003700077202 */ /* 0x000fe20000000f00 */
[----:B------:R-:W-:-:S05]  /*53910*/  IMAD.MOV.U32 R6, RZ, RZ, R53 ;  /* 0x000000ffff067224 */ /* 0x000fca00078e0035 */
[----:B------:R1:W-:Y:S01]  /*53920*/  STSM.16.M88.4 [R0+0x200], R4 ;  /* 0x0002000400007844 */ /* 0x0003e20000000200 */
[----:B------:R-:W-:Y:S06]  /*53930*/  BAR.SYNC.DEFER_BLOCKING 0x0 ;  /* 0x0000000000007b1d */ /* 0x000fec0000010000 */
[----:B-1----:R-:W3:Y:S04]  /*53940*/  LDL.LU R4, [R1+0x790] ;  /* 0x0007900001047983 */ /* 0x002ee80000300800 */
[----:B------:R-:W3:Y:S04]  /*53950*/  LDL.LU R5, [R1+0x798] ;  /* 0x0007980001057983 */ /* 0x000ee80000300800 */
[----:B------:R-:W3:Y:S04]  /*53960*/  LDL.LU R6, [R1+0x6d0] ;  /* 0x0006d00001067983 */ /* 0x000ee80000300800 */
[----:B------:R-:W3:Y:S04]  /*53970*/  LDL.LU R7, [R1+0x6d8] ;  /* 0x0006d80001077983 */ /* 0x000ee80000300800 */
[----:B------:R-:W1:Y:S04]  /*53980*/  LDS.128 R36, [R252] ;  /* 0x00000000fc247984 */ /* 0x000e680000000c00 */
[----:B------:R-:W4:Y:S01]  /*53990*/  LDS.128 R32, [R252+0x400] ;  /* 0x00040000fc207984 */ /* 0x000f220000000c00 */
[----:B------:R-:W-:Y:S06]  /*539a0*/  BAR.SYNC.DEFER_BLOCKING 0x0 ;  /* 0x0000000000007b1d */ /* 0x000fec0000010000 */
[----:B-1----:R-:W-:Y:S04]  /*539b0*/  STL.64 [R1+0x10], R36 ;  /* 0x0000102401007387 */ /* 0x002fe80000100a00 */
[----:B------:R-:W-:Y:S04]  /*539c0*/  STL.64 [R1+0x18], R38 ;  /* 0x0000182601007387 */ /* 0x000fe80000100a00 */
[----:B----4-:R-:W-:Y:S04]  /*539d0*/  STL.64 [R1+0x260], R32 ;  /* 0x0002602001007387 */ /* 0x010fe80000100a00 */
[----:B------:R-:W-:Y:S04]  /*539e0*/  STL.64 [R1+0x268], R34 ;  /* 0x0002682201007387 */ /* 0x000fe80000100a00 */
[----:B--2---:R1:W-:Y:S04]  /*539f0*/  STSM.16.M88.4 [R0], R28 ;  /* 0x0000001c00007844 */ /* 0x0043e80000000200 */
[----:B-1----:R-:W2:Y:S04]  /*53a00*/  LDL.LU R28, [R1+0x620] ;  /* 0x00062000011c7983 */ /* 0x002ea80000300800 */
[----:B------:R-:W2:Y:S04]  /*53a10*/  LDL.LU R29, [R1+0x628] ;  /* 0x00062800011d7983 */ /* 0x000ea80000300800 */
[----:B------:R-:W2:Y:S04]  /*53a20*/  LDL.LU R30, [R1+0x450] ;  /* 0x00045000011e7983 */ /* 0x000ea80000300800 */
[----:B------:R-:W2:Y:S04]  /*53a30*/  LDL.LU R31, [R1+0x458] ;  /* 0x00045800011f7983 */ /* 0x000ea80000300800 */
[----:B---3--:R1:W-:Y:S01]  /*53a40*/  STSM.16.M88.4 [R0+0x200], R4 ;  /* 0x0002000400007844 */ /* 0x0083e20000000200 */
[----:B------:R-:W-:Y:S06]  /*53a50*/  BAR.SYNC.DEFER_BLOCKING 0x0 ;  /* 0x0000000000007b1d */ /* 0x000fec0000010000 */
[----:B-1----:R-:W3:Y:S04]  /*53a60*/  LDL.LU R6, [R1+0x160] ;  /* 0x0001600001067983 */ /* 0x002ee80000300800 */
        /* <DEDUP_REMOVED lines=12> */
[----:B------:R-:W2:Y:S01]  /*53b30*/  LDL.LU R31, [R1+0x85c] ;  /* 0x00085c00011f7983 */ /* 0x000ea20000300800 */
[----:B------:R-:W-:-:S02]  /*53b40*/  IMAD.MOV.U32 R4, RZ, RZ, R68 ;  /* 0x000000ffff047224 */ /* 0x000fc400078e0044 */
[----:B------:R-:W-:-:S05]  /*53b50*/  IMAD.MOV.U32 R5, RZ, RZ, R70 ;  /* 0x000000ffff057224 */ /* 0x000fca00078e0046 */
[----:B---3--:R1:W-:Y:S01]  /*53b60*/  STSM.16.M88.4 [R0+0x200], R4 ;  /* 0x0002000400007844 */ /* 0x0083e20000000200 */
        /* <DEDUP_REMOVED lines=33> */
[----:B------:R-:W-:Y:S01]  /*53d80*/  MOV R4, R69 ;  /* 0x0000004500047202 */ /* 0x000fe20000000f00 */
        /* <DEDUP_REMOVED lines=19> */
[----:B---3--:R-:W-:Y:S01]  /*53ec0*/  STSM.16.M88.4 [R0+0x200], R4 ;  /* 0x0002000400007844 */ /* 0x008fe20000000200 */
[----:B------:R-:W-:Y:S06]  /*53ed0*/  BAR.SYNC.DEFER_BLOCKING 0x0 ;  /* 0x0000000000007b1d */ /* 0x000fec0000010000 */
[----:B------:R-:W1:Y:S04]  /*53ee0*/  LDS.128 R36, [R252] ;  /* 0x00000000fc247984 */ /* 0x000e680000000c00 */
[----:B------:R-:W3:Y:S01]  /*53ef0*/  LDS.128 R32, [R252+0x400] ;  /* 0x00040000fc207984 */ /* 0x000ee20000000c00 */
[----:B------:R-:W-:Y:S06]  /*53f00*/  BAR.SYNC.DEFER_BLOCKING 0x0 ;  /* 0x0000000000007b1d */ /* 0x000fec0000010000 */
[----:B-1----:R-:W-:Y:S04]  /*53f10*/  STL.64 [R1+0x380], R36 ;  /* 0x0003802401007387 */ /* 0x002fe80000100a00 */
[----:B------:R-:W-:Y:S04]  /*53f20*/  STL.64 [R1+0x388], R38 ;  /* 0x0003882601007387 */ /* 0x000fe80000100a00 */
[----:B---3--:R-:W-:Y:S04]  /*53f30*/  STL.64 [R1+0x3c0], R32 ;  /* 0x0003c02001007387 */ /* 0x008fe80000100a00 */
[----:B------:R-:W-:Y:S04]  /*53f40*/  STL.64 [R1+0x3c8], R34 ;  /* 0x0003c82201007387 */ /* 0x000fe80000100a00 */
[----:B--2---:R1:W-:Y:S04]  /*53f50*/  STSM.16.M88.4 [R0], R28 ;  /* 0x0000001c00007844 */ /* 0x0043e80000000200 */
        /* <DEDUP_REMOVED lines=223> */
[----:B---3--:R1:W-:Y:S04]  /*54d50*/  STSM.16.M88.4 [R0+0x200], R4 ;  /* 0x0002000400007844 */ /* 0x0083e80000000200 */
[----:B------:R-:W2:Y:S01]  /*54d60*/  LDL.LU R31, [R1+0x81c] ;  /* 0x00081c00011f7983 */ /* 0x000ea20000300800 */
        /* <DEDUP_REMOVED lines=12> */
[----:B--2---:R-:W-:Y:S04]  /*54e30*/  STSM.16.M88.4 [R0], R28 ;  /* 0x0000001c00007844 */ /* 0x004fe80000000200 */
[----:B---3--:R1:W-:Y:S01]  /*54e40*/  STSM.16.M88.4 [R0+0x200], R4 ;  /* 0x0002000400007844 */ /* 0x0083e20000000200 */
[----:B------:R-:W-:Y:S06]  /*54e50*/  BAR.SYNC.DEFER_BLOCKING 0x0 ;  /* 0x0000000000007b1d */ /* 0x000fec0000010000 */
[----:B-1----:R-:W2:Y:S04]  /*54e60*/  LDL.LU R4, [R1+0x5d4] ;  /* 0x0005d40001047983 */ /* 0x002ea80000300800 */
[----:B------:R-:W2:Y:S04]  /*54e70*/  LDL.LU R5, [R1+0x5dc] ;  /* 0x0005dc0001057983 */ /* 0x000ea80000300800 */
[----:B------:R-:W2:Y:S04]  /*54e80*/  LDL.LU R6, [R1+0x494] ;  /* 0x0004940001067983 */ /* 0x000ea80000300800 */
[----:B------:R-:W2:Y:S04]  /*54e90*/  LDL.LU R7, [R1+0x49c] ;  /* 0x00049c0001077983 */ /* 0x000ea80000300800 */
[----:B------:R-:W3:Y:S04]  /*54ea0*/  LDL.LU R30, [R1+0xf4] ;  /* 0x0000f400011e7983 */ /* 0x000ee80000300800 */
[----:B------:R-:W3:Y:S04]  /*54eb0*/  LDL.LU R31, [R1+0xfc] ;  /* 0x0000fc00011f7983 */ /* 0x000ee80000300800 */
[----:B------:R-:W1:Y:S04]  /*54ec0*/  LDS.128 R248, [R252+0x400] ;  /* 0x00040000fcf87984 */ /* 0x000e680000000c00 */
[----:B------:R-:W4:Y:S01]  /*54ed0*/  LDS.128 R32, [R252] ;  /* 0x00000000fc207984 */ /* 0x000f220000000c00 */
[----:B------:R-:W-:Y:S01]  /*54ee0*/  BAR.SYNC.DEFER_BLOCKING 0x0 ;  /* 0x0000000000007b1d */ /* 0x000fe20000010000 */
[----:B------:R-:W-:Y:S01]  /*54ef0*/  IMAD.MOV.U32 R28, RZ, RZ, R221 ;  /* 0x000000ffff1c7224 */ /* 0x000fe200078e00dd */
[----:B------:R-:W-:-:S04]  /*54f00*/  MOV R29, R223 ;  /* 0x000000df001d7202 */ /* 0x000fc80000000f00 */
[----:B-1----:R-:W-:Y:S04]  /*54f10*/  STL [R1+0x1554], R248 ;  /* 0x001554f801007387 */ /* 0x002fe80000100800 */
[----:B----4-:R1:W-:Y:S04]  /*54f20*/  STL.64 [R1], R32 ;  /* 0x0000002001007387 */ /* 0x0103e80000100a00 */
[----:B------:R4:W-:Y:S04]  /*54f30*/  STL.64 [R1+0x8], R34 ;  /* 0x0000082201007387 */ /* 0x0009e80000100a00 */
[----:B------:R-:W-:Y:S04]  /*54f40*/  STL [R1+0x1550], R249 ;  /* 0x001550f901007387 */ /* 0x000fe80000100800 */
[----:B------:R-:W-:Y:S04]  /*54f50*/  STL [R1+0x154c], R250 ;  /* 0x00154cfa01007387 */ /* 0x000fe80000100800 */
[----:B------:R-:W-:Y:S04]  /*54f60*/  STL [R1+0x1548], R251 ;  /* 0x001548fb01007387 */ /* 0x000fe80000100800 */
[----:B------:R-:W3:Y:S04]  /*54f70*/  LDL.LU R36, [R1+0x8c0] ;  /* 0x0008c00001247983 */ /* 0x000ee80000300800 */
[----:B------:R-:W3:Y:S04]  /*54f80*/  LDL.LU R37, [R1+0x8c8] ;  /* 0x0008c80001257983 */ /* 0x000ee80000300800 */
[----:B------:R-:W3:Y:S04]  /*54f90*/  LDL.LU R38, [R1+0x800] ;  /* 0x0008000001267983 */ /* 0x000ee80000300800 */
[----:B------:R-:W3:Y:S04]  /*54fa0*/  LDL.LU R39, [R1+0x808] ;  /* 0x0008080001277983 */ /* 0x000ee80000300800 */
[----:B-1----:R-:W3:Y:S04]  /*54fb0*/  LDL.LU R32, [R1+0x740] ;  /* 0x0007400001207983 */ /* 0x002ee80000300800 */
[----:B------:R-:W3:Y:S04]  /*54fc0*/  LDL.LU R33, [R1+0x748] ;  /* 0x0007480001217983 */ /* 0x000ee80000300800 */
[----:B----4-:R-:W4:Y:S04]  /*54fd0*/  LDL.LU R34, [R1+0x680] ;  /* 0x0006800001227983 */ /* 0x010f280000300800 */
[----:B------:R-:W4:Y:S04]  /*54fe0*/  LDL.LU R35, [R1+0x688] ;  /* 0x0006880001237983 */ /* 0x000f280000300800 */
[----:B--2---:R-:W-:Y:S04]  /*54ff0*/  STSM.16.M88.4 [R0], R4 ;  /* 0x0000000400007844 */ /* 0x004fe80000000200 */
[----:B---3--:R-:W-:Y:S01]  /*55000*/  STSM.16.M88.4 [R0+0x200], R28 ;  /* 0x0002001c00007844 */ /* 0x008fe20000000200 */
[----:B------:R-:W-:Y:S06]  /*55010*/  BAR.SYNC.DEFER_BLOCKING 0x0 ;  /* 0x0000000000007b1d */ /* 0x000fec0000010000 */
[----:B------:R-:W1:Y:S04]  /*55020*/  LDS.128 R244, [R252] ;  /* 0x00000000fcf47984 */ /* 0x000e680000000c00 */
[----:B------:R-:W2:Y:S01]  /*55030*/  LDS.128 R236, [R252+0x400] ;  /* 0x00040000fcec7984 */ /* 0x000ea20000000c00 */
[----:B------:R-:W-:Y:S06]  /*55040*/  BAR.SYNC.DEFER_BLOCKING 0x0 ;  /* 0x0000000000007b1d */ /* 0x000fec0000010000 */
[----:B-1----:R-:W-:Y:S04]  /*55050*/  STL [R1+0x1564], R244 ;  /* 0x001564f401007387 */ /* 0x002fe80000100800 */
[----:B------:R-:W-:Y:S04]  /*55060*/  STL [R1+0x1560], R245 ;  /* 0x001560f501007387 */ /* 0x000fe80000100800 */
[----:B------:R-:W-:Y:S04]  /*55070*/  STL [R1+0x155c], R246 ;  /* 0x00155cf601007387 */ /* 0x000fe80000100800 */
[----:B------:R-:W-:Y:S04]  /*55080*/  STL [R1+0x1558], R247 ;  /* 0x001558f701007387 */ /* 0x000fe80000100800 */
[----:B------:R-:W3:Y:S04]  /*55090*/  LDL.LU R30, [R1+0x4f0] ;  /* 0x0004f000011e7983 */ /* 0x000ee80000300800 */
[----:B------:R-:W3:Y:S04]  /*550a0*/  LDL.LU R31, [R1+0x4f8] ;  /* 0x0004f800011f7983 */ /* 0x000ee80000300800 */
[----:B------:R-:W2:Y:S04]  /*550b0*/  LDL.LU R6, [R1+0xb0] ;  /* 0x0000b00001067983 */ /* 0x000ea80000300800 */
[----:B------:R-:W2:Y:S04]  /*550c0*/  LDL.LU R7, [R1+0xb8] ;  /* 0x0000b80001077983 */ /* 0x000ea80000300800 */
[----:B------:R-:W-:Y:S04]  /*550d0*/  STSM.16.M88.4 [R0], R36 ;  /* 0x0000002400007844 */ /* 0x000fe80000000200 */
[----:B----4-:R-:W-:Y:S01]  /*550e0*/  STSM.16.M88.4 [R0+0x200], R32 ;  /* 0x0002002000007844 */ /* 0x010fe20000000200 */
[----:B------:R-:W-:Y:S01]  /*550f0*/  BAR.SYNC.DEFER_BLOCKING 0x0 ;  /* 0x0000000000007b1d */ /* 0x000fe20000010000 */
[----:B------:R-:W-:Y:S01]  /*55100*/  IMAD.MOV.U32 R28, RZ, RZ, R116 ;  /* 0x000000ffff1c7224 */ /* 0x000fe200078e0074 */
[----:B------:R-:W-:Y:S01]  /*55110*/  MOV R4, R224 ;  /* 0x000000e000047202 */ /* 0x000fe20000000f00 */
[----:B------:R-:W-:-:S03]  /*55120*/  IMAD.MOV.U32 R29, RZ, RZ, R118 ;  /* 0x000000ffff1d7224 */ /* 0x000fc600078e0076 */
[----:B------:R-:W1:Y:S04]  /*55130*/  LDS.128 R212, [R252] ;  /* 0x00000000fcd47984 */ /* 0x000e680000000c00 */
[----:B------:R-:W-:Y:S01]  /*55140*/  LDS.128 R208, [R252+0x400] ;  /* 0x00040000fcd07984 */ /* 0x000fe20000000c00 */
[----:B------:R-:W-:Y:S01]  /*55150*/  BAR.SYNC.DEFER_BLOCKING 0x0 ;  /* 0x0000000000007b1d */ /* 0x000fe20000010000 */
[----:B------:R-:W-:-:S05]  /*55160*/  IMAD.MOV.U32 R5, RZ, RZ, R226 ;  /* 0x000000ffff057224 */ /* 0x000fca00078e00e2 */
[----:B---3--:R-:W-:Y:S04]  /*55170*/  STSM.16.M88.4 [R0], R28 ;  /* 0x0000001c00007844 */ /* 0x008fe80000000200 */
[----:B--2---:R2:W-:Y:S01]  /*55180*/  STSM.16.M88.4 [R0+0x200], R4 ;  /* 0x0002000400007844 */ /* 0x0045e20000000200 */
[----:B------:R-:W-:Y:S06]  /*55190*/  BAR.SYNC.DEFER_BLOCKING 0x0 ;  /* 0x0000000000007b1d */ /* 0x000fec0000010000 */
[----:B--2---:R-:W2:Y:S04]  /*551a0*/  LDL.LU R4, [R1+0x8c4] ;  /* 0x0008c40001047983 */ /* 0x004ea80000300800 */
[----:B------:R-:W2:Y:S04]  /*551b0*/  LDL.LU R5, [R1+0x8cc] ;  /* 0x0008cc0001057983 */ /* 0x000ea80000300800 */
[----:B------:R-:W2:Y:S04]  /*551c0*/  LDL.LU R6, [R1+0x804] ;  /* 0x0008040001067983 */ /* 0x000ea80000300800 */
[----:B------:R-:W2:Y:S04]  /*551d0*/  LDL.LU R7, [R1+0x80c] ;  /* 0x00080c0001077983 */ /* 0x000ea80000300800 */
[----:B------:R-:W3:Y:S04]  /*551e0*/  LDL.LU R36, [R1+0x744] ;  /* 0x0007440001247983 */ /* 0x000ee80000300800 */
[----:B------:R-:W3:Y:S04]  /*551f0*/  LDL.LU R37, [R1+0x74c] ;  /* 0x00074c0001257983 */ /* 0x000ee80000300800 */
[----:B------:R-:W3:Y:S04]  /*55200*/  LDL.LU R38, [R1+0x684] ;  /* 0x0006840001267983 */ /* 0x000ee80000300800 */
[----:B------:R-:W3:Y:S04]  /*55210*/  LDL.LU R39, [R1+0x68c] ;  /* 0x00068c0001277983 */ /* 0x000ee80000300800 */
[----:B------:R-:W4:Y:S04]  /*55220*/  LDS.128 R32, [R252] ;  /* 0x00000000fc207984 */ /* 0x000f280000000c00 */
[----:B------:R-:W-:Y:S01]  /*55230*/  LDS.128 R28, [R252+0x400] ;  /* 0x00040000fc1c7984 */ /* 0x000fe20000000c00 */
[----:B------:R-:W-:Y:S06]  /*55240*/  BAR.SYNC.DEFER_BLOCKING 0x0 ;  /* 0x0000000000007b1d */ /* 0x000fec0000010000 */
[----:B--2---:R2:W-:Y:S04]  /*55250*/  STSM.16.M88.4 [R0], R4 ;  /* 0x0000000400007844 */ /* 0x0045e80000000200 */
[----:B--2---:R-:W2:Y:S04]  /*55260*/  LDL.LU R6, [R1+0x4f4] ;  /* 0x0004f40001067983 */ /* 0x004ea80000300800 */
[----:B------:R-:W2:Y:S04]  /*55270*/  LDL.LU R7, [R1+0x4fc] ;  /* 0x0004fc0001077983 */ /* 0x000ea80000300800 */
[----:B---3--:R-:W-:Y:S01]  /*55280*/  STSM.16.M88.4 [R0+0x200], R36 ;  /* 0x0002002400007844 */ /* 0x008fe20000000200 */
[----:B------:R-:W-:Y:S06]  /*55290*/  BAR.SYNC.DEFER_BLOCKING 0x0 ;  /* 0x0000000000007b1d */ /* 0x000fec0000010000 */
[----:B------:R-:W3:Y:S04]  /*552a0*/  LDL.LU R42, [R1+0xb4] ;  /* 0x0000b400012a7983 */ /* 0x000ee80000300800 */
[----:B------:R-:W3:Y:S04]  /*552b0*/  LDL.LU R43, [R1+0xbc] ;  /* 0x0000bc00012b7983 */ /* 0x000ee80000300800 */
[----:B------:R-:W1:Y:S04]  /*552c0*/  LDS.128 R52, [R252] ;  /* 0x00000000fc347984 */ /* 0x000e680000000c00 */
[----:B------:R-:W-:Y:S01]  /*552d0*/  LDS.128 R44, [R252+0x400] ;  /* 0x00040000fc2c7984 */ /* 0x000fe20000000c00 */
[----:B------:R-:W-:Y:S01]  /*552e0*/  IMAD.MOV.U32 R4, RZ, RZ, R117 ;  /* 0x000000ffff047224 */ /* 0x000fe200078e0075 */
[----:B------:R-:W-:Y:S01]  /*552f0*/  MOV R5, R119 ;  /* 0x0000007700057202 */ /* 0x000fe20000000f00 */
[----:B------:R-:W-:Y:S06]  /*55300*/  BAR.SYNC.DEFER_BLOCKING 0x0 ;  /* 0x0000000000007b1d */ /* 0x000fec0000010000 */
[----:B--2---:R2:W-:Y:S04]  /*55310*/  STSM.16.M88.4 [R0], R4 ;  /* 0x0000000400007844 */ /* 0x0045e80000000200 */
[----:B--2---:R-:W2:Y:S04]  /*55320*/  LDL.LU R4, [R1+0x8b0] ;  /* 0x0008b00001047983 */ /* 0x004ea80000300800 */
        /* <DEDUP_REMOVED lines=9> */
[----:B---3--:R-:W-:Y:S01]  /*553c0*/  STSM.16.M88.4 [R0+0x200], R40 ;  /* 0x0002002800007844 */ /* 0x008fe20000000200 */
[----:B------:R-:W-:Y:S06]  /*553d0*/  BAR.SYNC.DEFER_BLOCKING 0x0 ;  /* 0x0000000000007b1d */ /* 0x000fec0000010000 */
[----:B------:R-:W3:Y:S04]  /*553e0*/  LDS.128 R48, [R252] ;  /* 0x00000000fc307984 */ /* 0x000ee80000000c00 */
[----:B------:R-:W1:Y:S01]  /*553f0*/  LDS.128 R40, [R252+0x400] ;  /* 0x00040000fc287984 */ /* 0x000e620000000c00 */
[----:B------:R-:W-:Y:S01]  /*55400*/  BAR.SYNC.DEFER_BLOCKING 0x0 ;  /* 0x0000000000007b1d */ /* 0x000fe20000010000 */
[----:B------:R-:W-:Y:S01]  /*55410*/  MOV R56, R120 ;  /* 0x0000007800387202 */ /* 0x000fe20000000f00 */
[----:B------:R-:W-:-:S04]  /*55420*/  IMAD.MOV.U32 R57, RZ, RZ, R122 ;  /* 0x000000ffff397224 */ /* 0x000fc800078e007a */
[----:B--2---:R-:W-:Y:S04]  /*55430*/  STSM.16.M88.4 [R0], R4 ;  /* 0x0000000400007844 */ /* 0x004fe80000000200 */
[----:B----4-:R-:W-:Y:S01]  /*55440*/  STSM.16.M88.4 [R0+0x200], R36 ;  /* 0x0002002400007844 */ /* 0x010fe20000000200 */
[----:B------:R-:W-:Y:S06]  /*55450*/  BAR.SYNC.DEFER_BLOCKING 0x0 ;  /* 0x0000000000007b1d */ /* 0x000fec0000010000 */
[----:B------:R-:W2:Y:S04]  /*55460*/  LDS.128 R36, [R252] ;  /* 0x00000000fc247984 */ /* 0x000ea80000000c00 */
[----:B------:R-:W-:Y:S01]  /*55470*/  LDS.128 R4, [R252+0x400] ;  /* 0x00040000fc047984 */ /* 0x000fe20000000c00 */
[----:B------:R-:W-:Y:S06]  /*55480*/  BAR.SYNC.DEFER_BLOCKING 0x0 ;  /* 0x0000000000007b1d */ /* 0x000fec0000010000 */
[----:B------:R4:W-:Y:S04]  /*55490*/  STSM.16.M88.4 [R0], R56 ;  /* 0x0000003800007844 */ /* 0x0009e80000000200 */
[----:B----4-:R-:W4:Y:S04]  /*554a0*/  LDL.LU R56, [R1+0x8b4] ;  /* 0x0008b40001387983 */ /* 0x010f280000300800 */
[----:B------:R-:W4:Y:S04]  /*554b0*/  LDL.LU R57, [R1+0x8bc] ;  /* 0x0008bc0001397983 */ /* 0x000f280000300800 */
[----:B------:R-:W4:Y:S04]  /*554c0*/  LDL.LU R58, [R1+0x7f4] ;  /* 0x0007f400013a7983 */ /* 0x000f280000300800 */
[----:B------:R-:W4:Y:S01]  /*554d0*/  LDL.LU R59, [R1+0x7fc] ;  /* 0x0007fc00013b7983 */ /* 0x000f220000300800 */
[----:B------:R-:W-:Y:S01]  /*554e0*/  IMAD.MOV.U32 R60, RZ, RZ, R228 ;  /* 0x000000ffff3c7224 */ /* 0x000fe200078e00e4 */
[----:B------:R-:W-:Y:S01]  /*554f0*/  MOV R61, R230 ;  /* 0x000000e6003d7202 */ /* 0x000fe20000000f00 */
[----:B------:R-:W-:Y:S01]  /*55500*/  IMAD.MOV.U32 R62, RZ, RZ, R24 ;  /* 0x000000ffff3e7224 */ /* 0x000fe200078e0018 */
[----:B------:R-:W2:Y:S01]  /*55510*/  LDL.LU R68, [R1+0x734] ;  /* 0x0007340001447983 */ /* 0x000ea20000300800 */
[----:B------:R-:W-:-:S03]  /*55520*/  IMAD.MOV.U32 R63, RZ, RZ, R26 ;  /* 0x000000ffff3f7224 */ /* 0x000fc600078e001a */
[----:B------:R-:W2:Y:S04]  /*55530*/  LDL.LU R69, [R1+0x73c] ;  /* 0x00073c0001457983 */ /* 0x000ea80000300800 */
[----:B------:R-:W-:Y:S04]  /*55540*/  STSM.16.M88.4 [R0+0x200], R60 ;  /* 0x0002003c00007844 */ /* 0x000fe80000000200 */
[----:B------:R-:W2:Y:S01]  /*55550*/  LDL.LU R70, [R1+0x674] ;  /* 0x0006740001467983 */ /* 0x000ea20000300800 */
[----:B------:R-:W-:Y:S06]  /*55560*/  BAR.SYNC.DEFER_BLOCKING 0x0 ;  /* 0x0000000000007b1d */ /* 0x000fec0000010000 */
[----:B------:R-:W2:Y:S04]  /*55570*/  LDL.LU R71, [R1+0x67c] ;  /* 0x00067c0001477983 */ /* 0x000ea80000300800 */
[----:B------:R-:W1:Y:S04]  /*55580*/  LDS.128 R64, [R252] ;  /* 0x00000000fc407984 */ /* 0x000e680000000c00 */
[----:B------:R-:W-:Y:S01]  /*55590*/  LDS.128 R60, [R252+0x400] ;  /* 0x00040000fc3c7984 */ /* 0x000fe20000000c00 */
[----:B------:R-:W-:Y:S06]  /*555a0*/  BAR.SYNC.DEFER_BLOCKING 0x0 ;  /* 0x0000000000007b1d */ /* 0x000fec0000010000 */
[----:B----4-:R4:W-:Y:S04]  /*555b0*/  STSM.16.M88.4 [R0], R56 ;  /* 0x0000003800007844 */ /* 0x0109e80000000200 */
[----:B----4-:R-:W4:Y:S04]  /*555c0*/  LDL.LU R58, [R1+0x4d4] ;  /* 0x0004d400013a7983 */ /* 0x010f280000300800 */
[----:B------:R-:W4:Y:S01]  /*555d0*/  LDL.LU R59, [R1+0x4dc] ;  /* 0x0004dc00013b7983 */ /* 0x000f220000300800 */
[----:B------:R-:W-:Y:S01]  /*555e0*/  MOV R56, R121 ;  /* 0x0000007900387202 */ /* 0x000fe20000000f00 */
[----:B------:R-:W-:-:S02]  /*555f0*/  IMAD.MOV.U32 R57, RZ, RZ, R123 ;  /* 0x000000ffff397224 */ /* 0x000fc400078e007b */
[----:B------:R-:W3:Y:S04]  /*55600*/  LDL.LU R24, [R1+0x8a0] ;  /* 0x0008a00001187983 */ /* 0x000ee80000300800 */
[----:B--2---:R2:W-:Y:S01]  /*55610*/  STSM.16.M88.4 [R0+0x200], R68 ;  /* 0x0002004400007844 */ /* 0x0045e20000000200 */
[----:B------:R-:W-:Y:S06]  /*55620*/  BAR.SYNC.DEFER_BLOCKING 0x0 ;  /* 0x0000000000007b1d */ /* 0x000fec0000010000 */
[----:B------:R-:W1:Y:S04]  /*55630*/  LDS.128 R80, [R252] ;  /* 0x00000000fc507984 */ /* 0x000e680000000c00 */
[----:B------:R-:W-:Y:S01]  /*55640*/  LDS.128 R72, [R252+0x400] ;  /* 0x00040000fc487984 */ /* 0x000fe20000000c00 */
[----:B------:R-:W-:Y:S01]  /*55650*/  BAR.SYNC.DEFER_BLOCKING 0x0 ;  /* 0x0000000000007b1d */ /* 0x000fe20000010000 */
[----:B--2---:R-:W-:-:S02]  /*55660*/  IMAD.MOV.U32 R70, RZ, RZ, R25 ;  /* 0x000000ffff467224 */ /* 0x004fc400078e0019 */
[----:B------:R-:W-:-:S03]  /*55670*/  IMAD.MOV.U32 R71, RZ, RZ, R27 ;  /* 0x000000ffff477224 */ /* 0x000fc600078e001b */
[----:B------:R-:W3:Y:S04]  /*55680*/  LDL.LU R25, [R1+0x8a8] ;  /* 0x0008a80001197983 */ /* 0x000ee80000300800 */
[----:B------:R-:W3:Y:S04]  /*55690*/  LDL.LU R26, [R1+0x7e0] ;  /* 0x0007e000011a7983 */ /* 0x000ee80000300800 */
[----:B------:R-:W3:Y:S04]  /*556a0*/  LDL.LU R27, [R1+0x7e8] ;  /* 0x0007e800011b7983 */ /* 0x000ee80000300800 */
[----:B----4-:R2:W-:Y:S04]  /*556b0*/  STSM.16.M88.4 [R0], R56 ;  /* 0x0000003800007844 */ /* 0x0105e80000000200 */
[----:B--2---:R-:W2:Y:S04]  /*556c0*/  LDL.LU R56, [R1+0x720] ;  /* 0x0007200001387983 */ /* 0x004ea80000300800 */
[----:B------:R-:W2:Y:S04]  /*556d0*/  LDL.LU R57, [R1+0x728] ;  /* 0x0007280001397983 */ /* 0x000ea80000300800 */
[----:B------:R-:W2:Y:S04]  /*556e0*/  LDL.LU R58, [R1+0x660] ;  /* 0x00066000013a7983 */ /* 0x000ea80000300800 */
[----:B------:R-:W2:Y:S04]  /*556f0*/  LDL.LU R59, [R1+0x668] ;  /* 0x00066800013b7983 */ /* 0x000ea80000300800 */
[----:B------:R-:W4:Y:S04]  /*55700*/  LDL.LU R86, [R1+0x340] ;  /* 0x0003400001567983 */ /* 0x000f280000300800 */
[----:B------:R-:W4:Y:S01]  /*55710*/  LDL.LU R87, [R1+0x348] ;  /* 0x0003480001577983 */ /* 0x000f220000300800 */
[----:B------:R-:W-:Y:S01]  /*55720*/  IMAD.MOV.U32 R68, RZ, RZ, R229 ;  /* 0x000000ffff447224 */ /* 0x000fe200078e00e5 */
[----:B------:R-:W-:-:S05]  /*55730*/  MOV R69, R231 ;  /* 0x000000e700457202 */ /* 0x000fca0000000f00 */
[----:B------:R-:W-:Y:S01]  /*55740*/  STSM.16.M88.4 [R0+0x200], R68 ;  /* 0x0002004400007844 */ /* 0x000fe20000000200 */
[----:B------:R-:W-:Y:S06]  /*55750*/  BAR.SYNC.DEFER_BLOCKING 0x0 ;  /* 0x0000000000007b1d */ /* 0x000fec0000010000 */
[----:B------:R-:W1:Y:S04]  /*55760*/  LDS.128 R76, [R252] ;  /* 0x00000000fc4c7984 */ /* 0x000e680000000c00 */
[----:B------:R-:W1:Y:S01]  /*55770*/  LDS.128 R68, [R252+0x400] ;  /* 0x00040000fc447984 */ /* 0x000e620000000c00 */
[----:B------:R-:W-:Y:S06]  /*55780*/  BAR.SYNC.DEFER_BLOCKING 0x0 ;  /* 0x0000000000007b1d */ /* 0x000fec0000010000 */
[----:B---3--:R-:W-:Y:S01]  /*55790*/  STSM.16.M88.4 [R0], R24 ;  /* 0x0000001800007844 */ /* 0x008fe20000000200 */
[----:B------:R-:W-:Y:S01]  /*557a0*/  MOV R84, R124 ;  /* 0x0000007c00547202 */ /* 0x000fe20000000f00 */
[----:B------:R-:W-:-:S02]  /*557b0*/  IMAD.MOV.U32 R85, RZ, RZ, R126 ;  /* 0x000000ffff557224 */ /* 0x000fc400078e007e */
[----:B--2---:R-:W-:Y:S01]  /*557c0*/  STSM.16.M88.4 [R0+0x200], R56 ;  /* 0x0002003800007844 */ /* 0x004fe20000000200 */
[----:B------:R-:W-:Y:S06]  /*557d0*/  BAR.SYNC.DEFER_BLOCKING 0x0 ;  /* 0x0000000000007b1d */ /* 0x000fec0000010000 */
[----:B------:R-:W2:Y:S04]  /*557e0*/  LDS.128 R56, [R252] ;  /* 0x00000000fc387984 */ /* 0x000ea80000000c00 */
[----:B------:R-:W-:Y:S01]  /*557f0*/  LDS.128 R24, [R252+0x400] ;  /* 0x00040000fc187984 */ /* 0x000fe20000000c00 */
[----:B------:R-:W-:Y:S06]  /*55800*/  BAR.SYNC.DEFER_BLOCKING 0x0 ;  /* 0x0000000000007b1d */ /* 0x000fec0000010000 */
[----:B----4-:R3:W-:Y:S04]  /*55810*/  STSM.16.M88.4 [R0], R84 ;  /* 0x0000005400007844 */ /* 0x0107e80000000200 */
[----:B---3--:R-:W3:Y:S04]  /*55820*/  LDL.LU R84, [R1+0x8a4] ;  /* 0x0008a40001547983 */ /* 0x008ee80000300800 */
[----:B------:R-:W3:Y:S04]  /*55830*/  LDL.LU R85, [R1+0x8ac] ;  /* 0x0008ac0001557983 */ /* 0x000ee80000300800 */
[----:B------:R-:W3:Y:S04]  /*55840*/  LDL.LU R86, [R1+0x7e4] ;  /* 0x0007e40001567983 */ /* 0x000ee80000300800 */
[----:B------:R-:W3:Y:S04]  /*55850*/  LDL.LU R87, [R1+0x7ec] ;  /* 0x0007ec0001577983 */ /* 0x000ee80000300800 */
[----:B------:R-:W4:Y:S04]  /*55860*/  LDL.LU R96, [R1+0x724] ;  /* 0x0007240001607983 */ /* 0x000f280000300800 */
[----:B------:R-:W-:Y:S04]  /*55870*/  STSM.16.M88.4 [R0+0x200], R88 ;  /* 0x0002005800007844 */ /* 0x000fe80000000200 */
[----:B------:R-:W4:Y:S04]  /*55880*/  LDL.LU R97, [R1+0x72c] ;  /* 0x00072c0001617983 */ /* 0x000f280000300800 */
[----:B------:R-:W4:Y:S01]  /*55890*/  LDL.LU R98, [R1+0x664] ;  /* 0x0006640001627983 */ /* 0x000f220000300800 */
[----:B------:R-:W-:Y:S06]  /*558a0*/  BAR.SYNC.DEFER_BLOCKING 0x0 ;  /* 0x0000000000007b1d */ /* 0x000fec0000010000 */
[----:B------:R-:W4:Y:S04]  /*558b0*/  LDL.LU R99, [R1+0x66c] ;  /* 0x00066c0001637983 */ /* 0x000f280000300800 */
[----:B------:R-:W1:Y:S04]  /*558c0*/  LDS.128 R92, [R252] ;  /* 0x00000000fc5c7984 */ /* 0x000e680000000c00 */
[----:B------:R-:W-:Y:S01]  /*558d0*/  LDS.128 R88, [R252+0x400] ;  /* 0x00040000fc587984 */ /* 0x000fe20000000c00 */
[----:B------:R-:W-:Y:S06]  /*558e0*/  BAR.SYNC.DEFER_BLOCKING 0x0 ;  /* 0x0000000000007b1d */ /* 0x000fec0000010000 */
[----:B---3--:R3:W-:Y:S04]  /*558f0*/  STSM.16.M88.4 [R0], R84 ;  /* 0x0000005400007844 */ /* 0x0087e80000000200 */
[----:B---3--:R-:W3:Y:S04]  /*55900*/  LDL.LU R86, [R1+0x344] ;  /* 0x0003440001567983 */ /* 0x008ee80000300800 */
[----:B------:R-:W3:Y:S01]  /*55910*/  LDL.LU R87, [R1+0x34c] ;  /* 0x00034c0001577983 */ /* 0x000ee20000300800 */
[----:B------:R-:W-:Y:S01]  /*55920*/  MOV R84, R125 ;  /* 0x0000007d00547202 */ /* 0x000fe20000000f00 */
[----:B------:R-:W-:-:S02]  /*55930*/  IMAD.MOV.U32 R85, RZ, RZ, R127 ;  /* 0x000000ffff557224 */ /* 0x000fc400078e007f */
[----:B------:R-:W2:Y:S04]  /*55940*/  LDL.LU R20, [R1+0x890] ;  /* 0x0008900001147983 */ /* 0x000ea80000300800 */
[----:B----4-:R4:W-:Y:S01]  /*55950*/  STSM.16.M88.4 [R0+0x200], R96 ;  /* 0x0002006000007844 */ /* 0x0109e20000000200 */
[----:B------:R-:W-:Y:S06]  /*55960*/  BAR.SYNC.DEFER_BLOCKING 0x0 ;  /* 0x0000000000007b1d */ /* 0x000fec0000010000 */
[----:B------:R-:W1:Y:S04]  /*55970*/  LDS.128 R108, [R252] ;  /* 0x00000000fc6c7984 */ /* 0x000e680000000c00 */
[----:B------:R-:W-:Y:S01]  /*55980*/  LDS.128 R100, [R252+0x400] ;  /* 0x00040000fc647984 */ /* 0x000fe20000000c00 */
[----:B------:R-:W-:Y:S01]  /*55990*/  BAR.SYNC.DEFER_BLOCKING 0x0 ;  /* 0x0000000000007b1d */ /* 0x000fe20000010000 */
[----:B----4-:R-:W-:-:S02]  /*559a0*/  IMAD.MOV.U32 R98, RZ, RZ, R21 ;  /* 0x000000ffff627224 */ /* 0x010fc400078e0015 */
[----:B------:R-:W-:-:S03]  /*559b0*/  IMAD.MOV.U32 R99, RZ, RZ, R23 ;  /* 0x000000ffff637224 */ /* 0x000fc600078e0017 */
[----:B------:R-:W2:Y:S04]  /*559c0*/  LDL.LU R21, [R1+0x898] ;  /* 0x0008980001157983 */ /* 0x000ea80000300800 */
[----:B------:R-:W2:Y:S04]  /*559d0*/  LDL.LU R22, [R1+0x7d0] ;  /* 0x0007d00001167983 */ /* 0x000ea80000300800 */
[----:B------:R-:W2:Y:S04]  /*559e0*/  LDL.LU R23, [R1+0x7d8] ;  /* 0x0007d80001177983 */ /* 0x000ea80000300800 */
[----:B---3--:R3:W-:Y:S04]  /*559f0*/  STSM.16.M88.4 [R0], R84 ;  /* 0x0000005400007844 */ /* 0x0087e80000000200 */
[----:B---3--:R-:W3:Y:S04]  /*55a00*/  LDL.LU R84, [R1+0x710] ;  /* 0x0007100001547983 */ /* 0x008ee80000300800 */
[----:B------:R-:W3:Y:S04]  /*55a10*/  LDL.LU R85, [R1+0x718] ;  /* 0x0007180001557983 */ /* 0x000ee80000300800 */
[----:B------:R-:W3:Y:S04]  /*55a20*/  LDL.LU R86, [R1+0x650] ;  /* 0x0006500001567983 */ /* 0x000ee80000300800 */
[----:B------:R-:W3:Y:S04]  /*55a30*/  LDL.LU R87, [R1+0x658] ;  /* 0x0006580001577983 */ /* 0x000ee80000300800 */
[----:B------:R-:W4:Y:S04]  /*55a40*/  LDL.LU R114, [R1+0x320] ;  /* 0x0003200001727983 */ /* 0x000f280000300800 */
[----:B------:R-:W4:Y:S01]  /*55a50*/  LDL.LU R115, [R1+0x328] ;  /* 0x0003280001737983 */ /* 0x000f220000300800 */
[----:B------:R-:W-:Y:S01]  /*55a60*/  IMAD.MOV.U32 R96, RZ, RZ, R241 ;  /* 0x000000ffff607224 */ /* 0x000fe200078e00f1 */
[----:B------:R-:W-:-:S02]  /*55a70*/  MOV R97, R243 ;  /* 0x000000f300617202 */ /* 0x000fc40000000f00 */
[----:B------:R-:W4:Y:S04]  /*55a80*/  LDL.LU R116, [R1+0x170] ;  /* 0x0001700001747983 */ /* 0x000f280000300800 */
[----:B------:R-:W-:Y:S01]  /*55a90*/  STSM.16.M88.4 [R0+0x200], R96 ;  /* 0x0002006000007844 */ /* 0x000fe20000000200 */
[----:B------:R-:W-:Y:S06]  /*55aa0*/  BAR.SYNC.DEFER_BLOCKING 0x0 ;  /* 0x0000000000007b1d */ /* 0x000fec0000010000 */
[----:B------:R-:W4:Y:S04]  /*55ab0*/  LDL.LU R117, [R1+0x178] ;  /* 0x0001780001757983 */ /* 0x000f280000300800 */
[----:B------:R-:W1:Y:S04]  /*55ac0*/  LDS.128 R104, [R252] ;  /* 0x00000000fc687984 */ /* 0x000e680000000c00 */
[----:B------:R-:W1:Y:S01]  /*55ad0*/  LDS.128 R96, [R252+0x400] ;  /* 0x00040000fc607984 */ /* 0x000e620000000c00 */
[----:B------:R-:W-:Y:S06]  /*55ae0*/  BAR.SYNC.DEFER_BLOCKING 0x0 ;  /* 0x0000000000007b1d */ /* 0x000fec0000010000 */
[----:B--2---:R-:W-:Y:S01]  /*55af0*/  STSM.16.M88.4 [R0], R20 ;  /* 0x0000001400007844 */ /* 0x004fe20000000200 */
[----:B------:R-:W-:Y:S01]  /*55b00*/  MOV R112, R128 ;  /* 0x0000008000707202 */ /* 0x000fe20000000f00 */
[----:B------:R-:W-:-:S02]  /*55b10*/  IMAD.MOV.U32 R113, RZ, RZ, R130 ;  /* 0x000000ffff717224 */ /* 0x000fc400078e0082 */
[----:B---3--:R-:W-:Y:S01]  /*55b20*/  STSM.16.M88.4 [R0+0x200], R84 ;  /* 0x0002005400007844 */ /* 0x008fe20000000200 */
        /* <DEDUP_REMOVED lines=8> */
[----:B------:R-:W3:Y:S01]  /*55bb0*/  LDL.LU R115, [R1+0x7dc] ;  /* 0x0007dc0001737983 */ /* 0x000ee20000300800 */
[----:B------:R-:W-:Y:S01]  /*55bc0*/  IMAD.MOV.U32 R118, RZ, RZ, R16 ;  /* 0x000000ffff767224 */ /* 0x000fe200078e0010 */
[----:B------:R-:W-:-:S02]  /*55bd0*/  MOV R119, R18 ;  /* 0x0000001200777202 */ /* 0x000fc40000000f00 */
        /* <DEDUP_REMOVED lines=12> */
[----:B------:R-:W-:-:S03]  /*55ca0*/  IMAD.MOV.U32 R112, RZ, RZ, R129 ;  /* 0x000000ffff707224 */ /* 0x000fc600078e0081 */
[----:B------:R-:W2:Y:S04]  /*55cb0*/  LDL.LU R128, [R1+0x174] ;  /* 0x0001740001807983 */ /* 0x000ea80000300800 */
[----:B----4-:R-:W-:Y:S01]  /*55cc0*/  STSM.16.M88.4 [R0+0x200], R124 ;  /* 0x0002007c00007844 */ /* 0x010fe20000000200 */
[----:B------:R-:W-:Y:S06]  /*55cd0*/  BAR.SYNC.DEFER_BLOCKING 0x0 ;  /* 0x0000000000007b1d */ /* 0x000fec0000010000 */
[----:B------:R-:W2:Y:S01]  /*55ce0*/  LDL.LU R129, [R1+0x17c] ;  /* 0x00017c0001817983 */ /* 0x000ea20000300800 */
[----:B------:R-:W-:Y:S01]  /*55cf0*/  IMAD.MOV.U32 R113, RZ, RZ, R131 ;  /* 0x000000ffff717224 */ /* 0x000fe200078e0083 */
[----:B------:R-:W-:-:S02]  /*55d00*/  MOV R130, R17 ;  /* 0x0000001100827202 */ /* 0x000fc40000000f00 */
[----:B------:R-:W4:Y:S04]  /*55d10*/  LDL.LU R16, [R1+0x880] ;  /* 0x0008800001107983 */ /* 0x000f280000300800 */
[----:B------:R-:W1:Y:S04]  /*55d20*/  LDS.128 R136, [R252] ;  /* 0x00000000fc887984 */ /* 0x000e680000000c00 */
[----:B------:R-:W-:Y:S01]  /*55d30*/  LDS.128 R124, [R252+0x400] ;  /* 0x00040000fc7c7984 */ /* 0x000fe20000000c00 */
[----:B------:R-:W-:Y:S01]  /*55d40*/  BAR.SYNC.DEFER_BLOCKING 0x0 ;  /* 0x0000000000007b1d */ /* 0x000fe20000010000 */
[----:B------:R-:W-:-:S05]  /*55d50*/  IMAD.MOV.U32 R131, RZ, RZ, R19 ;  /* 0x000000ffff837224 */ /* 0x000fca00078e0013 */
[----:B------:R-:W4:Y:S04]  /*55d60*/  LDL.LU R17, [R1+0x888] ;  /* 0x0008880001117983 */ /* 0x000f280000300800 */
[----:B------:R-:W4:Y:S04]  /*55d70*/  LDL.LU R18, [R1+0x7c0] ;  /* 0x0007c00001127983 */ /* 0x000f280000300800 */
[----:B------:R-:W4:Y:S04]  /*55d80*/  LDL.LU R19, [R1+0x7c8] ;  /* 0x0007c80001137983 */ /* 0x000f280000300800 */
[----:B---3--:R3:W-:Y:S04]  /*55d90*/  STSM.16.M88.4 [R0], R112 ;  /* 0x0000007000007844 */ /* 0x0087e80000000200 */
        /* <DEDUP_REMOVED lines=8> */
[----:B--2---:R-:W-:Y:S01]  /*55e20*/  STSM.16.M88.4 [R0+0x200], R128 ;  /* 0x0002008000007844 */ /* 0x004fe20000000200 */
[----:B------:R-:W-:Y:S06]  /*55e30*/  BAR.SYNC.DEFER_BLOCKING 0x0 ;  /* 0x0000000000007b1d */ /* 0x000fec0000010000 */
[----:B------:R-:W2:Y:S04]  /*55e40*/  LDL.LU R144, [R1+0x190] ;  /* 0x0001900001907983 */ /* 0x000ea80000300800 */
[----:B------:R-:W2:Y:S04]  /*55e50*/  LDL.LU R145, [R1+0x198] ;  /* 0x0001980001917983 */ /* 0x000ea80000300800 */
[----:B------:R-:W1:Y:S04]  /*55e60*/  LDS.128 R132, [R252] ;  /* 0x00000000fc847984 */ /* 0x000e680000000c00 */
[----:B------:R-:W1:Y:S01]  /*55e70*/  LDS.128 R128, [R252+0x400] ;  /* 0x00040000fc807984 */ /* 0x000e620000000c00 */
[----:B------:R-:W-:Y:S06]  /*55e80*/  BAR.SYNC.DEFER_BLOCKING 0x0 ;  /* 0x0000000000007b1d */ /* 0x000fec0000010000 */
[----:B----4-:R-:W-:Y:S04]  /*55e90*/  STSM.16.M88.4 [R0], R16 ;  /* 0x0000001000007844 */ /* 0x010fe80000000200 */
[----:B---3--:R-:W-:Y:S01]  /*55ea0*/  STSM.16.M88.4 [R0+0x200], R112 ;  /* 0x0002007000007844 */ /* 0x008fe20000000200 */
[----:B------:R-:W-:Y:S06]  /*55eb0*/  BAR.SYNC.DEFER_BLOCKING 0x0 ;  /* 0x0000000000007b1d */ /* 0x000fec0000010000 */
[----:B------:R-:W3:Y:S04]  /*55ec0*/  LDS.128 R112, [R252] ;  /* 0x00000000fc707984 */ /* 0x000ee80000000c00 */
[----:B------:R-:W-:Y:S01]  /*55ed0*/  LDS.128 R16, [R252+0x400] ;  /* 0x00040000fc107984 */ /* 0x000fe20000000c00 */
[----:B------:R-:W-:Y:S06]  /*55ee0*/  BAR.SYNC.DEFER_BLOCKING 0x0 ;  /* 0x0000000000007b1d */ /* 0x000fec0000010000 */
[----:B------:R4:W-:Y:S04]  /*55ef0*/  STSM.16.M88.4 [R0], R140 ;  /* 0x0000008c00007844 */ /* 0x0009e80000000200 */
[----:B----4-:R-:W4:Y:S04]  /*55f00*/  LDL.LU R140, [R1+0x884] ;  /* 0x00088400018c7983 */ /* 0x010f280000300800 */
[----:B------:R-:W4:Y:S04]  /*55f10*/  LDL.LU R141, [R1+0x88c] ;  /* 0x00088c00018d7983 */ /* 0x000f280000300800 */
[----:B------:R-:W4:Y:S04]  /*55f20*/  LDL.LU R142, [R1+0x7c4] ;  /* 0x0007c400018e7983 */ /* 0x000f280000300800 */
[----:B------:R-:W4:Y:S04]  /*55f30*/  LDL.LU R143, [R1+0x7cc] ;  /* 0x0007cc00018f7983 */ /* 0x000f280000300800 */
[----:B--2---:R-:W-:Y:S04]  /*55f40*/  STSM.16.M88.4 [R0+0x200], R144 ;  /* 0x0002009000007844 */ /* 0x004fe80000000200 */
[----:B------:R-:W2:Y:S01]  /*55f50*/  LDL.LU R152, [R1+0x704] ;  /* 0x0007040001987983 */ /* 0x000ea20000300800 */
[----:B------:R-:W-:Y:S06]  /*55f60*/  BAR.SYNC.DEFER_BLOCKING 0x0 ;  /* 0x0000000000007b1d */ /* 0x000fec0000010000 */
[----:B------:R-:W2:Y:S04]  /*55f70*/  LDL.LU R153, [R1+0x70c] ;  /* 0x00070c0001997983 */ /* 0x000ea80000300800 */
[----:B------:R-:W2:Y:S04]  /*55f80*/  LDL.LU R154, [R1+0x644] ;  /* 0x00064400019a7983 */ /* 0x000ea80000300800 */
[----:B------:R-:W2:Y:S04]  /*55f90*/  LDL.LU R155, [R1+0x64c] ;  /* 0x00064c00019b7983 */ /* 0x000ea80000300800 */
[----:B------:R-:W1:Y:S04]  /*55fa0*/  LDS.128 R148, [R252] ;  /* 0x00000000fc947984 */ /* 0x000e680000000c00 */
[----:B------:R-:W-:Y:S01]  /*55fb0*/  LDS.128 R144, [R252+0x400] ;  /* 0x00040000fc907984 */ /* 0x000fe20000000c00 */
[----:B------:R-:W-:Y:S06]  /*55fc0*/  BAR.SYNC.DEFER_BLOCKING 0x0 ;  /* 0x0000000000007b1d */ /* 0x000fec0000010000 */
[----:B----4-:R4:W-:Y:S04]  /*55fd0*/  STSM.16.M88.4 [R0], R140 ;  /* 0x0000008c00007844 */ /* 0x0109e80000000200 */
[----:B----4-:R-:W4:Y:S04]  /*55fe0*/  LDL.LU R140, [R1+0x5c4] ;  /* 0x0005c400018c7983 */ /* 0x010f280000300800 */
[----:B------:R-:W4:Y:S04]  /*55ff0*/  LDL.LU R141, [R1+0x5cc] ;  /* 0x0005cc00018d7983 */ /* 0x000f280000300800 */
[----:B------:R-:W4:Y:S04]  /*56000*/  LDL.LU R142, [R1+0x314] ;  /* 0x00031400018e7983 */ /* 0x000f280000300800 */
[----:B------:R-:W4:Y:S04]  /*56010*/  LDL.LU R143, [R1+0x31c] ;  /* 0x00031c00018f7983 */ /* 0x000f280000300800 */
[----:B--2---:R2:W-:Y:S01]  /*56020*/  STSM.16.M88.4 [R0+0x200], R152 ;  /* 0x0002009800007844 */ /* 0x0045e20000000200 */
[----:B------:R-:W-:Y:S06]  /*56030*/  BAR.SYNC.DEFER_BLOCKING 0x0 ;  /* 0x0000000000007b1d */ /* 0x000fec0000010000 */
[----:B--2---:R-:W2:Y:S04]  /*56040*/  LDL.LU R152, [R1+0x194] ;  /* 0x0001940001987983 */ /* 0x004ea80000300800 */
[----:B------:R-:W2:Y:S01]  /*56050*/  LDL.LU R153, [R1+0x19c] ;  /* 0x00019c0001997983 */ /* 0x000ea20000300800 */
[----:B------:R-:W-:-:S03]  /*56060*/  IMAD.MOV.U32 R154, RZ, RZ, R13 ;  /* 0x000000ffff9a7224 */ /* 0x000fc600078e000d */
[----:B------:R-:W2:Y:S04]  /*56070*/  LDL.LU R12, [R1+0x870] ;  /* 0x00087000010c7983 */ /* 0x000ea80000300800 */
[----:B------:R-:W1:Y:S04]  /*56080*/  LDS.128 R164, [R252] ;  /* 0x00000000fca47984 */ /* 0x000e680000000c00 */
[----:B------:R-:W-:Y:S01]  /*56090*/  LDS.128 R160, [R252+0x400] ;  /* 0x00040000fca07984 */ /* 0x000fe20000000c00 */
[----:B------:R-:W-:Y:S01]  /*560a0*/  BAR.SYNC.DEFER_BLOCKING 0x0 ;  /* 0x0000000000007b1d */ /* 0x000fe20000010000 */
[----:B------:R-:W-:-:S05]  /*560b0*/  IMAD.MOV.U32 R155, RZ, RZ, R15 ;  /* 0x000000ffff9b7224 */ /* 0x000fca00078e000f */
[----:B------:R-:W2:Y:S04]  /*560c0*/  LDL.LU R13, [R1+0x878] ;  /* 0x00087800010d7983 */ /* 0x000ea80000300800 */
[----:B------:R-:W2:Y:S04]  /*560d0*/  LDL.LU R14, [R1+0x7b0] ;  /* 0x0007b000010e7983 */ /* 0x000ea80000300800 */
[----:B------:R-:W2:Y:S04]  /*560e0*/  LDL.LU R15, [R1+0x7b8] ;  /* 0x0007b800010f7983 */ /* 0x000ea80000300800 */
[----:B----4-:R4:W-:Y:S04]  /*560f0*/  STSM.16.M88.4 [R0], R140 ;  /* 0x0000008c00007844 */ /* 0x0109e80000000200 */
        /* <DEDUP_REMOVED lines=15> */
[----:B------:R-:W-:Y:S04]  /*561f0*/  STSM.16.M88.4 [R0], R12 ;  /* 0x0000000c00007844 */ /* 0x000fe80000000200 */
[----:B----4-:R-:W-:Y:S01]  /*56200*/  STSM.16.M88.4 [R0+0x200], R140 ;  /* 0x0002008c00007844 */ /* 0x010fe20000000200 */
[----:B------:R-:W-:Y:S06]  /*56210*/  BAR.SYNC.DEFER_BLOCKING 0x0 ;  /* 0x0000000000007b1d */ /* 0x000fec0000010000 */
[----:B------:R-:W4:Y:S04]  /*56220*/  LDS.128 R140, [R252] ;  /* 0x00000000fc8c7984 */ /* 0x000f280000000c00 */
[----:B------:R-:W-:Y:S01]  /*56230*/  LDS.128 R12, [R252+0x400] ;  /* 0x00040000fc0c7984 */ /* 0x000fe20000000c00 */
[----:B------:R-:W-:Y:S06]  /*56240*/  BAR.SYNC.DEFER_BLOCKING 0x0 ;  /* 0x0000000000007b1d */ /* 0x000fec0000010000 */
[----:B---3--:R3:W-:Y:S04]  /*56250*/  STSM.16.M88.4 [R0], R172 ;  /* 0x000000ac00007844 */ /* 0x0087e80000000200 */
[----:B---3--:R-:W3:Y:S04]  /*56260*/  LDL.LU R172, [R1+0x874] ;  /* 0x0008740001ac7983 */ /* 0x008ee80000300800 */
[----:B------:R-:W3:Y:S04]  /*56270*/  LDL.LU R173, [R1+0x87c] ;  /* 0x00087c0001ad7983 */ /* 0x000ee80000300800 */
[----:B------:R-:W3:Y:S04]  /*56280*/  LDL.LU R174, [R1+0x7b4] ;  /* 0x0007b40001ae7983 */ /* 0x000ee80000300800 */
[----:B------:R-:W3:Y:S04]  /*56290*/  LDL.LU R175, [R1+0x7bc] ;  /* 0x0007bc0001af7983 */ /* 0x000ee80000300800 */
[----:B------:R-:W4:Y:S04]  /*562a0*/  LDL.LU R184, [R1+0x6f4] ;  /* 0x0006f40001b87983 */ /* 0x000f280000300800 */
[----:B------:R-:W4:Y:S04]  /*562b0*/  LDL.LU R185, [R1+0x6fc] ;  /* 0x0006fc0001b97983 */ /* 0x000f280000300800 */
[----:B------:R-:W4:Y:S04]  /*562c0*/  LDL.LU R186, [R1+0x424] ;  /* 0x0004240001ba7983 */ /* 0x000f280000300800 */
[----:B------:R-:W4:Y:S01]  /*562d0*/  LDL.LU R187, [R1+0x42c] ;  /* 0x00042c0001bb7983 */ /* 0x000f220000300800 */
[----:B------:R-:W-:Y:S01]  /*562e0*/  MOV R178, R8 ;  /* 0x0000000800b27202 */ /* 0x000fe20000000f00 */
[----:B------:R-:W-:-:S05]  /*562f0*/  IMAD.MOV.U32 R179, RZ, RZ, R10 ;  /* 0x000000ffffb37224 */ /* 0x000fca00078e000a */
[----:B--2---:R-:W-:Y:S01]  /*56300*/  STSM.16.M88.4 [R0+0x200], R176 ;  /* 0x000200b000007844 */ /* 0x004fe20000000200 */
[----:B------:R-:W-:Y:S06]  /*56310*/  BAR.SYNC.DEFER_BLOCKING 0x0 ;  /* 0x0000000000007b1d */ /* 0x000fec0000010000 */
[----:B------:R-:W2:Y:S04]  /*56320*/  LDS.128 R180, [R252] ;  /* 0x00000000fcb47984 */ /* 0x000ea80000000c00 */
[----:B------:R-:W-:Y:S01]  /*56330*/  LDS.128 R176, [R252+0x400] ;  /* 0x00040000fcb07984 */ /* 0x000fe20000000c00 */
[----:B------:R-:W-:Y:S06]  /*56340*/  BAR.SYNC.DEFER_BLOCKING 0x0 ;  /* 0x0000000000007b1d */ /* 0x000fec0000010000 */
[----:B---3--:R-:W-:Y:S04]  /*56350*/  STSM.16.M88.4 [R0], R172 ;  /* 0x000000ac00007844 */ /* 0x008fe80000000200 */
[----:B----4-:R3:W-:Y:S01]  /*56360*/  STSM.16.M88.4 [R0+0x200], R184 ;  /* 0x000200b800007844 */ /* 0x0107e20000000200 */
[----:B------:R-:W-:Y:S06]  /*56370*/  BAR.SYNC.DEFER_BLOCKING 0x0 ;  /* 0x0000000000007b1d */ /* 0x000fec0000010000 */
[----:B---3--:R-:W3:Y:S04]  /*56380*/  LDL.LU R184, [R1+0x5b4] ;  /* 0x0005b40001b87983 */ /* 0x008ee80000300800 */
        /* <DEDUP_REMOVED lines=15> */
[----:B------:R-:W1:Y:S04]  /*56480*/  LDS.128 R8, [R252] ;  /* 0x00000000fc087984 */ /* 0x000e680000000c00 */
[----:B------:R-:W-:Y:S01]  /*56490*/  LDS.128 R172, [R252+0x400] ;  /* 0x00040000fcac7984 */ /* 0x000fe20000000c00 */
[----:B------:R-:W-:Y:S06]  /*564a0*/  BAR.SYNC.DEFER_BLOCKING 0x0 ;  /* 0x0000000000007b1d */ /* 0x000fec0000010000 */
[----:B---3--:R-:W-:Y:S04]  /*564b0*/  STSM.16.M88.4 [R0], R184 ;  /* 0x000000b800007844 */ /* 0x008fe80000000200 */
[----:B----4-:R-:W-:Y:S01]  /*564c0*/  STSM.16.M88.4 [R0+0x200], R188 ;  /* 0x000200bc00007844 */ /* 0x010fe20000000200 */
[----:B------:R-:W-:Y:S06]  /*564d0*/  BAR.SYNC.DEFER_BLOCKING 0x0 ;  /* 0x0000000000007b1d */ /* 0x000fec0000010000 */
[----:B------:R-:W3:Y:S04]  /*564e0*/  LDS.128 R184, [R252] ;  /* 0x00000000fcb87984 */ /* 0x000ee80000000c00 */
[----:B------:R-:W4:Y:S01]  /*564f0*/  LDS.128 R188, [R252+0x400] ;  /* 0x00040000fcbc7984 */ /* 0x000f220000000c00 */
[----:B------:R-:W-:Y:S06]  /*56500*/  BAR.SYNC.DEFER_BLOCKING 0x0 ;  /* 0x0000000000007b1d */ /* 0x000fec0000010000 */
[----:B--2---:R2:W-:Y:S04]  /*56510*/  STSM.16.M88.4 [R0], R192 ;  /* 0x000000c000007844 */ /* 0x0045e80000000200 */
[----:B------:R1:W-:Y:S01]  /*56520*/  STSM.16.M88.4 [R0+0x200], R196 ;  /* 0x000200c400007844 */ /* 0x0003e20000000200 */
[----:B------:R-:W-:Y:S06]  /*56530*/  BAR.SYNC.DEFER_BLOCKING 0x0 ;  /* 0x0000000000007b1d */ /* 0x000fec0000010000 */
[----:B--2---:R-:W2:Y:S04]  /*56540*/  LDL.LU R192, [R1+0x590] ;  /* 0x0005900001c07983 */ /* 0x004ea80000300800 */
[----:B------:R-:W2:Y:S04]  /*56550*/  LDL.LU R193, [R1+0x598] ;  /* 0x0005980001c17983 */ /* 0x000ea80000300800 */
[----:B-1----:R-:W3:Y:S04]  /*56560*/  LDL.LU R196, [R1+0x1a0] ;  /* 0x0001a00001c47983 */ /* 0x002ee80000300800 */
[----:B------:R-:W3:Y:S04]  /*56570*/  LDL.LU R197, [R1+0x1a8] ;  /* 0x0001a80001c57983 */ /* 0x000ee80000300800 */
[----:B------:R-:W1:Y:S04]  /*56580*/  LDS.128 R200, [R252] ;  /* 0x00000000fcc87984 */ /* 0x000e680000000c00 */
[----:B------:R-:W-:Y:S01]  /*56590*/  LDS.128 R204, [R252+0x400] ;  /* 0x00040000fccc7984 */ /* 0x000fe20000000c00 */
[----:B------:R-:W-:-:S02]  /*565a0*/  IMAD.MOV.U32 R194, RZ, RZ, R232 ;  /* 0x000000ffffc27224 */ /* 0x000fc400078e00e8 */
[----:B------:R-:W-:Y:S01]  /*565b0*/  IMAD.MOV.U32 R195, RZ, RZ, R234 ;  /* 0x000000ffffc37224 */ /* 0x000fe200078e00ea */
[----:B------:R-:W-:Y:S01]  /*565c0*/  BAR.SYNC.DEFER_BLOCKING 0x0 ;  /* 0x0000000000007b1d */ /* 0x000fe20000010000 */
[----:B------:R-:W-:Y:S01]  /*565d0*/  MOV R198, R156 ;  /* 0x0000009c00c67202 */ /* 0x000fe20000000f00 */
[----:B------:R-:W-:-:S04]  /*565e0*/  IMAD.MOV.U32 R199, RZ, RZ, R158 ;  /* 0x000000ffffc77224 */ /* 0x000fc800078e009e */
[----:B--2---:R2:W-:Y:S04]  /*565f0*/  STSM.16.M88.4 [R0], R192 ;  /* 0x000000c000007844 */ /* 0x0045e80000000200 */
[----:B---3--:R3:W-:Y:S01]  /*56600*/  STSM.16.M88.4 [R0+0x200], R196 ;  /* 0x000200c400007844 */ /* 0x0087e20000000200 */
[----:B------:R-:W-:Y:S06]  /*56610*/  BAR.SYNC.DEFER_BLOCKING 0x0 ;  /* 0x0000000000007b1d */ /* 0x000fec0000010000 */
[----:B--2---:R-:W2:Y:S04]  /*56620*/  LDL.LU R192, [R1+0x864] ;  /* 0x0008640001c07983 */ /* 0x004ea80000300800 */
[----:B------:R-:W2:Y:S04]  /*56630*/  LDL.LU R193, [R1+0x86c] ;  /* 0x00086c0001c17983 */ /* 0x000ea80000300800 */
[----:B------:R-:W2:Y:S04]  /*56640*/  LDL.LU R194, [R1+0x7a4] ;  /* 0x0007a40001c27983 */ /* 0x000ea80000300800 */
[----:B------:R-:W2:Y:S04]  /*56650*/  LDL.LU R195, [R1+0x7ac] ;  /* 0x0007ac0001c37983 */ /* 0x000ea80000300800 */
[----:B---3--:R-:W3:Y:S04]  /*56660*/  LDL.LU R196, [R1+0x6e4] ;  /* 0x0006e40001c47983 */ /* 0x008ee80000300800 */
[----:B------:R-:W3:Y:S04]  /*56670*/  LDL.LU R197, [R1+0x6ec] ;  /* 0x0006ec0001c57983 */ /* 0x000ee80000300800 */
[----:B------:R-:W3:Y:S04]  /*56680*/  LDL.LU R198, [R1+0x634] ;  /* 0x0006340001c67983 */ /* 0x000ee80000300800 */
[----:B------:R-:W3:Y:S04]  /*56690*/  LDL.LU R199, [R1+0x63c] ;  /* 0x00063c0001c77983 */ /* 0x000ee80000300800 */
[----:B------:R-:W1:Y:S04]  /*566a0*/  LDS.128 R220, [R252] ;  /* 0x00000000fcdc7984 */ /* 0x000e680000000c00 */
[----:B------:R-:W-:Y:S01]  /*566b0*/  LDS.128 R216, [R252+0x400] ;  /* 0x00040000fcd87984 */ /* 0x000fe20000000c00 */
[----:B------:R-:W-:Y:S06]  /*566c0*/  BAR.SYNC.DEFER_BLOCKING 0x0 ;  /* 0x0000000000007b1d */ /* 0x000fec0000010000 */
[----:B------:R-:W4:Y:S04]  /*566d0*/  LDL.LU R240, [R1+0x918] ;  /* 0x0009180001f07983 */ /* 0x000f280000300800 */
[----:B--2---:R-:W-:Y:S04]  /*566e0*/  STSM.16.M88.4 [R0], R192 ;  /* 0x000000c000007844 */ /* 0x004fe80000000200 */
[----:B---3--:R2:W-:Y:S01]  /*566f0*/  STSM.16.M88.4 [R0+0x200], R196 ;  /* 0x000200c400007844 */ /* 0x0085e20000000200 */
[----:B------:R-:W-:Y:S06]  /*56700*/  BAR.SYNC.DEFER_BLOCKING 0x0 ;  /* 0x0000000000007b1d */ /* 0x000fec0000010000 */
[----:B--2---:R-:W2:Y:S04]  /*56710*/  LDL.LU R196, [R1+0x594] ;  /* 0x0005940001c47983 */ /* 0x004ea80000300800 */
[----:B------:R-:W2:Y:S04]  /*56720*/  LDL.LU R197, [R1+0x59c] ;  /* 0x00059c0001c57983 */ /* 0x000ea80000300800 */
[----:B------:R-:W3:Y:S04]  /*56730*/  LDL.LU R224, [R1+0x1a4] ;  /* 0x0001a40001e07983 */ /* 0x000ee80000300800 */
[----:B------:R-:W3:Y:S01]  /*56740*/  LDL.LU R225, [R1+0x1ac] ;  /* 0x0001ac0001e17983 */ /* 0x000ee20000300800 */
[----:B------:R-:W-:-:S02]  /*56750*/  IMAD R3, R241, UR32, RZ ;  /* 0x00000020f1037c24 */ /* 0x000fc4000f8e02ff */
[----:B------:R-:W-:Y:S01]  /*56760*/  IMAD.MOV.U32 R226, RZ, RZ, R157 ;  /* 0x000000ffffe27224 */ /* 0x000fe200078e009d */
[----:B------:R-:W-:Y:S01]  /*56770*/  LDS.128 R228, [R252+0x400] ;  /* 0x00040000fce47984 */ /* 0x000fe20000000c00 */
[----:B------:R-:W-:Y:S01]  /*56780*/  IMAD R156, R2, 0x40, R3 ;  /* 0x00000040029c7824 */ /* 0x000fe200078e0203 */
[C---:B------:R-:W-:Y:S01]  /*56790*/  LEA R192, P4, R3.reuse, UR36, 0x2 ;  /* 0x0000002403c07c11 */ /* 0x040fe2000f8810ff */
[----:B------:R-:W-:Y:S01]  /*567a0*/  IMAD.MOV.U32 R199, RZ, RZ, R235 ;  /* 0x000000ffffc77224 */ /* 0x000fe200078e00eb */
[----:B------:R-:W-:Y:S01]  /*567b0*/  MOV R198, R233 ;  /* 0x000000e900c67202 */ /* 0x000fe20000000f00 */
[----:B------:R-:W3:Y:S01]  /*567c0*/  LDL.LU R235, [R1+0x20] ;  /* 0x0000200001eb7983 */ /* 0x000ee20000300800 */
[C---:B------:R-:W-:Y:S01]  /*567d0*/  LEA R2, P5, R156.reuse, UR38, 0x2 ;  /* 0x000000269c027c11 */ /* 0x040fe2000f8a10ff */
[----:B------:R-:W4:Y:S01]  /*567e0*/  LDCU.64 UR32, c[0x0][0x398] ;  /* 0x00007300ff2077ac */ /* 0x000f220008000a00 */
[----:B------:R-:W-:Y:S01]  /*567f0*/  LEA.HI.X.SX32 R193, R3, UR37, 0x2, P4 ;  /* 0x0000002503c17c11 */ /* 0x000fe2000a0f16ff */
[----:B------:R-:W3:Y:S01]  /*56800*/  LDL.LU R233, [R1+0x54] ;  /* 0x0000540001e97983 */ /* 0x000ee20000300800 */
[----:B------:R-:W-:Y:S01]  /*56810*/  LEA.HI.X.SX32 R3, R156, UR39, 0x2, P5 ;  /* 0x000000279c037c11 */ /* 0x000fe2000a8f16ff */
[----:B------:R-:W1:Y:S02]  /*56820*/  LDCU.64 UR36, c[0x0][0x398] ;  /* 0x00007300ff2477ac */ /* 0x000e640008000a00 */
[----:B------:R-:W1:Y:S01]  /*56830*/  LDS.128 R156, [R252] ;  /* 0x00000000fc9c7984 */ /* 0x000e620000000c00 */
[----:B------:R-:W-:Y:S01]  /*56840*/  BAR.SYNC.DEFER_BLOCKING 0x0 ;  /* 0x0000000000007b1d */ /* 0x000fe20000010000 */
[----:B------:R-:W-:Y:S01]  /*56850*/  ISETP.GE.AND P2, PT, R241, UR40, PT ;  /* 0x00000028f1007c0c */ /* 0x000fe2000bf46270 */
[C---:B------:R-:W-:Y:S01]  /*56860*/  IMAD R195, R242.reuse, UR42, RZ ;  /* 0x0000002af2c37c24 */ /* 0x040fe2000f8e02ff */
[----:B------:R-:W-:-:S03]  /*56870*/  ISETP.GE.AND P3, PT, R242, UR41, PT ;  /* 0x00000029f2007c0c */ /* 0x000fc6000bf66270 */
[----:B------:R-:W1:Y:S01]  /*56880*/  LDCU.64 UR38, c[0x0][0x398] ;  /* 0x00007300ff2677ac */ /* 0x000e620008000a00 */
[----:B------:R-:W3:Y:S04]  /*56890*/  LDL.LU R234, [R1+0x44] ;  /* 0x0000440001ea7983 */ /* 0x000ee80000300800 */
[----:B--2---:R2:W-:Y:S01]  /*568a0*/  STSM.16.M88.4 [R0], R196 ;  /* 0x000000c400007844 */ /* 0x0045e20000000200 */
[----:B------:R-:W-:Y:S01]  /*568b0*/  ISETP.LT.AND P2, PT, R242, UR31, !P2 ;  /* 0x0000001ff2007c0c */ /* 0x000fe2000d741270 */
[----:B------:R-:W3:Y:S02]  /*568c0*/  LDCU.64 UR40, c[0x0][0x398] ;  /* 0x00007300ff2877ac */ /* 0x000ee40008000a00 */
[----:B------:R-:W3:Y:S01]  /*568d0*/  LDL.LU R232, [R1+0x34] ;  /* 0x0000340001e87983 */ /* 0x000ee20000300800 */
[----:B----4-:R-:W-:Y:S01]  /*568e0*/  ISETP.LT.AND P3, PT, R240, UR32, !P3 ;  /* 0x00000020f0007c0c */ /* 0x010fe2000df61270 */
[----:B------:R-:W-:Y:S01]  /*568f0*/  VIADD R194, R195, UR46 ;  /* 0x0000002ec3c27c36 */ /* 0x000fe20008000000 */
[----:B------:R-:W4:Y:S01]  /*56900*/  LDCU.64 UR42, c[0x0][0x398] ;  /* 0x00007300ff2a77ac */ /* 0x000f220008000a00 */
[----:B------:R-:W4:Y:S01]  /*56910*/  LDL.LU R243, [R1+0x24] ;  /* 0x0000240001f37983 */ /* 0x000f220000300800 */
[C---:B------:R-:W-:Y:S01]  /*56920*/  ISETP.LT.AND P4, PT, R241.reuse, UR34, !P0 ;  /* 0x00000022f1007c0c */ /* 0x040fe2000c781270 */
[----:B------:R-:W3:Y:S02]  /*56930*/  LDCU.64 UR46, c[0x0][0x398] ;  /* 0x00007300ff2e77ac */ /* 0x000ee40008000a00 */
[----:B------:R-:W4:Y:S01]  /*56940*/  LDL.LU R247, [R1+0x58] ;  /* 0x0000580001f77983 */ /* 0x000f220000300800 */
[----:B-1----:R-:W-:-:S03]  /*56950*/  ISETP.LT.AND P5, PT, R241, UR38, !P1 ;  /* 0x00000026f1007c0c */ /* 0x002fc6000cfa1270 */
[----:B---3--:R1:W-:Y:S01]  /*56960*/  STSM.16.M88.4 [R0+0x200], R224 ;  /* 0x000200e000007844 */ /* 0x0083e20000000200 */
[----:B--2---:R-:W-:Y:S01]  /*56970*/  IMAD.WIDE R196, R195, 0x4, R192 ;  /* 0x00000004c3c47825 */ /* 0x004fe200078e02c0 */
[C---:B------:R-:W-:Y:S01]  /*56980*/  ISETP.LT.AND P0, PT, R240.reuse, UR36, !P0 ;  /* 0x00000024f0007c0c */ /* 0x040fe2000c701270 */
[----:B------:R-:W2:Y:S01]  /*56990*/  LDCU UR38, c[0x0][0x3b8] ;  /* 0x00007700ff2677ac */ /* 0x000ea20008000800 */
[----:B------:R-:W3:Y:S01]  /*569a0*/  LDL.LU R246, [R1+0x48] ;  /* 0x0000480001f67983 */ /* 0x000ee20000300800 */
[----:B------:R-:W-:Y:S01]  /*569b0*/  ISETP.LT.AND P1, PT, R240, UR40, !P1 ;  /* 0x00000028f0007c0c */ /* 0x000fe2000cf21270 */
[----:B------:R-:W2:Y:S02]  /*569c0*/  LDCU UR31, c[0x0][0x39c] ;  /* 0x00007380ff1f77ac */ /* 0x000ea40008000800 */
[----:B------:R-:W2:Y:S01]  /*569d0*/  LDL.LU R245, [R1+0x38] ;  /* 0x0000380001f57983 */ /* 0x000ea20000300800 */
[----:B------:R-:W2:Y:S03]  /*569e0*/  LDCU UR32, c[0x0][0x398] ;  /* 0x00007300ff2077ac */ /* 0x000ea60008000800 */
[----:B------:R-:W2:Y:S01]  /*569f0*/  LDL.LU R244, [R1+0x28] ;  /* 0x0000280001f47983 */ /* 0x000ea20000300800 */
[----:B------:R-:W2:Y:S03]  /*56a00*/  LDCU UR34, c[0x0][0x398] ;  /* 0x00007300ff2277ac */ /* 0x000ea60008000800 */
[----:B------:R-:W2:Y:S01]  /*56a10*/  LDL.LU R251, [R1+0x5c] ;  /* 0x00005c0001fb7983 */ /* 0x000ea20000300800 */
[----:B-1----:R-:W-:-:S02]  /*56a20*/  VIADD R0, R242, 0x3 ;  /* 0x00000003f2007836 */ /* 0x002fc40000000000 */
[C---:B------:R-:W-:Y:S01]  /*56a30*/  VIADD R224, R242.reuse, 0x4 ;  /* 0x00000004f2e07836 */ /* 0x040fe20000000000 */
[----:B------:R-:W2:Y:S01]  /*56a40*/  LDL.LU R250, [R1+0x4c] ;  /* 0x00004c0001fa7983 */ /* 0x000ea20000300800 */
[----:B------:R-:W-:Y:S01]  /*56a50*/  VIADD R225, R242, 0x5 ;  /* 0x00000005f2e17836 */ /* 0x000fe20000000000 */
[----:B------:R-:W1:Y:S02]  /*56a60*/  LDCU UR40, c[0x0][0x398] ;  /* 0x00007300ff2877ac */ /* 0x000e640008000800 */
[----:B------:R-:W2:Y:S01]  /*56a70*/  LDL.LU R249, [R1+0x3c] ;  /* 0x00003c0001f97983 */ /* 0x000ea20000300800 */
[----:B------:R-:W1:Y:S03]  /*56a80*/  LDCU UR36, c[0x0][0x3b8] ;  /* 0x00007700ff2477ac */ /* 0x000e660008000800 */
[----:B------:R-:W2:Y:S04]  /*56a90*/  LDL.LU R248, [R1+0x2c] ;  /* 0x00002c0001f87983 */ /* 0x000ea80000300800 */
[----:B------:R-:W2:Y:S04]  /*56aa0*/  LDL.LU R199, [R1+0x50] ;  /* 0x0000500001c77983 */ /* 0x000ea80000300800 */
[----:B------:R-:W3:Y:S04]  /*56ab0*/  LDL.LU R226, [R1+0x40] ;  /* 0x0000400001e27983 */ /* 0x000ee80000300800 */
[----:B------:R-:W3:Y:S01]  /*56ac0*/  LDL.LU R227, [R1+0x30] ;  /* 0x0000300001e37983 */ /* 0x000ee20000300800 */
[----:B------:R-:W-:Y:S06]  /*56ad0*/  BAR.SYNC.DEFER_BLOCKING 0x0 ;  /* 0x0000000000007b1d */ /* 0x000fec0000010000 */
[----:B--2---:R2:W-:Y:S01]  /*56ae0*/  @P2 STG.E desc[UR28][R196.64], R199 ;  /* 0x000000c7c4002986 */ /* 0x0045e2000c10191c */
[----:B------:R-:W-:-:S02]  /*56af0*/  ISETP.GE.AND P2, PT, R0, UR49, PT ;  /* 0x0000003100007c0c */ /* 0x000fc4000bf46270 */
[----:B------:R-:W-:Y:S01]  /*56b00*/  IADD3 R0, PT, PT, R194, UR48, RZ ;  /* 0x00000030c2007c10 */ /* 0x000fe2000fffe0ff */
[----:B------:R-:W1:Y:S01]  /*56b10*/  LDCU.64 UR48, c[0x0][0x398] ;  /* 0x00007300ff3077ac */ /* 0x000e620008000a00 */
[----:B--2---:R-:W-:-:S04]  /*56b20*/  IMAD.WIDE R198, R195, 0x4, R2 ;  /* 0x00000004c3c67825 */ /* 0x004fc800078e0202 */
[----:B------:R-:W-:Y:S01]  /*56b30*/  VIADD R195, R0, UR50 ;  /* 0x0000003200c37c36 */ /* 0x000fe20008000000 */
[----:B---3--:R2:W-:Y:S01]  /*56b40*/  @P3 STG.E desc[UR28][R198.64], R226 ;  /* 0x000000e2c6003986 */ /* 0x0085e2000c10191c */
[--C-:B------:R-:W-:Y:S01]  /*56b50*/  IMAD.WIDE R196, R194, 0x4, R192.reuse ;  /* 0x00000004c2c47825 */ /* 0x100fe200078e02c0 */
[----:B------:R-:W-:Y:S01]  /*56b60*/  ISETP.GE.AND P3, PT, R224, UR53, PT ;  /* 0x00000035e0007c0c */ /* 0x000fe2000bf66270 */
[----:B------:R-:W3:Y:S01]  /*56b70*/  LDCU.64 UR50, c[0x0][0x398] ;  /* 0x00007300ff3277ac */ /* 0x000ee20008000a00 */
[----:B------:R-:W-:Y:S02]  /*56b80*/  IADD3 R224, PT, PT, R195, UR52, RZ ;  /* 0x00000034c3e07c10 */ /* 0x000fe4000fffe0ff */
[----:B------:R1:W-:Y:S01]  /*56b90*/  @P4 STG.E desc[UR28][R196.64], R227 ;  /* 0x000000e3c4004986 */ /* 0x0003e2000c10191c */
[----:B------:R-:W3:Y:S01]  /*56ba0*/  LDCU.64 UR52, c[0x0][0x398] ;  /* 0x00007300ff3477ac */ /* 0x000ee20008000a00 */
[C---:B----4-:R-:W-:Y:S02]  /*56bb0*/  ISETP.LT.AND P6, PT, R241.reuse, UR42, !P2 ;  /* 0x0000002af1007c0c */ /* 0x050fe4000d7c1270 */
[----:B------:R-:W-:Y:S01]  /*56bc0*/  ISETP.LT.AND P2, PT, R240, UR44, !P2 ;  /* 0x0000002cf0007c0c */ /* 0x000fe2000d741270 */
[----:B------:R-:W4:Y:S01]  /*56bd0*/  LDCU UR44, c[0x0][0x3b8] ;  /* 0x00007700ff2c77ac */ /* 0x000f220008000800 */
[----:B--2---:R-:W-:Y:S01]  /*56be0*/  IMAD.WIDE R198, R0, 0x4, R192 ;  /* 0x0000000400c67825 */ /* 0x004fe200078e02c0 */
[----:B------:R-:W2:Y:S03]  /*56bf0*/  LDL.LU R226, [R1+0x80] ;  /* 0x0000800001e27983 */ /* 0x000ea60000300800 */
[----:B-1----:R-:W-:Y:S01]  /*56c00*/  IMAD.WIDE R196, R194, 0x4, R2 ;  /* 0x00000004c2c47825 */ /* 0x002fe200078e0202 */
[----:B------:R-:W-:Y:S01]  /*56c10*/  ISETP.LT.AND P4, PT, R241, UR46, !P3 ;  /* 0x0000002ef1007c0c */ /* 0x000fe2000df81270 */
[----:B------:R-:W1:Y:S01]  /*56c20*/  LDCU UR46, c[0x0][0x3b8] ;  /* 0x00007700ff2e77ac */ /* 0x000e620008000800 */
[----:B------:R-:W2:Y:S01]  /*56c30*/  LDL.LU R227, [R1+0x70] ;  /* 0x0000700001e37983 */ /* 0x000ea20000300800 */
[----:B------:R-:W1:Y:S03]  /*56c40*/  LDCU UR42, c[0x0][0x3b8] ;  /* 0x00007700ff2a77ac */ /* 0x000e660008000800 */
[----:B------:R3:W-:Y:S01]  /*56c50*/  @P0 STG.E desc[UR28][R196.64], R235 ;  /* 0x000000ebc4000986 */ /* 0x0007e2000c10191c */
[----:B------:R-:W-:-:S02]  /*56c60*/  ISETP.LT.AND P3, PT, R240, UR48, !P3 ;  /* 0x00000030f0007c0c */ /* 0x000fc4000df61270 */
[----:B------:R-:W-:Y:S01]  /*56c70*/  ISETP.GE.AND P0, PT, R225, UR4, PT ;  /* 0x00000004e1007c0c */ /* 0x000fe2000bf06270 */
[----:B------:R1:W-:Y:S01]  /*56c80*/  @P5 STG.E desc[UR28][R198.64], R233 ;  /* 0x000000e9c6005986 */ /* 0x0003e2000c10191c */
[----:B------:R-:W-:Y:S01]  /*56c90*/  IADD3 R225, PT, PT, R242, 0x6, RZ ;  /* 0x00000006f2e17810 */ /* 0x000fe20007ffe0ff */
[----:B------:R-:W-:Y:S02]  /*56ca0*/  VIADD R194, R224, UR38 ;  /* 0x00000026e0c27c36 */ /* 0x000fe40008000000 */
[----:B---3--:R-:W-:Y:S01]  /*56cb0*/  IMAD.WIDE R196, R0, 0x4, R2 ;  /* 0x0000000400c47825 */ /* 0x008fe200078e0202 */
[----:B------:R-:W3:Y:S03]  /*56cc0*/  LDCU UR48, c[0x0][0x3b8] ;  /* 0x00007700ff3077ac */ /* 0x000ee60008000800 */
[----:B-1----:R-:W-:Y:S01]  /*56cd0*/  IMAD.WIDE R198, R195, 0x4, R192 ;  /* 0x00000004c3c67825 */ /* 0x002fe200078e02c0 */
[----:B------:R1:W-:Y:S01]  /*56ce0*/  @P1 STG.E desc[UR28][R196.64], R234 ;  /* 0x000000eac4001986 */ /* 0x0003e2000c10191c */
[----:B------:R-:W-:Y:S01]  /*56cf0*/  ISETP.LT.AND P5, PT, R241, UR50, !P0 ;  /* 0x00000032f1007c0c */ /* 0x000fe2000c7a1270 */
[----:B------:R-:W3:Y:S01]  /*56d00*/  LDCU UR50, c[0x0][0x3b8] ;  /* 0x00007700ff3277ac */ /* 0x000ee20008000800 */
[----:B------:R-:W-:Y:S01]  /*56d10*/  ISETP.LT.AND P0, PT, R240, UR52, !P0 ;  /* 0x00000034f0007c0c */ /* 0x000fe2000c701270 */
[----:B------:R4:W-:Y:S01]  /*56d20*/  @P6 STG.E desc[UR28][R198.64], R232 ;  /* 0x000000e8c6006986 */ /* 0x0009e2000c10191c */
[----:B------:R-:W-:Y:S01]  /*56d30*/  ISETP.GE.AND P1, PT, R225, UR5, PT ;  /* 0x00000005e1007c0c */ /* 0x000fe2000bf26270 */
[----:B------:R-:W-:Y:S01]  /*56d40*/  VIADD R225, R242, 0x7 ;  /* 0x00000007f2e17836 */ /* 0x000fe20000000000 */
[----:B------:R-:W3:Y:S01]  /*56d50*/  LDCU UR52, c[0x0][0x3b8] ;  /* 0x00007700ff3477ac */ /* 0x000ee20008000800 */
[----:B------:R-:W2:Y:S01]  /*56d60*/  LDCU UR38, c[0x0][0x39c] ;  /* 0x00007380ff2677ac */ /* 0x000ea20008000800 */
[----:B-1----:R-:W-:Y:S01]  /*56d70*/  IMAD.WIDE R196, R195, 0x4, R2 ;  /* 0x00000004c3c47825 */ /* 0x002fe200078e0202 */
[----:B------:R-:W1:Y:S03]  /*56d80*/  LDCU UR4, c[0x0][0x398] ;  /* 0x00007300ff0477ac */ /* 0x000e660008000800 */
[----:B----4-:R-:W-:Y:S01]  /*56d90*/  IMAD.WIDE R198, R224, 0x4, R192 ;  /* 0x00000004e0c67825 */ /* 0x010fe200078e02c0 */
[----:B------:R4:W-:Y:S01]  /*56da0*/  @P2 STG.E desc[UR28][R196.64], R243 ;  /* 0x000000f3c4002986 */ /* 0x0009e2000c10191c */
[----:B------:R-:W-:Y:S01]  /*56db0*/  ISETP.LT.AND P6, PT, R241, UR30, !P1 ;  /* 0x0000001ef1007c0c */ /* 0x000fe2000cfc1270 */
[----:B------:R-:W1:Y:S01]  /*56dc0*/  LDCU UR5, c[0x0][0x398] ;  /* 0x00007300ff0577ac */ /* 0x000e620008000800 */
[----:B------:R-:W-:Y:S01]  /*56dd0*/  ISETP.LT.AND P1, PT, R240, UR6, !P1 ;  /* 0x00000006f0007c0c */ /* 0x000fe2000cf21270 */
[----:B------:R3:W-:Y:S01]  /*56de0*/  @P4 STG.E desc[UR28][R198.64], R247 ;  /* 0x000000f7c6004986 */ /* 0x0007e2000c10191c */
[----:B------:R-:W-:Y:S01]  /*56df0*/  ISETP.GE.AND P2, PT, R225, UR7, PT ;  /* 0x00000007e1007c0c */ /* 0x000fe2000bf46270 */
[----:B------:R-:W-:Y:S01]  /*56e00*/  VIADD R0, R194, UR44 ;  /* 0x0000002cc2007c36 */ /* 0x000fe20008000000 */
[----:B------:R-:W1:Y:S01]  /*56e10*/  LDCU UR44, c[0x0][0x39c] ;  /* 0x00007380ff2c77ac */ /* 0x000e620008000800 */
[----:B----4-:R-:W-:Y:S01]  /*56e20*/  IMAD.WIDE R196, R224, 0x4, R2 ;  /* 0x00000004e0c47825 */ /* 0x010fe200078e0202 */
[----:B------:R-:W4:Y:S03]  /*56e30*/  LDCU UR30, c[0x0][0x398] ;  /* 0x00007300ff1e77ac */ /* 0x000f260008000800 */
[----:B---3--:R-:W-:Y:S01]  /*56e40*/  IMAD.WIDE R198, R194, 0x4, R192 ;  /* 0x00000004c2c67825 */ /* 0x008fe200078e02c0 */
[----:B------:R3:W-:Y:S01]  /*56e50*/  @P3 STG.E desc[UR28][R196.64], R246 ;  /* 0x000000f6c4003986 */ /* 0x0007e2000c10191c */
[----:B------:R-:W-:Y:S01]  /*56e60*/  ISETP.LT.AND P4, PT, R241, UR8, !P2 ;  /* 0x00000008f1007c0c */ /* 0x000fe2000d781270 */
[----:B------:R-:W1:Y:S01]  /*56e70*/  LDCU UR7, c[0x0][0x398] ;  /* 0x00007300ff0777ac */ /* 0x000e620008000800 */
[----:B------:R-:W-:Y:S01]  /*56e80*/  ISETP.LT.AND P2, PT, R240, UR9, !P2 ;  /* 0x00000009f0007c0c */ /* 0x000fe2000d741270 */
[----:B------:R4:W-:Y:S01]  /*56e90*/  @P5 STG.E desc[UR28][R198.64], R245 ;  /* 0x000000f5c6005986 */ /* 0x0009e2000c10191c */
[----:B------:R-:W-:Y:S01]  /*56ea0*/  IADD3 R195, PT, PT, R0, UR46, RZ ;  /* 0x0000002e00c37c10 */ /* 0x000fe2000fffe0ff */
[----:B------:R-:W-:Y:S01]  /*56eb0*/  VIADD R225, R242, 0x8 ;  /* 0x00000008f2e17836 */ /* 0x000fe20000000000 */
[----:B------:R-:W1:Y:S01]  /*56ec0*/  LDCU UR46, c[0x0][0x39c] ;  /* 0x00007380ff2e77ac */ /* 0x000e620008000800 */
[----:B------:R-:W1:Y:S01]  /*56ed0*/  LDCU UR8, c[0x0][0x398] ;  /* 0x00007300ff0877ac */ /* 0x000e620008000800 */
[----:B---3--:R-:W-:Y:S01]  /*56ee0*/  IMAD.WIDE R196, R194, 0x4, R2 ;  /* 0x00000004c2c47825 */ /* 0x008fe200078e0202 */
[----:B------:R-:W3:Y:S03]  /*56ef0*/  LDCU UR6, c[0x0][0x3b8] ;  /* 0x00007700ff0677ac */ /* 0x000ee60008000800 */
[C---:B----4-:R-:W-:Y:S01]  /*56f00*/  IMAD.WIDE R198, R0.reuse, 0x4, R192 ;  /* 0x0000000400c67825 */ /* 0x050fe200078e02c0 */
[----:B------:R4:W-:Y:S01]  /*56f10*/  @P0 STG.E desc[UR28][R196.64], R244 ;  /* 0x000000f4c4000986 */ /* 0x0009e2000c10191c */
[----:B------:R-:W1:Y:S03]  /*56f20*/  LDCU UR9, c[0x0][0x3b8] ;  /* 0x00007700ff0977ac */ /* 0x000e660008000800 */
[----:B------:R3:W-:Y:S01]  /*56f30*/  @P6 STG.E desc[UR28][R198.64], R251 ;  /* 0x000000fbc6006986 */ /* 0x0007e2000c10191c */
[----:B----4-:R-:W-:-:S04]  /*56f40*/  IMAD.WIDE R196, R0, 0x4, R2 ;  /* 0x0000000400c47825 */ /* 0x010fc800078e0202 */
[C---:B---3--:R-:W-:Y:S01]  /*56f50*/  IMAD.WIDE R198, R195.reuse, 0x4, R192 ;  /* 0x00000004c3c67825 */ /* 0x048fe200078e02c0 */
[----:B------:R3:W-:Y:S04]  /*56f60*/  @P1 STG.E desc[UR28][R196.64], R250 ;  /* 0x000000fac4001986 */ /* 0x0007e8000c10191c */
[----:B------:R-:W-:Y:S01]  /*56f70*/  @P4 STG.E desc[UR28][R198.64], R249 ;  /* 0x000000f9c6004986 */ /* 0x000fe2000c10191c */
[----:B---3--:R-:W-:-:S05]  /*56f80*/  IMAD.WIDE R196, R195, 0x4, R2 ;  /* 0x00000004c3c47825 */ /* 0x008fca00078e0202 */
[----:B------:R3:W-:Y:S04]  /*56f90*/  @P2 STG.E desc[UR28][R196.64], R248 ;  /* 0x000000f8c4002986 */ /* 0x0007e8000c10191c */
[----:B---3--:R-:W3:Y:S04]  /*56fa0*/  LDL.LU R197, [R1+0xc0] ;  /* 0x0000c00001c57983 */ /* 0x008ee80000300800 */
[----:B------:R-:W4:Y:S04]  /*56fb0*/  LDL.LU R235, [R1+0x60] ;  /* 0x0000600001eb7983 */ /* 0x000f280000300800 */
        /* <DEDUP_REMOVED lines=12> */
[----:B------:R-:W-:Y:S01]  /*57080*/  ISETP.GE.AND P3, PT, R225, UR10, PT ;  /* 0x0000000ae1007c0c */ /* 0x000fe2000bf66270 */
[----:B------:R-:W-:Y:S01]  /*57090*/  VIADD R224, R195, UR48 ;  /* 0x00000030c3e07c36 */ /* 0x000fe20008000000 */
[----:B------:R-:W-:Y:S01]  /*570a0*/  IADD3 R225, PT, PT, R242, 0x9, RZ ;  /* 0x00000009f2e17810 */ /* 0x000fe20007ffe0ff */
[----:B------:R-:W1:Y:S01]  /*570b0*/  LDCU UR48, c[0x0][0x39c] ;  /* 0x00007380ff3077ac */ /* 0x000e620008000800 */
[----:B------:R-:W-:-:S02]  /*570c0*/  ISETP.LT.AND P5, PT, R241, UR11, !P3 ;  /* 0x0000000bf1007c0c */ /* 0x000fc4000dfa1270 */
[----:B------:R-:W-:Y:S01]  /*570d0*/  ISETP.LT.AND P3, PT, R240, UR12, !P3 ;  /* 0x0000000cf0007c0c */ /* 0x000fe2000df61270 */
[----:B------:R-:W-:Y:S01]  /*570e0*/  IMAD.WIDE R198, R224, 0x4, R192 ;  /* 0x00000004e0c67825 */ /* 0x000fe200078e02c0 */
[----:B------:R-:W-:Y:S01]  /*570f0*/  ISETP.GE.AND P0, PT, R225, UR13, PT ;  /* 0x0000000de1007c0c */ /* 0x000fe2000bf06270 */
[----:B------:R-:W1:Y:S02]  /*57100*/  LDCU UR10, c[0x0][0x398] ;  /* 0x00007300ff0a77ac */ /* 0x000e640008000800 */
[----:B------:R-:W-:Y:S01]  /*57110*/  VIADD R225, R242, 0xa ;  /* 0x0000000af2e17836 */ /* 0x000fe20000000000 */
[----:B------:R-:W-:Y:S01]  /*57120*/  ISETP.LT.AND P6, PT, R241, UR14, !P0 ;  /* 0x0000000ef1007c0c */ /* 0x000fe2000c7c1270 */
[----:B------:R-:W-:Y:S01]  /*57130*/  VIADD R194, R224, UR50 ;  /* 0x00000032e0c27c36 */ /* 0x000fe20008000000 */
[----:B------:R-:W-:Y:S01]  /*57140*/  ISETP.LT.AND P0, PT, R240, UR15, !P0 ;  /* 0x0000000ff0007c0c */ /* 0x000fe2000c701270 */
[----:B------:R-:W1:Y:S01]  /*57150*/  LDCU UR11, c[0x0][0x398] ;  /* 0x00007300ff0b77ac */ /* 0x000e620008000800 */
[----:B------:R-:W-:Y:S01]  /*57160*/  ISETP.GE.AND P1, PT, R225, UR16, PT ;  /* 0x00000010e1007c0c */ /* 0x000fe2000bf26270 */
[----:B------:R-:W-:Y:S01]  /*57170*/  VIADD R225, R242, 0xb ;  /* 0x0000000bf2e17836 */ /* 0x000fe20000000000 */
[----:B------:R-:W-:Y:S01]  /*57180*/  IADD3 R0, PT, PT, R194, UR52, RZ ;  /* 0x00000034c2007c10 */ /* 0x000fe2000fffe0ff */
[----:B------:R-:W1:Y:S01]  /*57190*/  LDCU UR50, c[0x0][0x39c] ;  /* 0x00007380ff3277ac */ /* 0x000e620008000800 */
[----:B------:R-:W-:-:S02]  /*571a0*/  ISETP.LT.AND P4, PT, R241, UR17, !P1 ;  /* 0x00000011f1007c0c */ /* 0x000fc4000cf81270 */
[----:B------:R-:W-:Y:S01]  /*571b0*/  ISETP.LT.AND P1, PT, R240, UR18, !P1 ;  /* 0x00000012f0007c0c */ /* 0x000fe2000cf21270 */
[----:B------:R-:W1:Y:S01]  /*571c0*/  LDCU UR13, c[0x0][0x398] ;  /* 0x00007300ff0d77ac */ /* 0x000e620008000800 */
[----:B------:R-:W-:Y:S02]  /*571d0*/  ISETP.GE.AND P2, PT, R225, UR19, PT ;  /* 0x00000013e1007c0c */ /* 0x000fe4000bf46270 */
[----:B------:R-:W-:Y:S01]  /*571e0*/  IADD3 R225, PT, PT, R242, 0xc, RZ ;  /* 0x0000000cf2e17810 */ /* 0x000fe20007ffe0ff */
[----:B------:R-:W-:Y:S01]  /*571f0*/  VIADD R195, R0, UR77 ;  /* 0x0000004d00c37c36 */ /* 0x000fe20008000000 */
        /* <DEDUP_REMOVED lines=9> */
[----:B---3--:R3:W-:Y:S01]  /*57290*/  @P5 STG.E desc[UR28][R198.64], R197 ;  /* 0x000000c5c6005986 */ /* 0x0087e2000c10191c */
[----:B------:R-:W-:Y:S01]  /*572a0*/  ISETP.LT.AND P5, PT, R241, UR20, !P2 ;  /* 0x00000014f1007c0c */ /* 0x000fe2000d7a1270 */
[----:B------:R-:W1:Y:S01]  /*572b0*/  LDCU UR20, c[0x0][0x398] ;  /* 0x00007300ff1477ac */ /* 0x000e620008000800 */
[----:B---3--:R-:W-:-:S04]  /*572c0*/  IMAD.WIDE R196, R224, 0x4, R2 ;  /* 0x00000004e0c47825 */ /* 0x008fc800078e0202 */
[----:B------:R-:W-:Y:S01]  /*572d0*/  IMAD.WIDE R198, R194, 0x4, R192 ;  /* 0x00000004c2c67825 */ /* 0x000fe200078e02c0 */
[----:B--2---:R2:W-:Y:S01]  /*572e0*/  @P3 STG.E desc[UR28][R196.64], R226 ;  /* 0x000000e2c4003986 */ /* 0x0045e2000c10191c */
[----:B------:R-:W-:Y:S01]  /*572f0*/  ISETP.LT.AND P2, PT, R240, UR21, !P2 ;  /* 0x00000015f0007c0c */ /* 0x000fe2000d741270 */
[----:B------:R-:W3:Y:S01]  /*57300*/  LDCU UR21, c[0x0][0x3b8] ;  /* 0x00007700ff1577ac */ /* 0x000ee20008000800 */
[----:B------:R-:W-:Y:S01]  /*57310*/  ISETP.GE.AND P3, PT, R225, UR22, PT ;  /* 0x00000016e1007c0c */ /* 0x000fe2000bf66270 */
[----:B------:R1:W-:Y:S01]  /*57320*/  @P6 STG.E desc[UR28][R198.64], R227 ;  /* 0x000000e3c6006986 */ /* 0x0003e2000c10191c */
[----:B------:R-:W-:Y:S01]  /*57330*/  VIADD R225, R242, 0xd ;  /* 0x0000000df2e17836 */ /* 0x000fe20000000000 */
[----:B------:R-:W3:Y:S01]  /*57340*/  LDCU UR22, c[0x0][0x398] ;  /* 0x00007300ff1677ac */ /* 0x000ee20008000800 */
[----:B--2---:R-:W-:Y:S01]  /*57350*/  IMAD.WIDE R196, R194, 0x4, R2 ;  /* 0x00000004c2c47825 */ /* 0x004fe200078e0202 */
[----:B------:R-:W2:Y:S03]  /*57360*/  LDL.LU R226, [R1+0xd0] ;  /* 0x0000d00001e27983 */ /* 0x000ea60000300800 */
[----:B-1----:R-:W-:Y:S01]  /*57370*/  IMAD.WIDE R198, R0, 0x4, R192 ;  /* 0x0000000400c67825 */ /* 0x002fe200078e02c0 */
[----:B----4-:R1:W-:Y:S01]  /*57380*/  @P0 STG.E desc[UR28][R196.64], R235 ;  /* 0x000000ebc4000986 */ /* 0x0103e2000c10191c */
[----:B------:R-:W-:Y:S01]  /*57390*/  ISETP.LT.AND P6, PT, R241, UR23, !P3 ;  /* 0x00000017f1007c0c */ /* 0x000fe2000dfc1270 */
[----:B------:R-:W4:Y:S01]  /*573a0*/  LDCU UR23, c[0x0][0x398] ;  /* 0x00007300ff1777ac */ /* 0x000f220008000800 */
[----:B------:R-:W-:Y:S01]  /*573b0*/  ISETP.LT.AND P3, PT, R240, UR24, !P3 ;  /* 0x00000018f0007c0c */ /* 0x000fe2000df61270 */
[----:B------:R3:W-:Y:S01]  /*573c0*/  @P4 STG.E desc[UR28][R198.64], R233 ;  /* 0x000000e9c6004986 */ /* 0x0007e2000c10191c */
[----:B------:R-:W-:Y:S01]  /*573d0*/  ISETP.GE.AND P0, PT, R225, UR25, PT ;  /* 0x00000019e1007c0c */ /* 0x000fe2000bf06270 */
[----:B------:R-:W-:Y:S01]  /*573e0*/  VIADD R225, R242, 0xe ;  /* 0x0000000ef2e17836 */ /* 0x000fe20000000000 */
[----:B------:R-:W2:Y:S01]  /*573f0*/  LDCU UR25, c[0x0][0x398] ;  /* 0x00007300ff1977ac */ /* 0x000ea20008000800 */
[C---:B------:R-:W-:Y:S01]  /*57400*/  VIADD R224, R195.reuse, UR76 ;  /* 0x0000004cc3e07c36 */ /* 0x040fe20008000000 */
[----:B------:R-:W2:Y:S01]  /*57410*/  LDL.LU R227, [R1+0xa0] ;  /* 0x0000a00001e37983 */ /* 0x000ea20000300800 */
[----:B-1----:R-:W-:Y:S01]  /*57420*/  IMAD.WIDE R196, R0, 0x4, R2 ;  /* 0x0000000400c47825 */ /* 0x002fe200078e0202 */
[----:B------:R-:W1:Y:S03]  /*57430*/  LDCU UR24, c[0x0][0x3b8] ;  /* 0x00007700ff1877ac */ /* 0x000e660008000800 */
[----:B---3--:R-:W-:Y:S01]  /*57440*/  IMAD.WIDE R198, R195, 0x4, R192 ;  /* 0x00000004c3c67825 */ /* 0x008fe200078e02c0 */
[----:B------:R3:W-:Y:S01]  /*57450*/  @P1 STG.E desc[UR28][R196.64], R234 ;  /* 0x000000eac4001986 */ /* 0x0007e2000c10191c */
[----:B------:R-:W-:Y:S01]  /*57460*/  ISETP.LT.AND P4, PT, R241, UR26, !P0 ;  /* 0x0000001af1007c0c */ /* 0x000fe2000c781270 */
[----:B------:R-:W1:Y:S01]  /*57470*/  LDCU UR76, c[0x0][0x39c] ;  /* 0x00007380ff4c77ac */ /* 0x000e620008000800 */
[----:B------:R-:W-:Y:S01]  /*57480*/  ISETP.LT.AND P0, PT, R240, UR27, !P0 ;  /* 0x0000001bf0007c0c */ /* 0x000fe2000c701270 */
[----:B------:R4:W-:Y:S01]  /*57490*/  @P5 STG.E desc[UR28][R198.64], R232 ;  /* 0x000000e8c6005986 */ /* 0x0009e2000c10191c */
[----:B------:R-:W-:Y:S01]  /*574a0*/  ISETP.GE.AND P1, PT, R225, UR54, PT ;  /* 0x00000036e1007c0c */ /* 0x000fe2000bf26270 */
[----:B------:R-:W1:Y:S01]  /*574b0*/  LDCU UR26, c[0x0][0x398] ;  /* 0x00007300ff1a77ac */ /* 0x000e620008000800 */
[----:B---3--:R-:W-:Y:S01]  /*574c0*/  IMAD.WIDE R196, R195, 0x4, R2 ;  /* 0x00000004c3c47825 */ /* 0x008fe200078e0202 */
[C---:B------:R-:W-:Y:S01]  /*574d0*/  IADD3 R194, PT, PT, R224.reuse, UR75, RZ ;  /* 0x0000004be0c27c10 */ /* 0x040fe2000fffe0ff */
[----:B------:R-:W3:Y:S02]  /*574e0*/  LDCU UR75, c[0x0][0x39c] ;  /* 0x00007380ff4b77ac */ /* 0x000ee40008000800 */
[----:B----4-:R-:W-:Y:S01]  /*574f0*/  IMAD.WIDE R198, R224, 0x4, R192 ;  /* 0x00000004e0c67825 */ /* 0x010fe200078e02c0 */
[----:B------:R4:W-:Y:S01]  /*57500*/  @P2 STG.E desc[UR28][R196.64], R243 ;  /* 0x000000f3c4002986 */ /* 0x0009e2000c10191c */
[----:B------:R-:W-:Y:S01]  /*57510*/  IADD3 R225, PT, PT, R242, 0xf, RZ ;  /* 0x0000000ff2e17810 */ /* 0x000fe20007ffe0ff */
[----:B------:R-:W1:Y:S01]  /*57520*/  LDCU UR54, c[0x0][0x398] ;  /* 0x00007300ff3677ac */ /* 0x000e620008000800 */
[----:B------:R-:W-:Y:S01]  /*57530*/  ISETP.LT.AND P5, PT, R241, UR55, !P1 ;  /* 0x00000037f1007c0c */ /* 0x000fe2000cfa1270 */
[----:B------:R3:W-:Y:S01]  /*57540*/  @P6 STG.E desc[UR28][R198.64], R247 ;  /* 0x000000f7c6006986 */ /* 0x0007e2000c10191c */
[----:B------:R-:W-:Y:S01]  /*57550*/  ISETP.LT.AND P1, PT, R240, UR56, !P1 ;  /* 0x00000038f0007c0c */ /* 0x000fe2000cf21270 */
[----:B------:R-:W-:Y:S01]  /*57560*/  VIADD R0, R194, UR74 ;  /* 0x0000004ac2007c36 */ /* 0x000fe20008000000 */
[----:B------:R-:W-:Y:S01]  /*57570*/  ISETP.GE.AND P2, PT, R225, UR57, PT ;  /* 0x00000039e1007c0c */ /* 0x000fe2000bf46270 */
        /* <DEDUP_REMOVED lines=9> */
[----:B------:R-:W-:Y:S01]  /*57610*/  VIADD R195, R0, UR73 ;  /* 0x0000004900c37c36 */ /* 0x000fe20008000000 */
[----:B------:R-:W1:Y:S01]  /*57620*/  LDCU UR73, c[0x0][0x39c] ;  /* 0x00007380ff4977ac */ /* 0x000e620008000800 */
[----:B------:R-:W-:Y:S01]  /*57630*/  VIADD R225, R242, 0x10 ;  /* 0x00000010f2e17836 */ /* 0x000fe20000000000 */
[----:B------:R-:W1:Y:S01]  /*57640*/  LDCU UR57, c[0x0][0x398] ;  /* 0x00007300ff3977ac */ /* 0x000e620008000800 */
[----:B---3--:R-:W-:Y:S01]  /*57650*/  IMAD.WIDE R196, R194, 0x4, R2 ;  /* 0x00000004c2c47825 */ /* 0x008fe200078e0202 */
[----:B------:R-:W3:Y:S03]  /*57660*/  LDCU UR58, c[0x0][0x398] ;  /* 0x00007300ff3a77ac */ /* 0x000ee60008000800 */
[C---:B----4-:R-:W-:Y:S01]  /*57670*/  IMAD.WIDE R198, R0.reuse, 0x4, R192 ;  /* 0x0000000400c67825 */ /* 0x050fe200078e02c0 */
[----:B------:R4:W-:Y:S01]  /*57680*/  @P0 STG.E desc[UR28][R196.64], R244 ;  /* 0x000000f4c4000986 */ /* 0x0009e2000c10191c */
[----:B------:R-:W1:Y:S03]  /*57690*/  LDCU UR56, c[0x0][0x3b8] ;  /* 0x00007700ff3877ac */ /* 0x000e660008000800 */
[----:B------:R3:W-:Y:S01]  /*576a0*/  @P5 STG.E desc[UR28][R198.64], R251 ;  /* 0x000000fbc6005986 */ /* 0x0007e2000c10191c */
[----:B------:R-:W1:Y:S01]  /*576b0*/  LDCU UR59, c[0x0][0x3b8] ;  /* 0x00007700ff3b77ac */ /* 0x000e620008000800 */
        /* <DEDUP_REMOVED lines=21> */
[----:B------:R-:W-:Y:S01]  /*57810*/  VIADD R225, R242, 0x11 ;  /* 0x00000011f2e17836 */ /* 0x000fe20000000000 */
[----:B------:R-:W-:Y:S01]  /*57820*/  IADD3 R224, PT, PT, R195, UR72, RZ ;  /* 0x00000048c3e07c10 */ /* 0x000fe2000fffe0ff */
[----:B------:R-:W1:Y:S01]  /*57830*/  LDCU UR72, c[0x0][0x39c] ;  /* 0x00007380ff4877ac */ /* 0x000e620008000800 */
[----:B------:R-:W-:-:S02]  /*57840*/  ISETP.LT.AND P4, PT, R241, UR61, !P3 ;  /* 0x0000003df1007c0c */ /* 0x000fc4000df81270 */
[----:B------:R-:W-:Y:S01]  /*57850*/  ISETP.LT.AND P3, PT, R240, UR62, !P3 ;  /* 0x0000003ef0007c0c */ /* 0x000fe2000df61270 */
[----:B------:R-:W-:Y:S01]  /*57860*/  IMAD.WIDE R198, R224, 0x4, R192 ;  /* 0x00000004e0c67825 */ /* 0x000fe200078e02c0 */
[----:B------:R-:W-:Y:S01]  /*57870*/  ISETP.GE.AND P0, PT, R225, UR64, PT ;  /* 0x00000040e1007c0c */ /* 0x000fe2000bf06270 */
[----:B------:R-:W1:Y:S01]  /*57880*/  LDCU UR60, c[0x0][0x398] ;  /* 0x00007300ff3c77ac */ /* 0x000e620008000800 */
[----:B------:R-:W-:Y:S02]  /*57890*/  IADD3 R225, PT, PT, R242, 0x12, RZ ;  /* 0x00000012f2e17810 */ /* 0x000fe40007ffe0ff */
[----:B------:R-:W-:Y:S01]  /*578a0*/  ISETP.LT.AND P5, PT, R241, UR65, !P0 ;  /* 0x00000041f1007c0c */ /* 0x000fe2000c7a1270 */
[----:B------:R-:W-:Y:S01]  /*578b0*/  VIADD R194, R224, UR63 ;  /* 0x0000003fe0c27c36 */ /* 0x000fe20008000000 */
[----:B------:R-:W-:Y:S01]  /*578c0*/  ISETP.LT.AND P0, PT, R240, UR66, !P0 ;  /* 0x00000042f0007c0c */ /* 0x000fe2000c701270 */
[----:B------:R-:W1:Y:S01]  /*578d0*/  LDCU UR61, c[0x0][0x398] ;  /* 0x00007300ff3d77ac */ /* 0x000e620008000800 */
[----:B------:R-:W-:Y:S01]  /*578e0*/  ISETP.GE.AND P1, PT, R225, UR68, PT ;  /* 0x00000044e1007c0c */ /* 0x000fe2000bf26270 */
[----:B------:R-:W-:-:S02]  /*578f0*/  VIADD R225, R242, 0x13 ;  /* 0x00000013f2e17836 */ /* 0x000fc40000000000 */
[----:B------:R-:W-:Y:S01]  /*57900*/  VIADD R0, R194, UR67 ;  /* 0x00000043c2007c36 */ /* 0x000fe20008000000 */
[----:B------:R-:W-:Y:S01]  /*57910*/  ISETP.LT.AND P6, PT, R241, UR69, !P1 ;  /* 0x00000045f1007c0c */ /* 0x000fe2000cfc1270 */
[----:B------:R-:W1:Y:S01]  /*57920*/  LDCU UR63, c[0x0][0x39c] ;  /* 0x00007380ff3f77ac */ /* 0x000e620008000800 */
[----:B------:R-:W-:Y:S02]  /*57930*/  ISETP.LT.AND P1, PT, R240, UR70, !P1 ;  /* 0x00000046f0007c0c */ /* 0x000fe4000cf21270 */
[----:B------:R-:W-:Y:S01]  /*57940*/  ISETP.GE.AND P2, PT, R225, UR31, PT ;  /* 0x0000001fe1007c0c */ /* 0x000fe2000bf46270 */
[----:B------:R-:W-:Y:S01]  /*57950*/  VIADD R225, R242, 0x14 ;  /* 0x00000014f2e17836 */ /* 0x000fe20000000000 */
[----:B------:R-:W-:Y:S01]  /*57960*/  IADD3 R195, PT, PT, R0, UR71, RZ ;  /* 0x0000004700c37c10 */ /* 0x000fe2000fffe0ff */
        /* <DEDUP_REMOVED lines=20> */
[----:B------:R-:W-:Y:S01]  /*57ab0*/  IADD3 R225, PT, PT, R242, 0x15, RZ ;  /* 0x00000015f2e17810 */ /* 0x000fe20007ffe0ff */
[----:B------:R-:W-:Y:S02]  /*57ac0*/  VIADD R224, R195, UR36 ;  /* 0x00000024c3e07c36 */ /* 0x000fe40008000000 */
[----:B--2---:R-:W-:Y:S01]  /*57ad0*/  IMAD.WIDE R196, R194, 0x4, R2 ;  /* 0x00000004c2c47825 */ /* 0x004fe200078e0202 */
[----:B------:R-:W2:Y:S01]  /*57ae0*/  LDL.LU R226, [R1+0x120] ;  /* 0x0001200001e27983 */ /* 0x000ea20000300800 */
[----:B------:R-:W2:Y:S02]  /*57af0*/  LDCU UR38, c[0x0][0x398] ;  /* 0x00007300ff2677ac */ /* 0x000ea40008000800 */
        /* <DEDUP_REMOVED lines=9> */
[----:B------:R-:W-:Y:S01]  /*57b90*/  VIADD R194, R224, UR42 ;  /* 0x0000002ae0c27c36 */ /* 0x000fe20008000000 */
        /* <DEDUP_REMOVED lines=10> */
[----:B------:R-:W-:Y:S01]  /*57c40*/  VIADD R225, R242, 0x17 ;  /* 0x00000017f2e17836 */ /* 0x000fe20000000000 */
[----:B------:R-:W-:Y:S01]  /*57c50*/  IADD3 R0, PT, PT, R194, UR6, RZ ;  /* 0x00000006c2007c10 */ /* 0x000fe2000fffe0ff */
[----:B------:R-:W1:Y:S01]  /*57c60*/  LDCU UR44, c[0x0][0x398] ;  /* 0x00007300ff2c77ac */ /* 0x000e620008000800 */
[----:B---3--:R-:W-:Y:S01]  /*57c70*/  IMAD.WIDE R196, R195, 0x4, R2 ;  /* 0x00000004c3c47825 */ /* 0x008fe200078e0202 */
[----:B------:R-:W3:Y:S03]  /*57c80*/  LDCU UR5, c[0x0][0x398] ;  /* 0x00007300ff0577ac */ /* 0x000ee60008000800 */
        /* <DEDUP_REMOVED lines=18> */
[----:B------:R-:W-:Y:S01]  /*57db0*/  IADD3 R225, PT, PT, R242, 0x18, RZ ;  /* 0x00000018f2e17810 */ /* 0x000fe20007ffe0ff */
[----:B------:R-:W-:Y:S01]  /*57dc0*/  VIADD R224, R195, UR12 ;  /* 0x0000000cc3e07c36 */ /* 0x000fe20008000000 */
[----:B------:R-:W1:Y:S01]  /*57dd0*/  LDCU UR48, c[0x0][0x398] ;  /* 0x00007300ff3077ac */ /* 0x000e620008000800 */
[----:B------:R-:W1:Y:S01]  /*57de0*/  LDCU UR10, c[0x0][0x398] ;  /* 0x00007300ff0a77ac */ /* 0x000e620008000800 */
[----:B---3--:R-:W-:Y:S01]  /*57df0*/  IMAD.WIDE R196, R194, 0x4, R2 ;  /* 0x00000004c2c47825 */ /* 0x008fe200078e0202 */
[----:B------:R-:W3:Y:S03]  /*57e00*/  LDCU UR8, c[0x0][0x3b8] ;  /* 0x00007700ff0877ac */ /* 0x000ee60008000800 */
[C---:B----4-:R-:W-:Y:S01]  /*57e10*/  IMAD.WIDE R198, R0.reuse, 0x4, R192 ;  /* 0x0000000400c67825 */ /* 0x050fe200078e02c0 */
[----:B------:R4:W-:Y:S01]  /*57e20*/  @P0 STG.E desc[UR28][R196.64], R244 ;  /* 0x000000f4c4000986 */ /* 0x0009e2000c10191c */
[----:B------:R-:W-:Y:S01]  /*57e30*/  ISETP.GE.AND P3, PT, R225, UR50, PT ;  /* 0x00000032e1007c0c */ /* 0x000fe2000bf66270 */
[----:B------:R-:W1:Y:S02]  /*57e40*/  LDCU UR12, c[0x0][0x39c] ;  /* 0x00007380ff0c77ac */ /* 0x000e640008000800 */
[----:B------:R3:W-:Y:S01]  /*57e50*/  @P4 STG.E desc[UR28][R198.64], R251 ;  /* 0x000000fbc6004986 */ /* 0x0007e2000c10191c */
[----:B------:R-:W1:Y:S01]  /*57e60*/  LDCU UR11, c[0x0][0x3b8] ;  /* 0x00007700ff0b77ac */ /* 0x000e620008000800 */
[----:B----4-:R-:W-:Y:S01]  /*57e70*/  IMAD.WIDE R196, R0, 0x4, R2 ;  /* 0x0000000400c47825 */ /* 0x010fe200078e0202 */
[----:B------:R-:W-:Y:S01]  /*57e80*/  IADD3 R194, PT, PT, R224, UR15, RZ ;  /* 0x0000000fe0c27c10 */ /* 0x000fe2000fffe0ff */
[----:B------:R-:W4:Y:S02]  /*57e90*/  LDCU UR50, c[0x0][0x398] ;  /* 0x00007300ff3277ac */ /* 0x000f240008000800 */
[----:B---3--:R-:W-:Y:S01]  /*57ea0*/  IMAD.WIDE R198, R195, 0x4, R192 ;  /* 0x00000004c3c67825 */ /* 0x008fe200078e02c0 */
[----:B------:R3:W-:Y:S01]  /*57eb0*/  @P1 STG.E desc[UR28][R196.64], R250 ;  /* 0x000000fac4001986 */ /* 0x0007e2000c10191c */
[----:B------:R-:W-:Y:S01]  /*57ec0*/  ISETP.LT.AND P6, PT, R241, UR13, !P3 ;  /* 0x0000000df1007c0c */ /* 0x000fe2000dfc1270 */
[----:B------:R-:W1:Y:S02]  /*57ed0*/  LDCU UR13, c[0x0][0x398] ;  /* 0x00007300ff0d77ac */ /* 0x000e640008000800 */
[----:B------:R-:W-:Y:S01]  /*57ee0*/  @P5 STG.E desc[UR28][R198.64], R249 ;  /* 0x000000f9c6005986 */ /* 0x000fe2000c10191c */
[----:B------:R-:W-:Y:S01]  /*57ef0*/  VIADD R225, R242, 0x19 ;  /* 0x00000019f2e17836 */ /* 0x000fe20000000000 */
[----:B------:R-:W1:Y:S01]  /*57f00*/  LDCU UR15, c[0x0][0x39c] ;  /* 0x00007380ff0f77ac */ /* 0x000e620008000800 */
[----:B---3--:R-:W-:-:S05]  /*57f10*/  IMAD.WIDE R196, R195, 0x4, R2 ;  /* 0x00000004c3c47825 */ /* 0x008fca00078e0202 */
[----:B------:R3:W-:Y:S04]  /*57f20*/  @P2 STG.E desc[UR28][R196.64], R248 ;  /* 0x000000f8c4002986 */ /* 0x0007e8000c10191c */
[----:B---3--:R-:W3:Y:S04]  /*57f30*/  LDL.LU R197, [R1+0x1c0] ;  /* 0x0001c00001c57983 */ /* 0x008ee80000300800 */
        /* <DEDUP_REMOVED lines=22> */
[----:B------:R-:W-:-:S02]  /*580a0*/  ISETP.GE.AND P1, PT, R225, UR77, PT ;  /* 0x0000004de1007c0c */ /* 0x000fc4000bf26270 */
[----:B------:R-:W-:Y:S01]  /*580b0*/  IADD3 R225, PT, PT, R242, 0x1b, RZ ;  /* 0x0000001bf2e17810 */ /* 0x000fe20007ffe0ff */
[----:B------:R-:W-:Y:S01]  /*580c0*/  VIADD R195, R0, UR21 ;  /* 0x0000001500c37c36 */ /* 0x000fe20008000000 */
[----:B------:R-:W-:Y:S01]  /*580d0*/  ISETP.LT.AND P5, PT, R241, UR19, !P1 ;  /* 0x00000013f1007c0c */ /* 0x000fe2000cfa1270 */
[----:B------:R-:W1:Y:S01]  /*580e0*/  LDCU UR16, c[0x0][0x398] ;  /* 0x00007300ff1077ac */ /* 0x000e620008000800 */
[----:B------:R-:W-:Y:S02]  /*580f0*/  ISETP.LT.AND P1, PT, R240, UR20, !P1 ;  /* 0x00000014f0007c0c */ /* 0x000fe4000cf21270 */
[----:B------:R-:W-:Y:S01]  /*58100*/  ISETP.GE.AND P2, PT, R225, UR76, PT ;  /* 0x0000004ce1007c0c */ /* 0x000fe2000bf46270 */
[----:B------:R-:W-:Y:S01]  /*58110*/  VIADD R225, R242, 0x1c ;  /* 0x0000001cf2e17836 */ /* 0x000fe20000000000 */
        /* <DEDUP_REMOVED lines=18> */
[----:B------:R-:W-:Y:S01]  /*58240*/  IADD3 R224, PT, PT, R195, UR24, RZ ;  /* 0x00000018c3e07c10 */ /* 0x000fe2000fffe0ff */
[----:B------:R-:W3:Y:S01]  /*58250*/  LDCU UR24, c[0x0][0x39c] ;  /* 0x00007380ff1877ac */ /* 0x000ee20008000800 */
[----:B--2---:R-:W-:Y:S01]  /*58260*/  IMAD.WIDE R196, R194, 0x4, R2 ;  /* 0x00000004c2c47825 */ /* 0x004fe200078e0202 */
[----:B------:R-:W2:Y:S01]  /*58270*/  LDL.LU R226, [R1+0x1d0] ;  /* 0x0001d00001e27983 */ /* 0x000ea20000300800 */
[----:B------:R-:W2:Y:S02]  /*58280*/  LDCU UR75, c[0x0][0x398] ;  /* 0x00007300ff4b77ac */ /* 0x000ea40008000800 */
[----:B-1----:R-:W-:Y:S01]  /*58290*/  IMAD.WIDE R198, R0, 0x4, R192 ;  /* 0x0000000400c67825 */ /* 0x002fe200078e02c0 */
[----:B------:R1:W-:Y:S01]  /*582a0*/  @P0 STG.E desc[UR28][R196.64], R235 ;  /* 0x000000ebc4000986 */ /* 0x0003e2000c10191c */
[----:B------:R-:W-:Y:S01]  /*582b0*/  ISETP.LT.AND P4, PT, R241, UR25, !P3 ;  /* 0x00000019f1007c0c */ /* 0x000fe2000df81270 */
[----:B------:R-:W2:Y:S01]  /*582c0*/  LDCU UR25, c[0x0][0x398] ;  /* 0x00007300ff1977ac */ /* 0x000ea20008000800 */
[----:B------:R-:W-:Y:S01]  /*582d0*/  ISETP.LT.AND P3, PT, R240, UR26, !P3 ;  /* 0x0000001af0007c0c */ /* 0x000fe2000df61270 */
[----:B------:R3:W-:Y:S01]  /*582e0*/  @P5 STG.E desc[UR28][R198.64], R233 ;  /* 0x000000e9c6005986 */ /* 0x0007e2000c10191c */
[----:B------:R-:W-:Y:S01]  /*582f0*/  ISETP.GE.AND P0, PT, R225, UR74, PT ;  /* 0x0000004ae1007c0c */ /* 0x000fe2000bf06270 */
[----:B------:R-:W-:-:S02]  /*58300*/  VIADD R194, R224, UR27 ;  /* 0x0000001be0c27c36 */ /* 0x000fc40008000000 */
[----:B------:R-:W2:Y:S01]  /*58310*/  LDL.LU R227, [R1+0x180] ;  /* 0x0001800001e37983 */ /* 0x000ea20000300800 */
[----:B-1----:R-:W-:Y:S01]  /*58320*/  IMAD.WIDE R196, R0, 0x4, R2 ;  /* 0x0000000400c47825 */ /* 0x002fe200078e0202 */
[----:B------:R-:W-:Y:S01]  /*58330*/  IADD3 R225, PT, PT, R242, 0x1e, RZ ;  /* 0x0000001ef2e17810 */ /* 0x000fe20007ffe0ff */
[----:B------:R-:W1:Y:S02]  /*58340*/  LDCU UR27, c[0x0][0x39c] ;  /* 0x00007380ff1b77ac */ /* 0x000e640008000800 */
        /* <DEDUP_REMOVED lines=8> */
[----:B------:R-:W1:Y:S01]  /*583d0*/  LDCU UR54, c[0x0][0x398] ;  /* 0x00007300ff3677ac */ /* 0x000e620008000800 */
        /* <DEDUP_REMOVED lines=1057> */
[----:B------:R-:W2:Y:S03]  /*5c5f0*/  LDCU UR12, c[0x0][0x398] ;  /* 0x00007300ff0c77ac */ /* 0x000ea60008000800 */
        /* <DEDUP_REMOVED lines=23> */
[----:B--2---:R-:W-:Y:S01]  /*5c770*/  IMAD.WIDE R198, R224, 0x4, R192 ;  /* 0x00000004e0c67825 */ /* 0x004fe200078e02c0 */
[----:B----4-:R2:W-:Y:S01]  /*5c780*/  @P2 STG.E desc[UR28][R196.64], R243 ;  /* 0x000000f3c4002986 */ /* 0x0105e2000c10191c */
[----:B------:R-:W-:Y:S01]  /*5c790*/  ISETP.LT.AND P6, PT, R241, UR77, !P1 ;  /* 0x0000004df1007c0c */ /* 0x000fe2000cfc1270 */
[----:B------:R-:W4:Y:S01]  /*5c7a0*/  LDCU UR18, c[0x0][0x398] ;  /* 0x00007300ff1277ac */ /* 0x000f220008000800 */
[----:B------:R-:W-:Y:S01]  /*5c7b0*/  ISETP.LT.AND P1, PT, R240, UR19, !P1 ;  /* 0x00000013f0007c0c */ /* 0x000fe2000cf21270 */
[----:B------:R1:W-:Y:S01]  /*5c7c0*/  @P4 STG.E desc[UR28][R198.64], R247 ;  /* 0x000000f7c6004986 */ /* 0x0003e2000c10191c */
[----:B------:R-:W-:Y:S01]  /*5c7d0*/  ISETP.GE.AND P2, PT, R225, UR21, PT ;  /* 0x00000015e1007c0c */ /* 0x000fe2000bf46270 */
[----:B------:R-:W-:Y:S01]  /*5c7e0*/  VIADD R0, R194, UR17 ;  /* 0x00000011c2007c36 */ /* 0x000fe20008000000 */
        /* <DEDUP_REMOVED lines=9> */
[----:B------:R-:W-:Y:S01]  /*5c880*/  IADD3 R195, PT, PT, R0, UR20, RZ ;  /* 0x0000001400c37c10 */ /* 0x000fe2000fffe0ff */
[----:B------:R-:W-:Y:S01]  /*5c890*/  VIADD R225, R242, 0x68 ;  /* 0x00000068f2e17836 */ /* 0x000fe20000000000 */
[----:B------:R-:W2:Y:S01]  /*5c8a0*/  LDCU UR20, c[0x0][0x39c] ;  /* 0x00007380ff1477ac */ /* 0x000ea20008000800 */
[----:B------:R-:W2:Y:S01]  /*5c8b0*/  LDCU UR76, c[0x0][0x398] ;  /* 0x00007300ff4c77ac */ /* 0x000ea20008000800 */
[----:B-1----:R-:W-:Y:S01]  /*5c8c0*/  IMAD.WIDE R196, R194, 0x4, R2 ;  /* 0x00000004c2c47825 */ /* 0x002fe200078e0202 */
[----:B------:R-:W1:Y:S03]  /*5c8d0*/  LDCU UR19, c[0x0][0x3b8] ;  /* 0x00007700ff1377ac */ /* 0x000e660008000800 */
[C---:B---3--:R-:W-:Y:S01]  /*5c8e0*/  IMAD.WIDE R198, R0.reuse, 0x4, R192 ;  /* 0x0000000400c67825 */ /* 0x048fe200078e02c0 */
[----:B------:R3:W-:Y:S01]  /*5c8f0*/  @P0 STG.E desc[UR28][R196.64], R244 ;  /* 0x000000f4c4000986 */ /* 0x0007e2000c10191c */
[----:B------:R-:W1:Y:S03]  /*5c900*/  LDCU UR22, c[0x0][0x3b8] ;  /* 0x00007700ff1677ac */ /* 0x000e660008000800 */
[----:B------:R2:W-:Y:S01]  /*5c910*/  @P6 STG.E desc[UR28][R198.64], R251 ;  /* 0x000000fbc6006986 */ /* 0x0005e2000c10191c */
[----:B---3--:R-:W-:-:S03]  /*5c920*/  IMAD.WIDE R196, R0, 0x4, R2 ;  /* 0x0000000400c47825 */ /* 0x008fc600078e0202 */
[----:B------:R-:W3:Y:S01]  /*5c930*/  LDL.LU R244, [R1+0x430] ;  /* 0x0004300001f47983 */ /* 0x000ee20000300800 */
[----:B--2---:R-:W-:-:S03]  /*5c940*/  IMAD.WIDE R198, R195, 0x4, R192 ;  /* 0x00000004c3c67825 */ /* 0x004fc600078e02c0 */
[----:B------:R2:W-:Y:S04]  /*5c950*/  @P1 STG.E desc[UR28][R196.64], R250 ;  /* 0x000000fac4001986 */ /* 0x0005e8000c10191c */
[----:B------:R-:W-:Y:S04]  /*5c960*/  @P4 STG.E desc[UR28][R198.64], R249 ;  /* 0x000000f9c6004986 */ /* 0x000fe8000c10191c */
[----:B------:R-:W3:Y:S01]  /*5c970*/  LDL.LU R226, [R1+0x410] ;  /* 0x0004100001e27983 */ /* 0x000ee20000300800 */
[----:B--2---:R-:W-:-:S05]  /*5c980*/  IMAD.WIDE R196, R195, 0x4, R2 ;  /* 0x00000004c3c47825 */ /* 0x004fca00078e0202 */
[----:B------:R2:W-:Y:S04]  /*5c990*/  @P2 STG.E desc[UR28][R196.64], R248 ;  /* 0x000000f8c4002986 */ /* 0x0005e8000c10191c */
[----:B--2---:R-:W2:Y:S04]  /*5c9a0*/  LDL.LU R197, [R1+0x440] ;  /* 0x0004400001c57983 */ /* 0x004ea80000300800 */
        /* <DEDUP_REMOVED lines=46> */
[----:B--2---:R2:W-:Y:S01]  /*5cc90*/  @P5 STG.E desc[UR28][R198.64], R197 ;  /* 0x000000c5c6005986 */ /* 0x0045e2000c10191c */
[----:B------:R-:W-:Y:S01]  /*5cca0*/  ISETP.LT.AND P5, PT, R241, UR72, !P2 ;  /* 0x00000048f1007c0c */ /* 0x000fe2000d7a1270 */
[----:B------:R-:W1:Y:S01]  /*5ccb0*/  LDCU UR72, c[0x0][0x398] ;  /* 0x00007300ff4877ac */ /* 0x000e620008000800 */
[----:B--2---:R-:W-:-:S04]  /*5ccc0*/  IMAD.WIDE R196, R224, 0x4, R2 ;  /* 0x00000004e0c47825 */ /* 0x004fc800078e0202 */
[----:B------:R-:W-:Y:S01]  /*5ccd0*/  IMAD.WIDE R198, R194, 0x4, R192 ;  /* 0x00000004c2c67825 */ /* 0x000fe200078e02c0 */
[----:B---3--:R2:W-:Y:S01]  /*5cce0*/  @P3 STG.E desc[UR28][R196.64], R244 ;  /* 0x000000f4c4003986 */ /* 0x0085e2000c10191c */
        /* <DEDUP_REMOVED lines=9> */
[----:B------:R1:W-:Y:S01]  /*5cd80*/  @P0 STG.E desc[UR28][R196.64], R227 ;  /* 0x000000e3c4000986 */ /* 0x0003e2000c10191c */
[----:B------:R-:W-:Y:S01]  /*5cd90*/  ISETP.LT.AND P6, PT, R241, UR63, !P3 ;  /* 0x0000003ff1007c0c */ /* 0x000fe2000dfc1270 */
[----:B------:R-:W2:Y:S01]  /*5cda0*/  LDCU UR63, c[0x0][0x398] ;  /* 0x00007300ff3f77ac */ /* 0x000ea20008000800 */
[----:B------:R-:W-:Y:S01]  /*5cdb0*/  ISETP.LT.AND P3, PT, R240, UR64, !P3 ;  /* 0x00000040f0007c0c */ /* 0x000fe2000df61270 */
[----:B------:R3:W-:Y:S01]  /*5cdc0*/  @P4 STG.E desc[UR28][R198.64], R235 ;  /* 0x000000ebc6004986 */ /* 0x0007e2000c10191c */
[----:B------:R-:W-:Y:S01]  /*5cdd0*/  ISETP.GE.AND P0, PT, R225, UR66, PT ;  /* 0x00000042e1007c0c */ /* 0x000fe2000bf06270 */
[----:B------:R-:W-:Y:S01]  /*5cde0*/  VIADD R225, R242, 0x6e ;  /* 0x0000006ef2e17836 */ /* 0x000fe20000000000 */
[----:B------:R-:W2:Y:S01]  /*5cdf0*/  LDCU UR66, c[0x0][0x398] ;  /* 0x00007300ff4277ac */ /* 0x000ea20008000800 */
[----:B-1----:R-:W-:Y:S01]  /*5ce00*/  IMAD.WIDE R196, R0, 0x4, R2 ;  /* 0x0000000400c47825 */ /* 0x002fe200078e0202 */
[----:B------:R-:W1:Y:S03]  /*5ce10*/  LDCU UR64, c[0x0][0x3b8] ;  /* 0x00007700ff4077ac */ /* 0x000e660008000800 */
[----:B---3--:R-:W-:Y:S01]  /*5ce20*/  IMAD.WIDE R198, R195, 0x4, R192 ;  /* 0x00000004c3c67825 */ /* 0x008fe200078e02c0 */
[----:B------:R3:W-:Y:S01]  /*5ce30*/  @P1 STG.E desc[UR28][R196.64], R233 ;  /* 0x000000e9c4001986 */ /* 0x0007e2000c10191c */
[----:B------:R-:W-:Y:S01]  /*5ce40*/  ISETP.LT.AND P4, PT, R241, UR67, !P0 ;  /* 0x00000043f1007c0c */ /* 0x000fe2000c781270 */
[----:B------:R-:W1:Y:S01]  /*5ce50*/  LDCU UR67, c[0x0][0x398] ;  /* 0x00007300ff4377ac */ /* 0x000e620008000800 */
[----:B------:R-:W-:Y:S01]  /*5ce60*/  VIADD R224, R195, UR61 ;  /* 0x0000003dc3e07c36 */ /* 0x000fe20008000000 */
[----:B------:R-:W-:Y:S01]  /*5ce70*/  ISETP.LT.AND P0, PT, R240, UR68, !P0 ;  /* 0x00000044f0007c0c */ /* 0x000fe2000c701270 */
[----:B------:R4:W-:Y:S01]  /*5ce80*/  @P5 STG.E desc[UR28][R198.64], R234 ;  /* 0x000000eac6005986 */ /* 0x0009e2000c10191c */
[----:B------:R-:W-:Y:S01]  /*5ce90*/  ISETP.GE.AND P1, PT, R225, UR70, PT ;  /* 0x00000046e1007c0c */ /* 0x000fe2000bf26270 */
[----:B------:R-:W1:Y:S01]  /*5cea0*/  LDCU UR61, c[0x0][0x39c] ;  /* 0x00007380ff3d77ac */ /* 0x000e620008000800 */
[----:B---3--:R-:W-:Y:S01]  /*5ceb0*/  IMAD.WIDE R196, R195, 0x4, R2 ;  /* 0x00000004c3c47825 */ /* 0x008fe200078e0202 */
[----:B------:R-:W-:Y:S01]  /*5cec0*/  IADD3 R194, PT, PT, R224, UR65, RZ ;  /* 0x00000041e0c27c10 */ /* 0x000fe2000fffe0ff */
[----:B------:R-:W3:Y:S01]  /*5ced0*/  LDCU UR65, c[0x0][0x39c] ;  /* 0x00007380ff4177ac */ /* 0x000ee20008000800 */
[----:B------:R-:W-:Y:S01]  /*5cee0*/  IADD3 R225, PT, PT, R242, 0x6f, RZ ;  /* 0x0000006ff2e17810 */ /* 0x000fe20007ffe0ff */
        /* <DEDUP_REMOVED lines=28> */
[----:B----4-:R-:W-:-:S03]  /*5d0b0*/  IMAD.WIDE R196, R0, 0x4, R2 ;  /* 0x0000000400c47825 */ /* 0x010fc600078e0202 */
[----:B------:R-:W4:Y:S01]  /*5d0c0*/  LDL.LU R245, [R1+0x460] ;  /* 0x0004600001f57983 */ /* 0x000f220000300800 */
[----:B---3--:R-:W-:-:S03]  /*5d0d0*/  IMAD.WIDE R198, R195, 0x4, R192 ;  /* 0x00000004c3c67825 */ /* 0x008fc600078e02c0 */
[----:B------:R3:W-:Y:S04]  /*5d0e0*/  @P1 STG.E desc[UR28][R196.64], R250 ;  /* 0x000000fac4001986 */ /* 0x0007e8000c10191c */
[----:B------:R-:W-:Y:S01]  /*5d0f0*/  @P6 STG.E desc[UR28][R198.64], R249 ;  /* 0x000000f9c6006986 */ /* 0x000fe2000c10191c */
[----:B---3--:R-:W-:-:S05]  /*5d100*/  IMAD.WIDE R196, R195, 0x4, R2 ;  /* 0x00000004c3c47825 */ /* 0x008fca00078e0202 */
[----:B------:R3:W-:Y:S04]  /*5d110*/  @P2 STG.E desc[UR28][R196.64], R248 ;  /* 0x000000f8c4002986 */ /* 0x0007e8000c10191c */
[----:B---3--:R-:W3:Y:S01]  /*5d120*/  LDL.LU R197, [R1+0x470] ;  /* 0x0004700001c57983 */ /* 0x008ee20000300800 */
[----:B------:R-:W-:Y:S02]  /*5d130*/  ISETP.GE.AND P3, PT, R225, UR40, PT ;  /* 0x00000028e1007c0c */ /* 0x000fe4000bf66270 */
[----:B------:R-:W-:Y:S01]  /*5d140*/  IADD3 R224, PT, PT, R195, UR4, RZ ;  /* 0x00000004c3e07c10 */ /* 0x000fe2000fffe0ff */
[----:B------:R-:W2:Y:S01]  /*5d150*/  LDL.LU R246, [R1+0x140] ;  /* 0x0001400001f67983 */ /* 0x000ea20000300800 */
[----:B------:R-:W-:Y:S01]  /*5d160*/  ISETP.LT.AND P4, PT, R241, UR42, !P3 ;  /* 0x0000002af1007c0c */ /* 0x000fe2000df81270 */
[----:B------:R-:W-:Y:S01]  /*5d170*/  VIADD R225, R242, 0x71 ;  /* 0x00000071f2e17836 */ /* 0x000fe20000000000 */
[----:B------:R-:W-:Y:S01]  /*5d180*/  ISETP.LT.AND P3, PT, R240, UR44, !P3 ;  /* 0x0000002cf0007c0c */ /* 0x000fe2000df61270 */
[C---:B------:R-:W-:Y:S01]  /*5d190*/  IMAD.WIDE R198, R224.reuse, 0x4, R192 ;  /* 0x00000004e0c67825 */ /* 0x040fe200078e02c0 */
[----:B------:R-:W2:Y:S01]  /*5d1a0*/  LDL.LU R226, [R1+0x474] ;  /* 0x0004740001e27983 */ /* 0x000ea20000300800 */
[----:B------:R-:W1:Y:S03]  /*5d1b0*/  LDCU UR4, c[0x0][0x39c] ;  /* 0x00007380ff0477ac */ /* 0x000e660008000800 */
[----:B------:R-:W2:Y:S01]  /*5d1c0*/  LDL.LU R227, [R1+0x464] ;  /* 0x0004640001e37983 */ /* 0x000ea20000300800 */
[----:B------:R-:W-:Y:S01]  /*5d1d0*/  ISETP.GE.AND P0, PT, R225, UR30, PT ;  /* 0x0000001ee1007c0c */ /* 0x000fe2000bf06270 */
[----:B------:R-:W-:Y:S01]  /*5d1e0*/  VIADD R194, R224, UR5 ;  /* 0x00000005e0c27c36 */ /* 0x000fe20008000000 */
[----:B------:R-:W1:Y:S01]  /*5d1f0*/  LDCU UR40, c[0x0][0x398] ;  /* 0x00007300ff2877ac */ /* 0x000e620008000800 */
[----:B------:R-:W2:Y:S01]  /*5d200*/  LDL.LU R235, [R1+0x454] ;  /* 0x0004540001eb7983 */ /* 0x000ea20000300800 */
[----:B------:R-:W1:Y:S03]  /*5d210*/  LDCU UR42, c[0x0][0x398] ;  /* 0x00007300ff2a77ac */ /* 0x000e660008000800 */
[----:B------:R-:W2:Y:S01]  /*5d220*/  LDL.LU R233, [R1+0x144] ;  /* 0x0001440001e97983 */ /* 0x000ea20000300800 */
[----:B------:R-:W1:Y:S03]  /*5d230*/  LDCU UR44, c[0x0][0x3b8] ;  /* 0x00007700ff2c77ac */ /* 0x000e660008000800 */
[----:B------:R-:W2:Y:S04]  /*5d240*/  LDL.LU R234, [R1+0x478] ;  /* 0x0004780001ea7983 */ /* 0x000ea80000300800 */
[----:B---3--:R3:W-:Y:S01]  /*5d250*/  @P4 STG.E desc[UR28][R198.64], R197 ;  /* 0x000000c5c6004986 */ /* 0x0087e2000c10191c */
[----:B------:R-:W-:-:S02]  /*5d260*/  ISETP.LT.AND P5, PT, R241, UR6, !P0 ;  /* 0x00000006f1007c0c */ /* 0x000fc4000c7a1270 */
[----:B------:R-:W-:Y:S01]  /*5d270*/  IADD3 R225, PT, PT, R242, 0x72, RZ ;  /* 0x00000072f2e17810 */ /* 0x000fe20007ffe0ff */
[----:B------:R-:W2:Y:S01]  /*5d280*/  LDL.LU R232, [R1+0x468] ;  /* 0x0004680001e87983 */ /* 0x000ea20000300800 */
[----:B------:R-:W-:Y:S01]  /*5d290*/  VIADD R0, R194, UR7 ;  /* 0x00000007c2007c36 */ /* 0x000fe20008000000 */
[----:B------:R-:W1:Y:S02]  /*5d2a0*/  LDCU UR5, c[0x0][0x39c] ;  /* 0x00007380ff0577ac */ /* 0x000e640008000800 */
[----:B------:R-:W2:Y:S01]  /*5d2b0*/  LDL.LU R243, [R1+0x458] ;  /* 0x0004580001f37983 */ /* 0x000ea20000300800 */
[----:B------:R-:W1:Y:S01]  /*5d2c0*/  LDCU UR30, c[0x0][0x398] ;  /* 0x00007300ff1e77ac */ /* 0x000e620008000800 */
[----:B---3--:R-:W-:Y:S02]  /*5d2d0*/  IMAD.WIDE R196, R224, 0x4, R2 ;  /* 0x00000004e0c47825 */ /* 0x008fe400078e0202 */
[----:B------:R-:W3:Y:S01]  /*5d2e0*/  LDL.LU R247, [R1+0x148] ;  /* 0x0001480001f77983 */ /* 0x000ee20000300800 */
[----:B------:R-:W-:Y:S01]  /*5d2f0*/  ISETP.LT.AND P0, PT, R240, UR46, !P0 ;  /* 0x0000002ef0007c0c */ /* 0x000fe2000c701270 */
[----:B------:R-:W1:Y:S02]  /*5d300*/  LDCU UR6, c[0x0][0x398] ;  /* 0x00007300ff0677ac */ /* 0x000e640008000800 */
[----:B------:R-:W2:Y:S01]  /*5d310*/  LDL.LU R251, [R1+0x47c] ;  /* 0x00047c0001fb7983 */ /* 0x000ea20000300800 */
[----:B------:R-:W-:Y:S01]  /*5d320*/  ISETP.GE.AND P1, PT, R225, UR8, PT ;  /* 0x00000008e1007c0c */ /* 0x000fe2000bf26270 */
[----:B------:R-:W-:Y:S01]  /*5d330*/  IMAD.WIDE R198, R194, 0x4, R192 ;  /* 0x00000004c2c67825 */ /* 0x000fe200078e02c0 */
[----:B------:R-:W-:Y:S01]  /*5d340*/  IADD3 R195, PT, PT, R0, UR10, RZ ;  /* 0x0000000a00c37c10 */ /* 0x000fe2000fffe0ff */
[----:B------:R-:W2:Y:S01]  /*5d350*/  LDL.LU R250, [R1+0x46c] ;  /* 0x00046c0001fa7983 */ /* 0x000ea20000300800 */
[----:B------:R-:W1:Y:S03]  /*5d360*/  LDCU UR7, c[0x0][0x39c] ;  /* 0x00007380ff0777ac */ /* 0x000e660008000800 */
[----:B------:R-:W2:Y:S04]  /*5d370*/  LDL.LU R249, [R1+0x45c] ;  /* 0x00045c0001f97983 */ /* 0x000ea80000300800 */
[----:B----4-:R4:W-:Y:S01]  /*5d380*/  @P3 STG.E desc[UR28][R196.64], R245 ;  /* 0x000000f5c4003986 */ /* 0x0109e2000c10191c */
[----:B------:R-:W-:Y:S01]  /*5d390*/  VIADD R225, R242, 0x73 ;  /* 0x00000073f2e17836 */ /* 0x000fe20000000000 */
[----:B------:R-:W-:Y:S01]  /*5d3a0*/  ISETP.LT.AND P6, PT, R241, UR9, !P1 ;  /* 0x00000009f1007c0c */ /* 0x000fe2000cfc1270 */
[----:B------:R-:W-:Y:S01]  /*5d3b0*/  VIADD R224, R195, UR13 ;  /* 0x0000000dc3e07c36 */ /* 0x000fe20008000000 */
[----:B------:R-:W2:Y:S01]  /*5d3c0*/  LDL.LU R248, [R1+0x14c] ;  /* 0x00014c0001f87983 */ /* 0x000ea20000300800 */
[----:B------:R-:W-:Y:S01]  /*5d3d0*/  ISETP.LT.AND P1, PT, R240, UR48, !P1 ;  /* 0x00000030f0007c0c */ /* 0x000fe2000cf21270 */
[----:B------:R-:W1:Y:S01]  /*5d3e0*/  LDCU UR8, c[0x0][0x398] ;  /* 0x00007300ff0877ac */ /* 0x000e620008000800 */
[----:B------:R-:W-:Y:S01]  /*5d3f0*/  ISETP.GE.AND P2, PT, R225, UR11, PT ;  /* 0x0000000be1007c0c */ /* 0x000fe2000bf46270 */
[----:B------:R-:W1:Y:S01]  /*5d400*/  LDCU UR46, c[0x0][0x3b8] ;  /* 0x00007700ff2e77ac */ /* 0x000e620008000800 */
[----:B----4-:R-:W4:Y:S01]  /*5d410*/  LDL.LU R245, [R1+0x1560] ;  /* 0x0015600001f57983 */ /* 0x010f220000300800 */
[----:B------:R-:W-:Y:S01]  /*5d420*/  VIADD R225, R242, 0x74 ;  /* 0x00000074f2e17836 */ /* 0x000fe20000000000 */
[----:B------:R-:W1:Y:S02]  /*5d430*/  LDCU UR9, c[0x0][0x398] ;  /* 0x00007300ff0977ac */ /* 0x000e640008000800 */
[----:B------:R-:W2:Y:S01]  /*5d440*/  LDL.LU R197, [R1+0x450] ;  /* 0x0004500001c57983 */ /* 0x000ea20000300800 */
[----:B------:R-:W-:Y:S01]  /*5d450*/  ISETP.LT.AND P4, PT, R241, UR12, !P2 ;  /* 0x0000000cf1007c0c */ /* 0x000fe2000d781270 */
[----:B------:R-:W1:Y:S01]  /*5d460*/  LDCU UR10, c[0x0][0x39c] ;  /* 0x00007380ff0a77ac */ /* 0x000e620008000800 */
[----:B------:R-:W-:-:S02]  /*5d470*/  ISETP.LT.AND P2, PT, R240, UR50, !P2 ;  /* 0x00000032f0007c0c */ /* 0x000fc4000d741270 */
[----:B------:R-:W-:Y:S01]  /*5d480*/  ISETP.GE.AND P3, PT, R225, UR14, PT ;  /* 0x0000000ee1007c0c */ /* 0x000fe2000bf66270 */
[----:B------:R-:W1:Y:S01]  /*5d490*/  LDCU UR11, c[0x0][0x398] ;  /* 0x00007300ff0b77ac */ /* 0x000e620008000800 */
[----:B------:R-:W-:Y:S01]  /*5d4a0*/  IADD3 R225, PT, PT, R242, 0x75, RZ ;  /* 0x00000075f2e17810 */ /* 0x000fe20007ffe0ff */
        /* <DEDUP_REMOVED lines=10> */
[----:B------:R2:W-:Y:S01]  /*5d550*/  @P0 STG.E desc[UR28][R196.64], R246 ;  /* 0x000000f6c4000986 */ /* 0x0005e2000c10191c */
[----:B------:R-:W-:Y:S01]  /*5d560*/  ISETP.LT.AND P3, PT, R240, UR52, !P3 ;  /* 0x00000034f0007c0c */ /* 0x000fe2000df61270 */
[----:B------:R-:W1:Y:S01]  /*5d570*/  LDCU UR52, c[0x0][0x3b8] ;  /* 0x00007700ff3477ac */ /* 0x000e620008000800 */
[----:B------:R-:W-:Y:S01]  /*5d580*/  ISETP.GE.AND P0, PT, R225, UR17, PT ;  /* 0x00000011e1007c0c */ /* 0x000fe2000bf06270 */
[----:B------:R3:W-:Y:S01]  /*5d590*/  @P6 STG.E desc[UR28][R198.64], R226 ;  /* 0x000000e2c6006986 */ /* 0x0007e2000c10191c */
[----:B------:R-:W-:Y:S01]  /*5d5a0*/  VIADD R225, R242, 0x76 ;  /* 0x00000076f2e17836 */ /* 0x000fe20000000000 */
[----:B------:R-:W1:Y:S01]  /*5d5b0*/  LDCU UR17, c[0x0][0x398] ;  /* 0x00007300ff1177ac */ /* 0x000e620008000800 */
[----:B--2---:R-:W-:Y:S01]  /*5d5c0*/  IMAD.WIDE R196, R0, 0x4, R2 ;  /* 0x0000000400c47825 */ /* 0x004fe200078e0202 */
[----:B------:R-:W2:Y:S03]  /*5d5d0*/  LDL.LU R246, [R1+0x155c] ;  /* 0x00155c0001f67983 */ /* 0x000ea60000300800 */
        /* <DEDUP_REMOVED lines=9> */
[----:B---3--:R-:W-:Y:S01]  /*5d670*/  IMAD.WIDE R196, R195, 0x4, R2 ;  /* 0x00000004c3c47825 */ /* 0x008fe200078e0202 */
[----:B------:R-:W3:Y:S03]  /*5d680*/  LDCU UR77, c[0x0][0x3b8] ;  /* 0x00007700ff4d77ac */ /* 0x000ee60008000800 */
[C---:B----4-:R-:W-:Y:S01]  /*5d690*/  IMAD.WIDE R198, R224.reuse, 0x4, R192 ;  /* 0x00000004e0c67825 */ /* 0x050fe200078e02c0 */
        /* <DEDUP_REMOVED lines=8> */
[----:B----4-:R-:W-:Y:S01]  /*5d720*/  IMAD.WIDE R196, R224, 0x4, R2 ;  /* 0x00000004e0c47825 */ /* 0x010fe200078e0202 */
[C---:B------:R-:W-:Y:S01]  /*5d730*/  IADD3 R0, PT, PT, R194.reuse, UR19, RZ ;  /* 0x00000013c2007c10 */ /* 0x040fe2000fffe0ff */
[----:B------:R-:W4:Y:S02]  /*5d740*/  LDCU UR19, c[0x0][0x39c] ;  /* 0x00007380ff1377ac */ /* 0x000f240008000800 */
[----:B---3--:R-:W-:Y:S01]  /*5d750*/  IMAD.WIDE R198, R194, 0x4, R192 ;  /* 0x00000004c2c67825 */ /* 0x008fe200078e02c0 */
[----:B------:R3:W-:Y:S01]  /*5d760*/  @P3 STG.E desc[UR28][R196.64], R232 ;  /* 0x000000e8c4003986 */ /* 0x0007e2000c10191c */
[----:B------:R-:W-:Y:S01]  /*5d770*/  ISETP.LT.AND P5, PT, R241, UR24, !P2 ;  /* 0x00000018f1007c0c */ /* 0x000fe2000d7a1270 */
[----:B------:R-:W1:Y:S01]  /*5d780*/  LDCU UR23, c[0x0][0x398] ;  /* 0x00007300ff1777ac */ /* 0x000e620008000800 */
[----:B------:R-:W-:Y:S01]  /*5d790*/  ISETP.LT.AND P2, PT, R240, UR75, !P2 ;  /* 0x0000004bf0007c0c */ /* 0x000fe2000d741270 */
[----:B------:R4:W-:Y:S01]  /*5d7a0*/  @P6 STG.E desc[UR28][R198.64], R243 ;  /* 0x000000f3c6006986 */ /* 0x0009e2000c10191c */
[----:B------:R-:W-:Y:S01]  /*5d7b0*/  VIADD R195, R0, UR22 ;  /* 0x0000001600c37c36 */ /* 0x000fe20008000000 */
[----:B------:R-:W-:Y:S01]  /*5d7c0*/  IADD3 R225, PT, PT, R242, 0x78, RZ ;  /* 0x00000078f2e17810 */ /* 0x000fe20007ffe0ff */
        /* <DEDUP_REMOVED lines=16> */
[----:B------:R-:W-:Y:S01]  /*5d8d0*/  ISETP.GE.AND P3, PT, R225, UR26, PT ;  /* 0x0000001ae1007c0c */ /* 0x000fe2000bf66270 */
[----:B------:R-:W-:Y:S01]  /*5d8e0*/  VIADD R224, R195, UR25 ;  /* 0x00000019c3e07c36 */ /* 0x000fe20008000000 */
[----:B------:R-:W1:Y:S01]  /*5d8f0*/  LDCU UR25, c[0x0][0x39c] ;  /* 0x00007380ff1977ac */ /* 0x000e620008000800 */
[----:B------:R-:W2:Y:S01]  /*5d900*/  LDL.LU R248, [R1+0x480] ;  /* 0x0004800001f87983 */ /* 0x000ea20000300800 */
[----:B------:R-:W-:Y:S02]  /*5d910*/  ISETP.LT.AND P6, PT, R241, UR27, !P3 ;  /* 0x0000001bf1007c0c */ /* 0x000fe4000dfc1270 */
[----:B------:R-:W-:Y:S01]  /*5d920*/  ISETP.LT.AND P3, PT, R240, UR74, !P3 ;  /* 0x0000004af0007c0c */ /* 0x000fe2000df61270 */
[----:B------:R-:W-:Y:S01]  /*5d930*/  IMAD.WIDE R198, R224, 0x4, R192 ;  /* 0x00000004e0c67825 */ /* 0x000fe200078e02c0 */
[----:B------:R-:W2:Y:S03]  /*5d940*/  LDL.LU R249, [R1+0x4c4] ;  /* 0x0004c40001f97983 */ /* 0x000ea60000300800 */
[----:B------:R-:W-:Y:S01]  /*5d950*/  VIADD R225, R242, 0x79 ;  /* 0x00000079f2e17836 */ /* 0x000fe20000000000 */
[----:B------:R-:W2:Y:S01]  /*5d960*/  LDL.LU R250, [R1+0x484] ;  /* 0x0004840001fa7983 */ /* 0x000ea20000300800 */
[C---:B------:R-:W-:Y:S01]  /*5d970*/  IADD3 R194, PT, PT, R224.reuse, UR54, RZ ;  /* 0x00000036e0c27c10 */ /* 0x040fe2000fffe0ff */
[----:B------:R-:W1:Y:S02]  /*5d980*/  LDCU UR26, c[0x0][0x398] ;  /* 0x00007300ff1a77ac */ /* 0x000e640008000800 */
[----:B------:R-:W2:Y:S01]  /*5d990*/  LDL.LU R226, [R1+0x4e8] ;  /* 0x0004e80001e27983 */ /* 0x000ea20000300800 */
[----:B------:R-:W1:Y:S03]  /*5d9a0*/  LDCU UR27, c[0x0][0x398] ;  /* 0x00007300ff1b77ac */ /* 0x000e660008000800 */
[----:B------:R-:W2:Y:S01]  /*5d9b0*/  LDL.LU R227, [R1+0x4c8] ;  /* 0x0004c80001e37983 */ /* 0x000ea20000300800 */
[----:B------:R-:W1:Y:S03]  /*5d9c0*/  LDCU UR74, c[0x0][0x3b8] ;  /* 0x00007700ff4a77ac */ /* 0x000e660008000800 */
[----:B------:R-:W2:Y:S04]  /*5d9d0*/  LDL.LU R235, [R1+0x4a8] ;  /* 0x0004a80001eb7983 */ /* 0x000ea80000300800 */
[----:B---3--:R3:W-:Y:S01]  /*5d9e0*/  @P6 STG.E desc[UR28][R198.64], R197 ;  /* 0x000000c5c6006986 */ /* 0x0087e2000c10191c */
[----:B------:R-:W-:Y:S01]  /*5d9f0*/  ISETP.GE.AND P0, PT, R225, UR55, PT ;  /* 0x00000037e1007c0c */ /* 0x000fe2000bf06270 */
[----:B------:R-:W1:Y:S02]  /*5da00*/  LDCU UR54, c[0x0][0x39c] ;  /* 0x00007380ff3677ac */ /* 0x000e640008000800 */
[----:B------:R-:W2:Y:S01]  /*5da10*/  LDL.LU R233, [R1+0x488] ;  /* 0x0004880001e97983 */ /* 0x000ea20000300800 */
[----:B---3--:R-:W-:-:S03]  /*5da20*/  IMAD.WIDE R196, R224, 0x4, R2 ;  /* 0x00000004e0c47825 */ /* 0x008fc600078e0202 */
[----:B------:R-:W3:Y:S01]  /*5da30*/  LDL.LU R234, [R1+0x4ec] ;  /* 0x0004ec0001ea7983 */ /* 0x000ee20000300800 */
[----:B------:R-:W1:Y:S03]  /*5da40*/  LDCU UR55, c[0x0][0x398] ;  /* 0x00007300ff3777ac */ /* 0x000e660008000800 */
[----:B------:R-:W2:Y:S04]  /*5da50*/  LDL.LU R251, [R1+0x4cc] ;  /* 0x0004cc0001fb7983 */ /* 0x000ea80000300800 */
[----:B------:R-:W2:Y:S04]  /*5da60*/  LDL.LU R232, [R1+0x4ac] ;  /* 0x0004ac0001e87983 */ /* 0x000ea80000300800 */
[----:B------:R-:W2:Y:S04]  /*5da70*/  LDL.LU R243, [R1+0x48c] ;  /* 0x00048c0001f37983 */ /* 0x000ea80000300800 */
[----:B----4-:R4:W-:Y:S04]  /*5da80*/  @P3 STG.E desc[UR28][R196.64], R247 ;  /* 0x000000f7c4003986 */ /* 0x0109e8000c10191c */
[----:B----4-:R-:W4:Y:S04]  /*5da90*/  LDL.LU R247, [R1+0x1558] ;  /* 0x0015580001f77983 */ /* 0x010f280000300800 */
[----:B------:R-:W2:Y:S01]  /*5daa0*/  LDL.LU R197, [R1+0x4a0] ;  /* 0x0004a00001c57983 */ /* 0x000ea20000300800 */
[----:B------:R-:W-:Y:S01]  /*5dab0*/  ISETP.LT.AND P4, PT, R241, UR56, !P0 ;  /* 0x00000038f1007c0c */ /* 0x000fe2000c781270 */
[----:B------:R-:W-:Y:S01]  /*5dac0*/  IMAD.WIDE R198, R194, 0x4, R192 ;  /* 0x00000004c2c67825 */ /* 0x000fe200078e02c0 */
[----:B------:R-:W-:Y:S01]  /*5dad0*/  ISETP.LT.AND P0, PT, R240, UR73, !P0 ;  /* 0x00000049f0007c0c */ /* 0x000fe2000c701270 */
[----:B------:R-:W1:Y:S02]  /*5dae0*/  LDCU UR56, c[0x0][0x398] ;  /* 0x00007300ff3877ac */ /* 0x000e640008000800 */
[----:B------:R-:W-:-:S02]  /*5daf0*/  VIADD R225, R242, 0x7a ;  /* 0x0000007af2e17836 */ /* 0x000fc40000000000 */
[C---:B------:R-:W-:Y:S01]  /*5db00*/  VIADD R0, R194.reuse, UR57 ;  /* 0x00000039c2007c36 */ /* 0x040fe20008000000 */
[----:B------:R-:W1:Y:S05]  /*5db10*/  LDCU UR57, c[0x0][0x39c] ;  /* 0x00007380ff3977ac */ /* 0x000e6a0008000800 */
[----:B--2---:R2:W-:Y:S01]  /*5db20*/  @P4 STG.E desc[UR28][R198.64], R197 ;  /* 0x000000c5c6004986 */ /* 0x0045e2000c10191c */
[----:B------:R-:W1:Y:S01]  /*5db30*/  LDCU UR73, c[0x0][0x3b8] ;  /* 0x00007700ff4977ac */ /* 0x000e620008000800 */
[----:B--2---:R-:W-:-:S05]  /*5db40*/  IMAD.WIDE R196, R194, 0x4, R2 ;  /* 0x00000004c2c47825 */ /* 0x004fca00078e0202 */
[----:B------:R2:W-:Y:S04]  /*5db50*/  @P0 STG.E desc[UR28][R196.64], R248 ;  /* 0x000000f8c4000986 */ /* 0x0005e8000c10191c */
[----:B--2---:R-:W2:Y:S04]  /*5db60*/  LDL.LU R248, [R1+0x1554] ;  /* 0x0015540001f87983 */ /* 0x004ea80000300800 */
[----:B------:R-:W2:Y:S01]  /*5db70*/  LDL.LU R197, [R1+0x4e4] ;  /* 0x0004e40001c57983 */ /* 0x000ea20000300800 */
[----:B------:R-:W-:Y:S01]  /*5db80*/  ISETP.GE.AND P1, PT, R225, UR58, PT ;  /* 0x0000003ae1007c0c */ /* 0x000fe2000bf26270 */
[----:B------:R-:W-:Y:S01]  /*5db90*/  IMAD.WIDE R198, R0, 0x4, R192 ;  /* 0x0000000400c67825 */ /* 0x000fe200078e02c0 */
[----:B------:R-:W-:Y:S01]  /*5dba0*/  IADD3 R225, PT, PT, R242, 0x7b, RZ ;  /* 0x0000007bf2e17810 */ /* 0x000fe20007ffe0ff */
[----:B------:R-:W2:Y:S01]  /*5dbb0*/  LDCU UR58, c[0x0][0x398] ;  /* 0x00007300ff3a77ac */ /* 0x000ea20008000800 */
[----:B------:R-:W-:-:S02]  /*5dbc0*/  ISETP.LT.AND P5, PT, R241, UR59, !P1 ;  /* 0x0000003bf1007c0c */ /* 0x000fc4000cfa1270 */
[----:B------:R-:W-:Y:S01]  /*5dbd0*/  ISETP.LT.AND P1, PT, R240, UR72, !P1 ;  /* 0x00000048f0007c0c */ /* 0x000fe2000cf21270 */
[----:B------:R-:W-:Y:S01]  /*5dbe0*/  VIADD R195, R0, UR60 ;  /* 0x0000003c00c37c36 */ /* 0x000fe20008000000 */
[----:B-1----:R-:W-:Y:S01]  /*5dbf0*/  ISETP.GE.AND P2, PT, R225, UR61, PT ;  /* 0x0000003de1007c0c */ /* 0x002fe2000bf46270 */
[----:B------:R-:W1:Y:S08]  /*5dc00*/  LDCU UR59, c[0x0][0x398] ;  /* 0x00007300ff3b77ac */ /* 0x000e700008000800 */
[----:B--2---:R2:W-:Y:S01]  /*5dc10*/  @P5 STG.E desc[UR28][R198.64], R197 ;  /* 0x000000c5c6005986 */ /* 0x0045e2000c10191c */
[----:B------:R-:W-:Y:S01]  /*5dc20*/  VIADD R225, R242, 0x7c ;  /* 0x0000007cf2e17836 */ /* 0x000fe20000000000 */
[----:B------:R-:W-:Y:S01]  /*5dc30*/  IADD3 R224, PT, PT, R195, UR64, RZ ;  /* 0x00000040c3e07c10 */ /* 0x000fe2000fffe0ff */
[----:B------:R-:W1:Y:S01]  /*5dc40*/  LDCU UR60, c[0x0][0x39c] ;  /* 0x00007380ff3c77ac */ /* 0x000e620008000800 */
[----:B------:R-:W1:Y:S01]  /*5dc50*/  LDCU UR61, c[0x0][0x398] ;  /* 0x00007300ff3d77ac */ /* 0x000e620008000800 */
[----:B------:R-:W1:Y:S01]  /*5dc60*/  LDCU UR72, c[0x0][0x3b8] ;  /* 0x00007700ff4877ac */ /* 0x000e620008000800 */
[----:B--2---:R-:W-:Y:S01]  /*5dc70*/  IMAD.WIDE R196, R0, 0x4, R2 ;  /* 0x0000000400c47825 */ /* 0x004fe200078e0202 */
[----:B------:R-:W-:-:S02]  /*5dc80*/  ISETP.LT.AND P6, PT, R241, UR62, !P2 ;  /* 0x0000003ef1007c0c */ /* 0x000fc4000d7c1270 */
[----:B------:R-:W-:Y:S01]  /*5dc90*/  ISETP.GE.AND P3, PT, R225, UR65, PT ;  /* 0x00000041e1007c0c */ /* 0x000fe2000bf66270 */
[----:B------:R-:W-:Y:S01]  /*5dca0*/  IMAD.WIDE R198, R195, 0x4, R192 ;  /* 0x00000004c3c67825 */ /* 0x000fe200078e02c0 */
[----:B------:R2:W-:Y:S01]  /*5dcb0*/  @P1 STG.E desc[UR28][R196.64], R249 ;  /* 0x000000f9c4001986 */ /* 0x0005e2000c10191c */
[----:B------:R-:W-:Y:S01]  /*5dcc0*/  ISETP.LT.AND P2, PT, R240, UR63, !P2 ;  /* 0x0000003ff0007c0c */ /* 0x000fe2000d741270 */
[----:B------:R-:W1:Y:S01]  /*5dcd0*/  LDCU UR64, c[0x0][0x39c] ;  /* 0x00007380ff4077ac */ /* 0x000e620008000800 */
[----:B------:R-:W-:Y:S01]  /*5dce0*/  VIADD R225, R242, 0x7d ;  /* 0x0000007df2e17836 */ /* 0x000fe20000000000 */
[----:B------:R-:W-:Y:S01]  /*5dcf0*/  ISETP.LT.AND P4, PT, R241, UR66, !P3 ;  /* 0x00000042f1007c0c */ /* 0x000fe2000df81270 */
[----:B------:R-:W-:Y:S01]  /*5dd00*/  VIADD R194, R224, UR68 ;  /* 0x00000044e0c27c36 */ /* 0x000fe20008000000 */
[----:B------:R-:W1:Y:S01]  /*5dd10*/  LDCU UR62, c[0x0][0x398] ;  /* 0x00007300ff3e77ac */ /* 0x000e620008000800 */
[----:B------:R-:W1:Y:S01]  /*5dd20*/  LDCU UR65, c[0x0][0x398] ;  /* 0x00007300ff4177ac */ /* 0x000e620008000800 */
[----:B--2---:R-:W2:Y:S01]  /*5dd30*/  LDL.LU R249, [R1+0x1550] ;  /* 0x0015500001f97983 */ /* 0x004ea20000300800 */
[----:B------:R-:W-:Y:S01]  /*5dd40*/  ISETP.LT.AND P3, PT, R240, UR67, !P3 ;  /* 0x00000043f0007c0c */ /* 0x000fe2000df61270 */
[----:B------:R-:W1:Y:S02]  /*5dd50*/  LDCU UR63, c[0x0][0x3b8] ;  /* 0x00007700ff3f77ac */ /* 0x000e640008000800 */
[----:B------:R-:W2:Y:S01]  /*5dd60*/  LDL.LU R197, [R1+0x4a4] ;  /* 0x0004a40001c57983 */ /* 0x000ea20000300800 */
[----:B------:R-:W-:Y:S01]  /*5dd70*/  ISETP.GE.AND P0, PT, R225, UR69, PT ;  /* 0x00000045e1007c0c */ /* 0x000fe2000bf06270 */
[----:B------:R-:W-:Y:S01]  /*5dd80*/  VIADD R0, R194, UR31 ;  /* 0x0000001fc2007c36 */ /* 0x000fe20008000000 */
[----:B------:R-:W-:Y:S01]  /*5dd90*/  IADD3 R225, PT, PT, R242, 0x7e, RZ ;  /* 0x0000007ef2e17810 */ /* 0x000fe20007ffe0ff */
[----:B------:R-:W1:Y:S01]  /*5dda0*/  LDCU UR68, c[0x0][0x39c] ;  /* 0x00007380ff4477ac */ /* 0x000e620008000800 */
[----:B------:R-:W-:-:S02]  /*5ddb0*/  ISETP.LT.AND P5, PT, R241, UR70, !P0 ;  /* 0x00000046f1007c0c */ /* 0x000fc4000c7a1270 */
[----:B------:R-:W-:Y:S01]  /*5ddc0*/  ISETP.LT.AND P0, PT, R240, UR71, !P0 ;  /* 0x00000047f0007c0c */ /* 0x000fe2000c701270 */
[----:B------:R-:W1:Y:S01]  /*5ddd0*/  LDCU UR66, c[0x0][0x398] ;  /* 0x00007300ff4277ac */ /* 0x000e620008000800 */
        /* <DEDUP_REMOVED lines=18> */
[----:B--2---:R-:W-:Y:S01]  /*5df00*/  IMAD.WIDE R196, R224, 0x4, R2 ;  /* 0x00000004e0c47825 */ /* 0x004fe200078e0202 */
[----:B------:R-:W-:Y:S02]  /*5df10*/  IADD3 R195, PT, PT, R0, UR38, RZ ;  /* 0x0000002600c37c10 */ /* 0x000fe4000fffe0ff */
[----:B------:R-:W2:Y:S01]  /*5df20*/  LDL.LU R250, [R1+0x154c] ;  /* 0x00154c0001fa7983 */ /* 0x000ea20000300800 */
[----:B------:R-:W1:Y:S01]  /*5df30*/  LDCU UR4, c[0x0][0x398] ;  /* 0x00007300ff0477ac */ /* 0x000e620008000800 */
[----:B---3--:R-:W-:-:S02]  /*5df40*/  IMAD.WIDE R198, R194, 0x4, R192 ;  /* 0x00000004c2c67825 */ /* 0x008fc400078e02c0 */
[----:B------:R3:W-:Y:S01]  /*5df50*/  @P3 STG.E desc[UR28][R196.64], R227 ;  /* 0x000000e3c4003986 */ /* 0x0007e2000c10191c */
[----:B------:R-:W-:Y:S01]  /*5df60*/  ISETP.LT.AND P4, PT, R241, UR40, !P2 ;  /* 0x00000028f1007c0c */ /* 0x000fe2000d781270 */
[----:B------:R-:W-:Y:S01]  /*5df70*/  VIADD R225, R242, 0x80 ;  /* 0x00000080f2e17836 */ /* 0x000fe20000000000 */
[----:B------:R-:W-:Y:S01]  /*5df80*/  ISETP.LT.AND P2, PT, R240, UR42, !P2 ;  /* 0x0000002af0007c0c */ /* 0x000fe2000d741270 */
[----:B------:R1:W-:Y:S01]  /*5df90*/  @P5 STG.E desc[UR28][R198.64], R235 ;  /* 0x000000ebc6005986 */ /* 0x0003e2000c10191c */
[----:B------:R-:W-:Y:S01]  /*5dfa0*/  VIADD R224, R195, UR44 ;  /* 0x0000002cc3e07c36 */ /* 0x000fe20008000000 */
[----:B------:R-:W2:Y:S01]  /*5dfb0*/  LDCU UR38, c[0x0][0x39c] ;  /* 0x00007380ff2677ac */ /* 0x000ea20008000800 */
[----:B---3--:R-:W-:Y:S01]  /*5dfc0*/  IMAD.WIDE R196, R194, 0x4, R2 ;  /* 0x00000004c2c47825 */ /* 0x008fe200078e0202 */
[----:B------:R-:W-:Y:S01]  /*5dfd0*/  ISETP.GE.AND P3, PT, R225, UR5, PT ;  /* 0x00000005e1007c0c */ /* 0x000fe2000bf66270 */
[----:B------:R-:W3:Y:S02]  /*5dfe0*/  LDCU UR44, c[0x0][0x39c] ;  /* 0x00007380ff2c77ac */ /* 0x000ee40008000800 */
[----:B-1----:R-:W-:Y:S01]  /*5dff0*/  IMAD.WIDE R198, R0, 0x4, R192 ;  /* 0x0000000400c67825 */ /* 0x002fe200078e02c0 */
[----:B------:R1:W-:Y:S01]  /*5e000*/  @P0 STG.E desc[UR28][R196.64], R233 ;  /* 0x000000e9c4000986 */ /* 0x0003e2000c10191c */
[----:B------:R-:W-:Y:S01]  /*5e010*/  IADD3 R225, PT, PT, R242, 0x81, RZ ;  /* 0x00000081f2e17810 */ /* 0x000fe20007ffe0ff */
[----:B------:R-:W2:Y:S02]  /*5e020*/  LDCU UR40, c[0x0][0x398] ;  /* 0x00007300ff2877ac */ /* 0x000ea40008000800 */
[----:B------:R3:W-:Y:S01]  /*5e030*/  @P6 STG.E desc[UR28][R198.64], R234 ;  /* 0x000000eac6006986 */ /* 0x0007e2000c10191c */
[----:B------:R-:W-:Y:S01]  /*5e040*/  VIADD R194, R224, UR46 ;  /* 0x0000002ee0c27c36 */ /* 0x000fe20008000000 */
[----:B------:R-:W2:Y:S01]  /*5e050*/  LDCU UR5, c[0x0][0x398] ;  /* 0x00007300ff0577ac */ /* 0x000ea20008000800 */
[----:B------:R-:W2:Y:S01]  /*5e060*/  LDCU UR42, c[0x0][0x3b8] ;  /* 0x00007700ff2a77ac */ /* 0x000ea20008000800 */
[----:B-1----:R-:W-:Y:S01]  /*5e070*/  IMAD.WIDE R196, R0, 0x4, R2 ;  /* 0x0000000400c47825 */ /* 0x002fe200078e0202 */
[----:B------:R-:W-:Y:S01]  /*5e080*/  ISETP.LT.AND P5, PT, R241, UR30, !P3 ;  /* 0x0000001ef1007c0c */ /* 0x000fe2000dfa1270 */
[----:B------:R-:W1:Y:S02]  /*5e090*/  LDCU UR46, c[0x0][0x39c] ;  /* 0x00007380ff2e77ac */ /* 0x000e640008000800 */
[----:B---3--:R-:W-:Y:S01]  /*5e0a0*/  IMAD.WIDE R198, R195, 0x4, R192 ;  /* 0x00000004c3c67825 */ /* 0x008fe200078e02c0 */
[----:B------:R3:W-:Y:S01]  /*5e0b0*/  @P1 STG.E desc[UR28][R196.64], R251 ;  /* 0x000000fbc4001986 */ /* 0x0007e2000c10191c */
[----:B------:R-:W-:Y:S01]  /*5e0c0*/  ISETP.GE.AND P0, PT, R225, UR7, PT ;  /* 0x00000007e1007c0c */ /* 0x000fe2000bf06270 */
[----:B------:R-:W1:Y:S02]  /*5e0d0*/  LDCU UR30, c[0x0][0x398] ;  /* 0x00007300ff1e77ac */ /* 0x000e640008000800 */
[----:B------:R1:W-:Y:S01]  /*5e0e0*/  @P4 STG.E desc[UR28][R198.64], R232 ;  /* 0x000000e8c6004986 */ /* 0x0003e2000c10191c */
[----:B---3--:R-:W-:-:S03]  /*5e0f0*/  IMAD.WIDE R196, R195, 0x4, R2 ;  /* 0x00000004c3c47825 */ /* 0x008fc600078e0202 */
[----:B------:R-:W3:Y:S01]  /*5e100*/  LDL.LU R251, [R1+0x500] ;  /* 0x0005000001fb7983 */ /* 0x000ee20000300800 */
[----:B------:R-:W-:Y:S01]  /*5e110*/  ISETP.LT.AND P3, PT, R240, UR6, !P3 ;  /* 0x00000006f0007c0c */ /* 0x000fe2000df61270 */
[----:B------:R-:W2:Y:S02]  /*5e120*/  LDCU UR7, c[0x0][0x398] ;  /* 0x00007300ff0777ac */ /* 0x000ea40008000800 */
[----:B------:R4:W-:Y:S01]  /*5e130*/  @P2 STG.E desc[UR28][R196.64], R243 ;  /* 0x000000f3c4002986 */ /* 0x0009e2000c10191c */
[----:B-1----:R-:W-:Y:S01]  /*5e140*/  IMAD.WIDE R198, R224, 0x4, R192 ;  /* 0x00000004e0c67825 */ /* 0x002fe200078e02c0 */
[----:B------:R-:W-:Y:S01]  /*5e150*/  ISETP.LT.AND P6, PT, R241, UR8, !P0 ;  /* 0x00000008f1007c0c */ /* 0x000fe2000c7c1270 */
[----:B------:R-:W1:Y:S02]  /*5e160*/  LDCU UR8, c[0x0][0x398] ;  /* 0x00007300ff0877ac */ /* 0x000e640008000800 */
[----:B------:R-:W-:Y:S01]  /*5e170*/  VIADD R225, R242, 0x82 ;  /* 0x00000082f2e17836 */ /* 0x000fe20000000000 */
[----:B------:R-:W-:Y:S01]  /*5e180*/  IADD3 R0, PT, PT, R194, UR48, RZ ;  /* 0x00000030c2007c10 */ /* 0x000fe2000fffe0ff */
[----:B------:R-:W1:Y:S01]  /*5e190*/  LDCU UR48, c[0x0][0x39c] ;  /* 0x00007380ff3077ac */ /* 0x000e620008000800 */
[----:B------:R-:W1:Y:S01]  /*5e1a0*/  LDCU UR6, c[0x0][0x3b8] ;  /* 0x00007700ff0677ac */ /* 0x000e620008000800 */
[----:B----4-:R-:W4:Y:S04]  /*5e1b0*/  LDL.LU R197, [R1+0x510] ;  /* 0x0005100001c57983 */ /* 0x010f280000300800 */
[----:B------:R-:W2:Y:S04]  /*5e1c0*/  LDL.LU R226, [R1+0x4] ;  /* 0x0000040001e27983 */ /* 0x000ea80000300800 */
[----:B------:R-:W2:Y:S04]  /*5e1d0*/  LDL.LU R227, [R1+0x518] ;  /* 0x0005180001e37983 */ /* 0x000ea80000300800 */
[----:B------:R-:W2:Y:S04]  /*5e1e0*/  LDL.LU R235, [R1+0x508] ;  /* 0x0005080001eb7983 */ /* 0x000ea80000300800 */
[----:B------:R-:W2:Y:S04]  /*5e1f0*/  LDL.LU R233, [R1+0x8] ;  /* 0x0000080001e97983 */ /* 0x000ea80000300800 */
[----:B------:R-:W2:Y:S04]  /*5e200*/  LDL.LU R234, [R1+0x51c] ;  /* 0x00051c0001ea7983 */ /* 0x000ea80000300800 */
[----:B------:R-:W2:Y:S04]  /*5e210*/  LDL.LU R232, [R1+0x50c] ;  /* 0x00050c0001e87983 */ /* 0x000ea80000300800 */
[----:B------:R-:W2:Y:S04]  /*5e220*/  LDL.LU R243, [R1+0xc] ;  /* 0x00000c0001f37983 */ /* 0x000ea80000300800 */
[----:B----4-:R4:W-:Y:S02]  /*5e230*/  @P5 STG.E desc[UR28][R198.64], R197 ;  /* 0x000000c5c6005986 */ /* 0x0109e4000c10191c */
[----:B----4-:R-:W-:-:S05]  /*5e240*/  IMAD.WIDE R196, R224, 0x4, R2 ;  /* 0x00000004e0c47825 */ /* 0x010fca00078e0202 */
[----:B---3--:R3:W-:Y:S04]  /*5e250*/  @P3 STG.E desc[UR28][R196.64], R251 ;  /* 0x000000fbc4003986 */ /* 0x0087e8000c10191c */
[----:B---3--:R-:W3:Y:S04]  /*5e260*/  LDL.LU R251, [R1+0x1548] ;  /* 0x0015480001fb7983 */ /* 0x008ee80000300800 */
[----:B------:R-:W4:Y:S01]  /*5e270*/  LDL.LU R197, [R1] ;  /* 0x0000000001c57983 */ /* 0x000f220000300800 */
[----:B------:R-:W-:Y:S01]  /*5e280*/  ISETP.LT.AND P0, PT, R240, UR9, !P0 ;  /* 0x00000009f0007c0c */ /* 0x000fe2000c701270 */
[----:B------:R-:W-:Y:S01]  /*5e290*/  IMAD.WIDE R198, R194, 0x4, R192 ;  /* 0x00000004c2c67825 */ /* 0x000fe200078e02c0 */
[----:B------:R-:W-:Y:S01]  /*5e2a0*/  ISETP.GE.AND P1, PT, R225, UR10, PT ;  /* 0x0000000ae1007c0c */ /* 0x000fe2000bf26270 */
[----:B------:R-:W1:Y:S02]  /*5e2b0*/  LDCU UR10, c[0x0][0x398] ;  /* 0x00007300ff0a77ac */ /* 0x000e640008000800 */
[----:B------:R-:W-:-:S02]  /*5e2c0*/  VIADD R225, R242, 0x83 ;  /* 0x00000083f2e17836 */ /* 0x000fc40000000000 */
[----:B------:R-:W-:Y:S01]  /*5e2d0*/  VIADD R195, R0, UR50 ;  /* 0x0000003200c37c36 */ /* 0x000fe20008000000 */
[----:B------:R-:W1:Y:S01]  /*5e2e0*/  LDCU UR9, c[0x0][0x3b8] ;  /* 0x00007700ff0977ac */ /* 0x000e620008000800 */
[----:B----4-:R4:W-:Y:S01]  /*5e2f0*/  @P6 STG.E desc[UR28][R198.64], R197 ;  /* 0x000000c5c6006986 */ /* 0x0109e2000c10191c */
[----:B------:R-:W-:Y:S02]  /*5e300*/  ISETP.LT.AND P4, PT, R241, UR11, !P1 ;  /* 0x0000000bf1007c0c */ /* 0x000fe4000cf81270 */
[----:B------:R-:W-:Y:S01]  /*5e310*/  ISETP.GE.AND P2, PT, R225, UR13, PT ;  /* 0x0000000de1007c0c */ /* 0x000fe2000bf46270 */
[----:B------:R-:W-:Y:S01]  /*5e320*/  VIADD R224, R195, UR52 ;  /* 0x00000034c3e07c36 */ /* 0x000fe20008000000 */
[----:B------:R-:W1:Y:S01]  /*5e330*/  LDCU UR50, c[0x0][0x39c] ;  /* 0x00007380ff3277ac */ /* 0x000e620008000800 */
[----:B----4-:R-:W-:Y:S01]  /*5e340*/  IMAD.WIDE R196, R194, 0x4, R2 ;  /* 0x00000004c2c47825 */ /* 0x010fe200078e0202 */
[----:B------:R-:W-:Y:S01]  /*5e350*/  IADD3 R225, PT, PT, R242, 0x84, RZ ;  /* 0x00000084f2e17810 */ /* 0x000fe20007ffe0ff */
[----:B------:R-:W4:Y:S03]  /*5e360*/  LDCU UR11, c[0x0][0x398] ;  /* 0x00007300ff0b77ac */ /* 0x000f260008000800 */
[----:B------:R1:W-:Y:S01]  /*5e370*/  @P0 STG.E desc[UR28][R196.64], R244 ;  /* 0x000000f4c4000986 */ /* 0x0003e2000c10191c */
[----:B------:R-:W-:Y:S01]  /*5e380*/  ISETP.LT.AND P1, PT, R240, UR12, !P1 ;  /* 0x0000000cf0007c0c */ /* 0x000fe2000cf21270 */
[----:B------:R-:W-:Y:S01]  /*5e390*/  IMAD.WIDE R198, R0, 0x4, R192 ;  /* 0x0000000400c67825 */ /* 0x000fe200078e02c0 */
[----:B------:R-:W-:Y:S01]  /*5e3a0*/  ISETP.LT.AND P5, PT, R241, UR14, !P2 ;  /* 0x0000000ef1007c0c */ /* 0x000fe2000d7a1270 */
[----:B------:R-:W2:Y:S01]  /*5e3b0*/  LDCU UR52, c[0x0][0x39c] ;  /* 0x00007380ff3477ac */ /* 0x000ea20008000800 */
[----:B------:R-:W2:Y:S01]  /*5e3c0*/  LDCU UR13, c[0x0][0x398] ;  /* 0x00007300ff0d77ac */ /* 0x000ea20008000800 */
[----:B-1----:R-:W2:Y:S01]  /*5e3d0*/  LDL.LU R197, [R1+0x514] ;  /* 0x0005140001c57983 */ /* 0x002ea20000300800 */
[----:B------:R-:W-:Y:S01]  /*5e3e0*/  ISETP.GE.AND P3, PT, R225, UR16, PT ;  /* 0x00000010e1007c0c */ /* 0x000fe2000bf66270 */
[----:B------:R-:W1:Y:S02]  /*5e3f0*/  LDCU UR14, c[0x0][0x398] ;  /* 0x00007300ff0e77ac */ /* 0x000e640008000800 */
[----:B------:R-:W3:Y:S01]  /*5e400*/  LDL.LU R244, [R1+0x504] ;  /* 0x0005040001f47983 */ /* 0x000ee20000300800 */
[----:B------:R-:W-:Y:S01]  /*5e410*/  VIADD R225, R242, 0x85 ;  /* 0x00000085f2e17836 */ /* 0x000fe20000000000 */
[----:B------:R-:W-:Y:S01]  /*5e420*/  ISETP.LT.AND P2, PT, R240, UR15, !P2 ;  /* 0x0000000ff0007c0c */ /* 0x000fe2000d741270 */
[----:B------:R-:W1:Y:S01]  /*5e430*/  LDCU UR12, c[0x0][0x3b8] ;  /* 0x00007700ff0c77ac */ /* 0x000e620008000800 */
[----:B------:R-:W-:-:S02]  /*5e440*/  ISETP.LT.AND P6, PT, R241, UR17, !P3 ;  /* 0x00000011f1007c0c */ /* 0x000fc4000dfc1270 */
[----:B------:R-:W-:Y:S01]  /*5e450*/  ISETP.GE.AND P0, PT, R225, UR19, PT ;  /* 0x00000013e1007c0c */ /* 0x000fe2000bf06270 */
[----:B------:R-:W1:Y:S01]  /*5e460*/  LDCU UR16, c[0x0][0x398] ;  /* 0x00007300ff1077ac */ /* 0x000e620008000800 */
[----:B------:R-:W-:Y:S02]  /*5e470*/  ISETP.LT.AND P3, PT, R240, UR18, !P3 ;  /* 0x00000012f0007c0c */ /* 0x000fe4000df61270 */
[----:B------:R-:W-:Y:S01]  /*5e480*/  IADD3 R194, PT, PT, R224, UR77, RZ ;  /* 0x0000004de0c27c10 */ /* 0x000fe2000fffe0ff */
[----:B------:R-:W-:Y:S01]  /*5e490*/  VIADD R225, R242, 0x86 ;  /* 0x00000086f2e17836 */ /* 0x000fe20000000000 */
        /* <DEDUP_REMOVED lines=9> */
[C---:B------:R-:W-:Y:S01]  /*5e530*/  IMAD.WIDE R198, R195.reuse, 0x4, R192 ;  /* 0x00000004c3c67825 */ /* 0x040fe200078e02c0 */
[----:B---3--:R2:W-:Y:S04]  /*5e540*/  @P1 STG.E desc[UR28][R196.64], R244 ;  /* 0x000000f4c4001986 */ /* 0x0085e8000c10191c */
[----:B------:R3:W-:Y:S01]  /*5e550*/  @P5 STG.E desc[UR28][R198.64], R226 ;  /* 0x000000e2c6005986 */ /* 0x0007e2000c10191c */
[----:B--2---:R-:W-:-:S04]  /*5e560*/  IMAD.WIDE R196, R195, 0x4, R2 ;  /* 0x00000004c3c47825 */ /* 0x004fc800078e0202 */
[----:B---3--:R-:W-:Y:S01]  /*5e570*/  IMAD.WIDE R198, R224, 0x4, R192 ;  /* 0x00000004e0c67825 */ /* 0x008fe200078e02c0 */
[----:B------:R2:W-:Y:S04]  /*5e580*/  @P2 STG.E desc[UR28][R196.64], R245 ;  /* 0x000000f5c4002986 */ /* 0x0005e8000c10191c */
[----:B------:R3:W-:Y:S01]  /*5e590*/  @P6 STG.E desc[UR28][R198.64], R227 ;  /* 0x000000e3c6006986 */ /* 0x0007e2000c10191c */
[----:B------:R-:W-:Y:S02]  /*5e5a0*/  ISETP.LT.AND P0, PT, R240, UR21, !P0 ;  /* 0x00000015f0007c0c */ /* 0x000fe4000c701270 */
[----:B------:R-:W-:Y:S01]  /*5e5b0*/  ISETP.GE.AND P1, PT, R225, UR22, PT ;  /* 0x00000016e1007c0c */ /* 0x000fe2000bf26270 */
[----:B------:R-:W-:Y:S02]  /*5e5c0*/  VIADD R0, R194, UR76 ;  /* 0x0000004cc2007c36 */ /* 0x000fe40008000000 */
[----:B--2---:R-:W-:-:S04]  /*5e5d0*/  IMAD.WIDE R196, R224, 0x4, R2 ;  /* 0x00000004e0c47825 */ /* 0x004fc800078e0202 */
[----:B---3--:R-:W-:Y:S01]  /*5e5e0*/  IMAD.WIDE R198, R194, 0x4, R192 ;  /* 0x00000004c2c67825 */ /* 0x008fe200078e02c0 */
[----:B------:R2:W-:Y:S04]  /*5e5f0*/  @P3 STG.E desc[UR28][R196.64], R235 ;  /* 0x000000ebc4003986 */ /* 0x0005e8000c10191c */
[----:B------:R-:W3:Y:S01]  /*5e600*/  LDL.LU R227, [R1+0x520] ;  /* 0x0005200001e37983 */ /* 0x000ee20000300800 */
[----:B------:R-:W-:Y:S01]  /*5e610*/  ISETP.LT.AND P5, PT, R241, UR23, !P1 ;  /* 0x00000017f1007c0c */ /* 0x000fe2000cfa1270 */
[C---:B------:R-:W-:Y:S01]  /*5e620*/  VIADD R226, R242.reuse, 0x8c ;  /* 0x0000008cf2e27836 */ /* 0x040fe20000000000 */
[----:B------:R-:W-:Y:S01]  /*5e630*/  IADD3 R225, PT, PT, R242, 0x87, RZ ;  /* 0x00000087f2e17810 */ /* 0x000fe20007ffe0ff */
[----:B------:R1:W-:Y:S01]  /*5e640*/  @P4 STG.E desc[UR28][R198.64], R233 ;  /* 0x000000e9c6004986 */ /* 0x0003e2000c10191c */
[----:B------:R-:W-:Y:S01]  /*5e650*/  ISETP.LT.AND P1, PT, R240, UR24, !P1 ;  /* 0x00000018f0007c0c */ /* 0x000fe2000cf21270 */
[----:B------:R-:W-:Y:S01]  /*5e660*/  VIADD R195, R0, UR75 ;  /* 0x0000004b00c37c36 */ /* 0x000fe20008000000 */
[----:B------:R-:W3:Y:S01]  /*5e670*/  LDCU UR76, c[0x0][0x39c] ;  /* 0x00007380ff4c77ac */ /* 0x000ee20008000800 */
[----:B--2---:R-:W-:Y:S01]  /*5e680*/  IMAD.WIDE R196, R194, 0x4, R2 ;  /* 0x00000004c2c47825 */ /* 0x004fe200078e0202 */
[----:B------:R-:W-:Y:S01]  /*5e690*/  ISETP.GE.AND P2, PT, R225, UR25, PT ;  /* 0x00000019e1007c0c */ /* 0x000fe2000bf46270 */
[----:B------:R-:W2:Y:S01]  /*5e6a0*/  LDCU UR22, c[0x0][0x398] ;  /* 0x00007300ff1677ac */ /* 0x000ea20008000800 */
[----:B------:R-:W2:Y:S01]  /*5e6b0*/  LDCU UR23, c[0x0][0x398] ;  /* 0x00007300ff1777ac */ /* 0x000ea20008000800 */
[----:B-1----:R-:W2:Y:S01]  /*5e6c0*/  LDL.LU R233, [R1+0x4b0] ;  /* 0x0004b00001e97983 */ /* 0x002ea20000300800 */
[----:B------:R-:W-:Y:S01]  /*5e6d0*/  IMAD.WIDE R198, R0, 0x4, R192 ;  /* 0x0000000400c67825 */ /* 0x000fe200078e02c0 */
[----:B------:R-:W-:Y:S01]  /*5e6e0*/  IADD3 R224, PT, PT, R195, UR74, RZ ;  /* 0x0000004ac3e07c10 */ /* 0x000fe2000fffe0ff */
[----:B------:R-:W1:Y:S01]  /*5e6f0*/  LDCU UR75, c[0x0][0x39c] ;  /* 0x00007380ff4b77ac */ /* 0x000e620008000800 */
[----:B------:R-:W4:Y:S01]  /*5e700*/  LDL.LU R235, [R1+0x524] ;  /* 0x0005240001eb7983 */ /* 0x000f220000300800 */
[----:B------:R-:W1:Y:S03]  /*5e710*/  LDCU UR21, c[0x0][0x3b8] ;  /* 0x00007700ff1577ac */ /* 0x000e660008000800 */
[----:B------:R-:W4:Y:S01]  /*5e720*/  LDL.LU R245, [R1+0x4b4] ;  /* 0x0004b40001f57983 */ /* 0x000f220000300800 */
[----:B------:R-:W1:Y:S03]  /*5e730*/  LDCU UR24, c[0x0][0x3b8] ;  /* 0x00007700ff1877ac */ /* 0x000e660008000800 */
[----:B------:R1:W-:Y:S01]  /*5e740*/  @P0 STG.E desc[UR28][R196.64], R246 ;  /* 0x000000f6c4000986 */ /* 0x0003e2000c10191c */
[----:B------:R-:W-:Y:S01]  /*5e750*/  ISETP.LT.AND P6, PT, R241, UR26, !P2 ;  /* 0x0000001af1007c0c */ /* 0x000fe2000d7c1270 */
[----:B------:R-:W-:Y:S01]  /*5e760*/  VIADD R225, R242, 0x88 ;  /* 0x00000088f2e17836 */ /* 0x000fe20000000000 */
[----:B------:R-:W2:Y:S01]  /*5e770*/  LDCU UR74, c[0x0][0x39c] ;  /* 0x00007380ff4a77ac */ /* 0x000ea20008000800 */
[----:B------:R1:W-:Y:S01]  /*5e780*/  @P5 STG.E desc[UR28][R198.64], R234 ;  /* 0x000000eac6005986 */ /* 0x0003e2000c10191c */
[----:B------:R-:W-:Y:S01]  /*5e790*/  VIADD R194, R224, UR73 ;  /* 0x00000049e0c27c36 */ /* 0x000fe20008000000 */
[----:B------:R-:W2:Y:S02]  /*5e7a0*/  LDCU UR25, c[0x0][0x398] ;  /* 0x00007300ff1977ac */ /* 0x000ea40008000800 */
[----:B------:R-:W4:Y:S01]  /*5e7b0*/  LDL.LU R244, [R1+0x528] ;  /* 0x0005280001f47983 */ /* 0x000f220000300800 */
[----:B-1----:R-:W-:Y:S01]  /*5e7c0*/  IMAD.WIDE R196, R0, 0x4, R2 ;  /* 0x0000000400c47825 */ /* 0x002fe200078e0202 */
[----:B------:R-:W-:Y:S01]  /*5e7d0*/  ISETP.GE.AND P3, PT, R225, UR54, PT ;  /* 0x00000036e1007c0c */ /* 0x000fe2000bf66270 */
[----:B------:R-:W1:Y:S03]  /*5e7e0*/  LDCU UR26, c[0x0][0x398] ;  /* 0x00007300ff1a77ac */ /* 0x000e660008000800 */
[----:B------:R1:W-:Y:S01]  /*5e7f0*/  @P1 STG.E desc[UR28][R196.64], R232 ;  /* 0x000000e8c4001986 */ /* 0x0003e2000c10191c */
[----:B------:R-:W-:Y:S01]  /*5e800*/  IMAD.WIDE R198, R195, 0x4, R192 ;  /* 0x00000004c3c67825 */ /* 0x000fe200078e02c0 */
[----:B------:R-:W-:Y:S01]  /*5e810*/  ISETP.LT.AND P2, PT, R240, UR27, !P2 ;  /* 0x0000001bf0007c0c */ /* 0x000fe2000d741270 */
[----:B------:R-:W2:Y:S02]  /*5e820*/  LDCU UR73, c[0x0][0x39c] ;  /* 0x00007380ff4977ac */ /* 0x000ea40008000800 */
[----:B------:R-:W-:-:S02]  /*5e830*/  VIADD R225, R242, 0x89 ;  /* 0x00000089f2e17836 */ /* 0x000fc40000000000 */
[----:B------:R-:W-:Y:S01]  /*5e840*/  VIADD R0, R194, UR72 ;  /* 0x00000048c2007c36 */ /* 0x000fe20008000000 */
[----:B------:R-:W2:Y:S01]  /*5e850*/  LDCU UR54, c[0x0][0x398] ;  /* 0x00007300ff3677ac */ /* 0x000ea20008000800 */
[----:B-1----:R-:W4:Y:S04]  /*5e860*/  LDL.LU R232, [R1+0x4b8] ;  /* 0x0004b80001e87983 */ /* 0x002f280000300800 */
[----:B------:R1:W-:Y:S01]  /*5e870*/  @P6 STG.E desc[UR28][R198.64], R243 ;  /* 0x000000f3c6006986 */ /* 0x0003e2000c10191c */
[----:B------:R-:W-:Y:S02]  /*5e880*/  ISETP.GE.AND P0, PT, R225, UR57, PT ;  /* 0x00000039e1007c0c */ /* 0x000fe4000bf06270 */
[----:B------:R-:W-:Y:S01]  /*5e890*/  ISETP.LT.AND P4, PT, R241, UR55, !P3 ;  /* 0x00000037f1007c0c */ /* 0x000fe2000df81270 */
[----:B------:R-:W4:Y:S01]  /*5e8a0*/  LDL.LU R234, [R1+0x52c] ;  /* 0x00052c0001ea7983 */ /* 0x000f220000300800 */
[----:B------:R-:W-:Y:S01]  /*5e8b0*/  IADD3 R225, PT, PT, R242, 0x8a, RZ ;  /* 0x0000008af2e17810 */ /* 0x000fe20007ffe0ff */
[----:B------:R-:W-:Y:S01]  /*5e8c0*/  IMAD.WIDE R196, R195, 0x4, R2 ;  /* 0x00000004c3c47825 */ /* 0x000fe200078e0202 */
[----:B------:R-:W-:Y:S01]  /*5e8d0*/  ISETP.LT.AND P5, PT, R241, UR58, !P0 ;  /* 0x0000003af1007c0c */ /* 0x000fe2000c7a1270 */
[----:B------:R-:W2:Y:S01]  /*5e8e0*/  LDCU UR55, c[0x0][0x398] ;  /* 0x00007300ff3777ac */ /* 0x000ea20008000800 */
[----:B-1----:R-:W4:Y:S01]  /*5e8f0*/  LDL.LU R243, [R1+0x4bc] ;  /* 0x0004bc0001f37983 */ /* 0x002f220000300800 */
[----:B------:R-:W-:Y:S01]  /*5e900*/  ISETP.LT.AND P3, PT, R240, UR56, !P3 ;  /* 0x00000038f0007c0c */ /* 0x000fe2000df61270 */
[----:B------:R-:W-:Y:S01]  /*5e910*/  IMAD.WIDE R198, R224, 0x4, R192 ;  /* 0x00000004e0c67825 */ /* 0x000fe200078e02c0 */
[----:B------:R-:W-:Y:S01]  /*5e920*/  ISETP.GE.AND P1, PT, R225, UR60, PT ;  /* 0x0000003ce1007c0c */ /* 0x000fe2000bf26270 */
[----:B------:R1:W-:Y:S01]  /*5e930*/  @P2 STG.E desc[UR28][R196.64], R247 ;  /* 0x000000f7c4002986 */ /* 0x0003e2000c10191c */
[----:B------:R-:W-:Y:S01]  /*5e940*/  ISETP.LT.AND P0, PT, R240, UR59, !P0 ;  /* 0x0000003bf0007c0c */ /* 0x000fe2000c701270 */
[----:B------:R-:W-:Y:S01]  /*5e950*/  VIADD R225, R242, 0x8b ;  /* 0x0000008bf2e17836 */ /* 0x000fe20000000000 */
[----:B------:R-:W-:Y:S01]  /*5e960*/  ISETP.LT.AND P6, PT, R241, UR61, !P1 ;  /* 0x0000003df1007c0c */ /* 0x000fe2000cfc1270 */
[----:B------:R-:W2:Y:S01]  /*5e970*/  LDCU UR27, c[0x0][0x3b8] ;  /* 0x00007700ff1b77ac */ /* 0x000ea20008000800 */
[----:B------:R-:W-:-:S02]  /*5e980*/  ISETP.LT.AND P1, PT, R240, UR62, !P1 ;  /* 0x0000003ef0007c0c */ /* 0x000fc4000cf21270 */
[----:B------:R-:W-:Y:S01]  /*5e990*/  ISETP.GE.AND P2, PT, R225, UR64, PT ;  /* 0x00000040e1007c0c */ /* 0x000fe2000bf46270 */
[----:B------:R-:W-:Y:S01]  /*5e9a0*/  IMAD.WIDE R224, R224, 0x4, R2 ;  /* 0x00000004e0e07825 */ /* 0x000fe200078e0202 */
[----:B------:R-:W-:Y:S01]  /*5e9b0*/  IADD3 R195, PT, PT, R0, UR63, RZ ;  /* 0x0000003f00c37c10 */ /* 0x000fe2000fffe0ff */
[----:B------:R-:W2:Y:S02]  /*5e9c0*/  LDCU UR72, c[0x0][0x39c] ;  /* 0x00007380ff4877ac */ /* 0x000ea40008000800 */
[--C-:B-1----:R-:W-:Y:S01]  /*5e9d0*/  IMAD.WIDE R196, R194, 0x4, R192.reuse ;  /* 0x00000004c2c47825 */ /* 0x102fe200078e02c0 */
        /* <DEDUP_REMOVED lines=12> */
[----:B------:R-:W-:Y:S01]  /*5eaa0*/  ISETP.LT.AND P2, PT, R240, UR66, !P2 ;  /* 0x00000042f0007c0c */ /* 0x000fe2000d741270 */
[----:B------:R-:W1:Y:S01]  /*5eab0*/  LDCU UR66, c[0x0][0x3b8] ;  /* 0x00007700ff4277ac */ /* 0x000e620008000800 */
[----:B---3--:R-:W-:Y:S01]  /*5eac0*/  IMAD.WIDE R198, R0, 0x4, R192 ;  /* 0x0000000400c67825 */ /* 0x008fe200078e02c0 */
[----:B--2---:R2:W-:Y:S01]  /*5ead0*/  @P3 STG.E desc[UR28][R224.64], R233 ;  /* 0x000000e9e0003986 */ /* 0x0045e2000c10191c */
[----:B------:R-:W-:-:S02]  /*5eae0*/  ISETP.GE.AND P3, PT, R226, UR68, PT ;  /* 0x00000044e2007c0c */ /* 0x000fc4000bf66270 */
[----:B------:R-:W-:Y:S01]  /*5eaf0*/  VIADD R227, R195, UR67 ;  /* 0x00000043c3e37c36 */ /* 0x000fe20008000000 */
[----:B------:R-:W3:Y:S01]  /*5eb00*/  LDCU UR67, c[0x0][0x39c] ;  /* 0x00007380ff4377ac */ /* 0x000ee20008000800 */
[----:B------:R1:W-:Y:S01]  /*5eb10*/  @P5 STG.E desc[UR28][R196.64], R248 ;  /* 0x000000f8c4005986 */ /* 0x0003e2000c10191c */
[----:B------:R-:W-:Y:S02]  /*5eb20*/  ISETP.LT.AND P5, PT, R241, UR69, !P3 ;  /* 0x00000045f1007c0c */ /* 0x000fe4000dfa1270 */
[----:B------:R-:W-:Y:S01]  /*5eb30*/  ISETP.LT.AND P3, PT, R240, UR70, !P3 ;  /* 0x00000046f0007c0c */ /* 0x000fe2000df61270 */
[----:B------:R-:W3:Y:S01]  /*5eb40*/  LDCU UR68, c[0x0][0x398] ;  /* 0x00007300ff4477ac */ /* 0x000ee20008000800 */
[--C-:B--2---:R-:W-:Y:S01]  /*5eb50*/  IMAD.WIDE R224, R0, 0x4, R2.reuse ;  /* 0x0000000400e07825 */ /* 0x104fe200078e0202 */
[----:B------:R-:W2:Y:S03]  /*5eb60*/  LDCU UR69, c[0x0][0x398] ;  /* 0x00007300ff4577ac */ /* 0x000ea60008000800 */
[----:B-1----:R-:W-:Y:S01]  /*5eb70*/  IMAD.WIDE R196, R194, 0x4, R2 ;  /* 0x00000004c2c47825 */ /* 0x002fe200078e0202 */
[C---:B------:R-:W-:Y:S01]  /*5eb80*/  IADD3 R194, PT, PT, R242.reuse, 0x8d, RZ ;  /* 0x0000008df2c27810 */ /* 0x040fe20007ffe0ff */
[----:B------:R-:W1:Y:S02]  /*5eb90*/  LDCU UR70, c[0x0][0x3b8] ;  /* 0x00007700ff4677ac */ /* 0x000e640008000800 */
[----:B------:R-:W-:Y:S01]  /*5eba0*/  VIADD R0, R242, 0x8e ;  /* 0x0000008ef2007836 */ /* 0x000fe20000000000 */
[----:B------:R2:W-:Y:S01]  /*5ebb0*/  @P0 STG.E desc[UR28][R196.64], R236 ;  /* 0x000000ecc4000986 */ /* 0x0005e2000c10191c */
[----:B------:R-:W-:Y:S01]  /*5ebc0*/  ISETP.GE.AND P0, PT, R194, UR31, PT ;  /* 0x0000001fc2007c0c */ /* 0x000fe2000bf06270 */
[----:B------:R-:W-:Y:S01]  /*5ebd0*/  VIADD R233, R227, UR71 ;  /* 0x00000047e3e97c36 */ /* 0x000fe20008000000 */
[----:B------:R-:W1:Y:S01]  /*5ebe0*/  LDCU UR71, c[0x0][0x39c] ;  /* 0x00007380ff4777ac */ /* 0x000e620008000800 */
[----:B----4-:R4:W-:Y:S01]  /*5ebf0*/  @P6 STG.E desc[UR28][R198.64], R235 ;  /* 0x000000ebc6006986 */ /* 0x0109e2000c10191c */
[----:B------:R-:W-:Y:S01]  /*5ec00*/  ISETP.LT.AND P6, PT, R241, UR32, !P0 ;  /* 0x00000020f1007c0c */ /* 0x000fe2000c7c1270 */
[----:B------:R-:W1:Y:S02]  /*5ec10*/  LDCU UR31, c[0x0][0x398] ;  /* 0x00007300ff1f77ac */ /* 0x000e640008000800 */
[----:B------:R3:W-:Y:S01]  /*5ec20*/  @P1 STG.E desc[UR28][R224.64], R245 ;  /* 0x000000f5e0001986 */ /* 0x0007e2000c10191c */
[----:B------:R-:W-:Y:S01]  /*5ec30*/  ISETP.GE.AND P1, PT, R0, UR38, PT ;  /* 0x0000002600007c0c */ /* 0x000fe2000bf26270 */
[C---:B--2---:R-:W-:Y:S01]  /*5ec40*/  IMAD.WIDE R196, R195.reuse, 0x4, R192 ;  /* 0x00000004c3c47825 */ /* 0x044fe200078e02c0 */
[----:B------:R-:W-:Y:S01]  /*5ec50*/  ISETP.LT.AND P0, PT, R240, UR34, !P0 ;  /* 0x00000022f0007c0c */ /* 0x000fe2000c701270 */
[----:B------:R-:W2:Y:S02]  /*5ec60*/  LDCU UR32, c[0x0][0x398] ;  /* 0x00007300ff2077ac */ /* 0x000ea40008000800 */
[----:B----4-:R-:W-:Y:S01]  /*5ec70*/  IMAD.WIDE R198, R195, 0x4, R2 ;  /* 0x00000004c3c67825 */ /* 0x010fe200078e0202 */
[----:B------:R-:W-:Y:S01]  /*5ec80*/  @P4 STG.E desc[UR28][R196.64], R249 ;  /* 0x000000f9c4004986 */ /* 0x000fe2000c10191c */
[----:B------:R-:W-:Y:S01]  /*5ec90*/  ISETP.LT.AND P4, PT, R241, UR4, !P1 ;  /* 0x00000004f1007c0c */ /* 0x000fe2000cf81270 */
[----:B------:R-:W4:Y:S01]  /*5eca0*/  LDCU UR38, c[0x0][0x398] ;  /* 0x00007300ff2677ac */ /* 0x000f220008000800 */
[----:B------:R-:W-:-:S02]  /*5ecb0*/  VIADD R0, R242, 0x8f ;  /* 0x0000008ff2007836 */ /* 0x000fc40000000000 */
[----:B---3--:R-:W-:Y:S01]  /*5ecc0*/  IMAD.WIDE R224, R227, 0x4, R192 ;  /* 0x00000004e3e07825 */ /* 0x008fe200078e02c0 */
[----:B------:R3:W-:Y:S01]  /*5ecd0*/  @P2 STG.E desc[UR28][R198.64], R237 ;  /* 0x000000edc6002986 */ /* 0x0007e2000c10191c */
[----:B------:R-:W-:Y:S01]  /*5ece0*/  IADD3 R235, PT, PT, R233, UR36, RZ ;  /* 0x00000024e9eb7c10 */ /* 0x000fe2000fffe0ff */
[----:B------:R-:W1:Y:S01]  /*5ecf0*/  LDCU UR36, c[0x0][0x39c] ;  /* 0x00007380ff2477ac */ /* 0x000e620008000800 */
[----:B------:R-:W-:Y:S01]  /*5ed00*/  IMAD.WIDE R226, R227, 0x4, R2 ;  /* 0x00000004e3e27825 */ /* 0x000fe200078e0202 */
[----:B------:R-:W-:Y:S01]  /*5ed10*/  ISETP.GE.AND P2, PT, R0, UR44, PT ;  /* 0x0000002c00007c0c */ /* 0x000fe2000bf46270 */
[----:B------:R-:W-:Y:S01]  /*5ed20*/  @P5 STG.E desc[UR28][R224.64], R244 ;  /* 0x000000f4e0005986 */ /* 0x000fe2000c10191c */
[----:B------:R-:W-:Y:S01]  /*5ed30*/  IADD3 R0, PT, PT, R242, 0x90, RZ ;  /* 0x00000090f2007810 */ /* 0x000fe20007ffe0ff */
[----:B------:R-:W1:Y:S01]  /*5ed40*/  LDCU UR4, c[0x0][0x398] ;  /* 0x00007300ff0477ac */ /* 0x000e620008000800 */
[----:B------:R-:W-:Y:S01]  /*5ed50*/  ISETP.LT.AND P1, PT, R240, UR40, !P1 ;  /* 0x00000028f0007c0c */ /* 0x000fe2000cf21270 */
[----:B------:R2:W-:Y:S01]  /*5ed60*/  @P3 STG.E desc[UR28][R226.64], R232 ;  /* 0x000000e8e2003986 */ /* 0x0005e2000c10191c */
[----:B------:R-:W-:Y:S01]  /*5ed70*/  ISETP.GE.AND P3, PT, R0, UR46, PT ;  /* 0x0000002e00007c0c */ /* 0x000fe2000bf66270 */
[----:B------:R-:W1:Y:S01]  /*5ed80*/  LDCU UR34, c[0x0][0x3b8] ;  /* 0x00007700ff2277ac */ /* 0x000e620008000800 */
[----:B---3--:R-:W-:Y:S01]  /*5ed90*/  IMAD.WIDE R236, R233, 0x4, R192 ;  /* 0x00000004e9ec7825 */ /* 0x008fe200078e02c0 */
[----:B------:R-:W-:Y:S01]  /*5eda0*/  ISETP.LT.AND P5, PT, R241, UR5, !P2 ;  /* 0x00000005f1007c0c */ /* 0x000fe2000d7a1270 */
[----:B------:R-:W3:Y:S02]  /*5edb0*/  LDCU UR44, c[0x0][0x398] ;  /* 0x00007300ff2c77ac */ /* 0x000ee40008000800 */
[----:B------:R-:W-:Y:S01]  /*5edc0*/  VIADD R0, R242, 0x91 ;  /* 0x00000091f2007836 */ /* 0x000fe20000000000 */
[----:B------:R-:W-:Y:S01]  /*5edd0*/  ISETP.LT.AND P2, PT, R240, UR30, !P2 ;  /* 0x0000001ef0007c0c */ /* 0x000fe2000d741270 */
[----:B------:R-:W-:Y:S01]  /*5ede0*/  VIADD R195, R235, UR42 ;  /* 0x0000002aebc37c36 */ /* 0x000fe20008000000 */
[----:B------:R-:W1:Y:S01]  /*5edf0*/  LDCU UR40, c[0x0][0x3b8] ;  /* 0x00007700ff2877ac */ /* 0x000e620008000800 */
[----:B--2---:R-:W-:Y:S01]  /*5ee00*/  IMAD.WIDE R232, R233, 0x4, R2 ;  /* 0x00000004e9e87825 */ /* 0x004fe200078e0202 */
[----:B------:R-:W-:Y:S01]  /*5ee10*/  @P6 STG.E desc[UR28][R236.64], R250 ;  /* 0x000000faec006986 */ /* 0x000fe2000c10191c */
[----:B------:R-:W2:Y:S02]  /*5ee20*/  LDCU UR42, c[0x0][0x39c] ;  /* 0x00007380ff2a77ac */ /* 0x000ea40008000800 */
[--C-:B------:R-:W-:Y:S01]  /*5ee30*/  IMAD.WIDE R226, R235, 0x4, R192.reuse ;  /* 0x00000004ebe27825 */ /* 0x100fe200078e02c0 */
[----:B------:R1:W-:Y:S01]  /*5ee40*/  @P0 STG.E desc[UR28][R232.64], R238 ;  /* 0x000000eee8000986 */ /* 0x0003e2000c10191c */
[----:B------:R-:W-:Y:S01]  /*5ee50*/  ISETP.GE.AND P0, PT, R0, UR48, PT ;  /* 0x0000003000007c0c */ /* 0x000fe2000bf06270 */
[----:B------:R-:W2:Y:S02]  /*5ee60*/  LDCU UR5, c[0x0][0x398] ;  /* 0x00007300ff0577ac */ /* 0x000ea40008000800 */
[----:B------:R3:W-:Y:S01]  /*5ee70*/  @P4 STG.E desc[UR28][R226.64], R234 ;  /* 0x000000eae2004986 */ /* 0x0007e2000c10191c */
[----:B------:R-:W-:Y:S01]  /*5ee80*/  VIADD R0, R242, 0x92 ;  /* 0x00000092f2007836 */ /* 0x000fe20000000000 */
[----:B------:R-:W-:Y:S01]  /*5ee90*/  ISETP.LT.AND P6, PT, R241, UR7, !P3 ;  /* 0x00000007f1007c0c */ /* 0x000fe2000dfc1270 */
[C---:B------:R-:W-:Y:S01]  /*5eea0*/  VIADD R197, R195.reuse, UR6 ;  /* 0x00000006c3c57c36 */ /* 0x040fe20008000000 */
[----:B------:R-:W-:Y:S01]  /*5eeb0*/  ISETP.LT.AND P3, PT, R240, UR8, !P3 ;  /* 0x00000008f0007c0c */ /* 0x000fe2000df61270 */
[----:B------:R-:W2:Y:S01]  /*5eec0*/  LDCU UR6, c[0x0][0x39c] ;  /* 0x00007380ff0677ac */ /* 0x000ea20008000800 */
[----:B-1----:R-:W-:Y:S01]  /*5eed0*/  IMAD.WIDE R232, R195, 0x4, R192 ;  /* 0x00000004c3e87825 */ /* 0x002fe200078e02c0 */
[----:B------:R-:W1:Y:S03]  /*5eee0*/  LDCU UR46, c[0x0][0x398] ;  /* 0x00007300ff2e77ac */ /* 0x000e660008000800 */
[--C-:B---3--:R-:W-:Y:S01]  /*5eef0*/  IMAD.WIDE R234, R235, 0x4, R2.reuse ;  /* 0x00000004ebea7825 */ /* 0x108fe200078e0202 */
[----:B------:R-:W-:Y:S01]  /*5ef00*/  ISETP.LT.AND P4, PT, R241, UR10, !P0 ;  /* 0x0000000af1007c0c */ /* 0x000fe2000c781270 */
[----:B------:R-:W3:Y:S02]  /*5ef10*/  LDCU UR7, c[0x0][0x398] ;  /* 0x00007300ff0777ac */ /* 0x000ee40008000800 */
[----:B------:R-:W-:Y:S01]  /*5ef20*/  IMAD.WIDE R194, R195, 0x4, R2 ;  /* 0x00000004c3c27825 */ /* 0x000fe200078e0202 */
[----:B------:R-:W-:Y:S01]  /*5ef30*/  @P1 STG.E desc[UR28][R234.64], R243 ;  /* 0x000000f3ea001986 */ /* 0x000fe2000c10191c */
[----:B------:R-:W-:Y:S01]  /*5ef40*/  ISETP.GE.AND P1, PT, R0, UR50, PT ;  /* 0x0000003200007c0c */ /* 0x000fe2000bf26270 */
[----:B------:R-:W1:Y:S01]  /*5ef50*/  LDCU UR30, c[0x0][0x3b8] ;  /* 0x00007700ff1e77ac */ /* 0x000e620008000800 */
[----:B------:R-:W-:Y:S01]  /*5ef60*/  IADD3 R0, PT, PT, R242, 0x93, RZ ;  /* 0x00000093f2007810 */ /* 0x000fe20007ffe0ff */
[----:B------:R-:W-:Y:S01]  /*5ef70*/  @P5 STG.E desc[UR28][R232.64], R251 ;  /* 0x000000fbe8005986 */ /* 0x000fe2000c10191c */
[----:B------:R-:W-:Y:S01]  /*5ef80*/  ISETP.LT.AND P0, PT, R240, UR11, !P0 ;  /* 0x0000000bf0007c0c */ /* 0x000fe2000c701270 */
[C---:B------:R-:W-:Y:S01]  /*5ef90*/  IMAD.WIDE R226, R197.reuse, 0x4, R192 ;  /* 0x00000004c5e27825 */ /* 0x040fe200078e02c0 */
[C---:B------:R-:W-:Y:S01]  /*5efa0*/  IADD3 R199, PT, PT, R197.reuse, UR9, RZ ;  /* 0x00000009c5c77c10 */ /* 0x040fe2000fffe0ff */
[----:B------:R1:W-:Y:S01]  /*5efb0*/  @P2 STG.E desc[UR28][R194.64], R239 ;  /* 0x000000efc2002986 */ /* 0x0003e2000c10191c */
[----:B------:R-:W-:Y:S01]  /*5efc0*/  ISETP.GE.AND P2, PT, R0, UR52, PT ;  /* 0x0000003400007c0c */ /* 0x000fe2000bf46270 */
[----:B------:R-:W-:Y:S01]  /*5efd0*/  IMAD.WIDE R196, R197, 0x4, R2 ;  /* 0x00000004c5c47825 */ /* 0x000fe200078e0202 */
[----:B------:R-:W-:Y:S01]  /*5efe0*/  ISETP.LT.AND P5, PT, R241, UR13, !P1 ;  /* 0x0000000df1007c0c */ /* 0x000fe2000cfa1270 */
[----:B------:R-:W-:Y:S01]  /*5eff0*/  @P6 STG.E desc[UR28][R226.64], R212 ;  /* 0x000000d4e2006986 */ /* 0x000fe2000c10191c */
[----:B------:R-:W2:Y:S01]  /*5f000*/  LDCU UR9, c[0x0][0x39c] ;  /* 0x00007380ff0977ac */ /* 0x000ea20008000800 */
[----:B------:R-:W-:Y:S01]  /*5f010*/  VIADD R0, R242, 0x94 ;  /* 0x00000094f2007836 */ /* 0x000fe20000000000 */
[----:B------:R-:W-:Y:S01]  /*5f020*/  ISETP.LT.AND P1, PT, R240, UR14, !P1 ;  /* 0x0000000ef0007c0c */ /* 0x000fe2000cf21270 */
[C---:B------:R-:W-:Y:S01]  /*5f030*/  VIADD R225, R199.reuse, UR12 ;  /* 0x0000000cc7e17c36 */ /* 0x040fe20008000000 */
[----:B------:R3:W-:Y:S01]  /*5f040*/  @P3 STG.E desc[UR28][R196.64], R32 ;  /* 0x00000020c4003986 */ /* 0x0007e2000c10191c */
[----:B------:R-:W2:Y:S01]  /*5f050*/  LDCU UR48, c[0x0][0x398] ;  /* 0x00007300ff3077ac */ /* 0x000ea20008000800 */
[----:B------:R-:W-:Y:S01]  /*5f060*/  ISETP.GE.AND P3, PT, R0, UR77, PT ;  /* 0x0000004d00007c0c */ /* 0x000fe2000bf66270 */
[----:B-1----:R-:W-:Y:S01]  /*5f070*/  IMAD.WIDE R194, R199, 0x4, R192 ;  /* 0x00000004c7c27825 */ /* 0x002fe200078e02c0 */
[----:B------:R-:W-:Y:S01]  /*5f080*/  ISETP.LT.AND P6, PT, R241, UR16, !P2 ;  /* 0x00000010f1007c0c */ /* 0x000fe2000d7c1270 */
[----:B------:R-:W1:Y:S02]  /*5f090*/  LDCU UR12, c[0x0][0x39c] ;  /* 0x00007380ff0c77ac */ /* 0x000e640008000800 */
[----:B------:R-:W-:Y:S01]  /*5f0a0*/  IMAD.WIDE R198, R199, 0x4, R2 ;  /* 0x00000004c7c67825 */ /* 0x000fe200078e0202 */
[----:B------:R-:W-:Y:S01]  /*5f0b0*/  ISETP.LT.AND P2, PT, R240, UR17, !P2 ;  /* 0x00000011f0007c0c */ /* 0x000fe2000d741270 */
[----:B------:R-:W1:Y:S02]  /*5f0c0*/  LDCU UR10, c[0x0][0x398] ;  /* 0x00007300ff0a77ac */ /* 0x000e640008000800 */
[----:B------:R-:W-:Y:S01]  /*5f0d0*/  VIADD R0, R242, 0x95 ;  /* 0x00000095f2007836 */ /* 0x000fe20000000000 */
[----:B------:R2:W-:Y:S01]  /*5f0e0*/  @P4 STG.E desc[UR28][R194.64], R52 ;  /* 0x00000034c2004986 */ /* 0x0005e2000c10191c */
[C---:B---3--:R-:W-:Y:S01]  /*5f0f0*/  IMAD.WIDE R196, R225.reuse, 0x4, R192 ;  /* 0x00000004e1c47825 */ /* 0x048fe200078e02c0 */
[----:B------:R-:W3:Y:S02]  /*5f100*/  LDCU UR8, c[0x0][0x3b8] ;  /* 0x00007700ff0877ac */ /* 0x000ee40008000800 */
[----:B------:R1:W-:Y:S01]  /*5f110*/  @P0 STG.E desc[UR28][R198.64], R48 ;  /* 0x00000030c6000986 */ /* 0x0003e2000c10191c */
[C---:B------:R-:W-:Y:S01]  /*5f120*/  VIADD R237, R225.reuse, UR15 ;  /* 0x0000000fe1ed7c36 */ /* 0x040fe20008000000 */
[----:B------:R-:W-:Y:S01]  /*5f130*/  ISETP.GE.AND P0, PT, R0, UR76, PT ;  /* 0x0000004c00007c0c */ /* 0x000fe2000bf06270 */
[----:B------:R-:W3:Y:S01]  /*5f140*/  LDCU UR15, c[0x0][0x39c] ;  /* 0x00007380ff0f77ac */ /* 0x000ee20008000800 */
[----:B------:R-:W-:Y:S01]  /*5f150*/  IADD3 R0, PT, PT, R242, 0x96, RZ ;  /* 0x00000096f2007810 */ /* 0x000fe20007ffe0ff */
[----:B------:R-:W3:Y:S01]  /*5f160*/  LDCU UR50, c[0x0][0x398] ;  /* 0x00007300ff3277ac */ /* 0x000ee20008000800 */
[----:B--2---:R-:W-:Y:S01]  /*5f170*/  IMAD.WIDE R194, R225, 0x4, R2 ;  /* 0x00000004e1c27825 */ /* 0x004fe200078e0202 */
[----:B------:R-:W-:Y:S01]  /*5f180*/  ISETP.LT.AND P4, PT, R241, UR19, !P3 ;  /* 0x00000013f1007c0c */ /* 0x000fe2000df81270 */
[----:B------:R2:W-:Y:S01]  /*5f190*/  @P5 STG.E desc[UR28][R196.64], R213 ;  /* 0x000000d5c4005986 */ /* 0x0005e2000c10191c */
[----:B------:R-:W-:Y:S01]  /*5f1a0*/  ISETP.LT.AND P3, PT, R240, UR20, !P3 ;  /* 0x00000014f0007c0c */ /* 0x000fe2000df61270 */
[C---:B-1----:R-:W-:Y:S01]  /*5f1b0*/  IMAD.WIDE R198, R237.reuse, 0x4, R192 ;  /* 0x00000004edc67825 */ /* 0x042fe200078e02c0 */
[----:B------:R-:W-:Y:S01]  /*5f1c0*/  IADD3 R233, PT, PT, R237, UR18, RZ ;  /* 0x00000012ede97c10 */ /* 0x000fe2000fffe0ff */
[----:B------:R1:W-:Y:S01]  /*5f1d0*/  @P1 STG.E desc[UR28][R194.64], R33 ;  /* 0x00000021c2001986 */ /* 0x0003e2000c10191c */
[----:B------:R-:W-:Y:S01]  /*5f1e0*/  ISETP.GE.AND P1, PT, R0, UR75, PT ;  /* 0x0000004b00007c0c */ /* 0x000fe2000bf26270 */
[----:B------:R-:W-:Y:S01]  /*5f1f0*/  VIADD R0, R242, 0x97 ;  /* 0x00000097f2007836 */ /* 0x000fe20000000000 */
[----:B------:R-:W-:Y:S01]  /*5f200*/  ISETP.LT.AND P5, PT, R241, UR22, !P0 ;  /* 0x00000016f1007c0c */ /* 0x000fe2000c7a1270 */
[----:B------:R3:W-:Y:S01]  /*5f210*/  @P6 STG.E desc[UR28][R198.64], R53 ;  /* 0x00000035c6006986 */ /* 0x0007e2000c10191c */
[----:B------:R-:W-:Y:S01]  /*5f220*/  ISETP.LT.AND P0, PT, R240, UR23, !P0 ;  /* 0x00000017f0007c0c */ /* 0x000fe2000c701270 */
[----:B------:R-:W4:Y:S01]  /*5f230*/  LDCU UR13, c[0x0][0x398] ;  /* 0x00007300ff0d77ac */ /* 0x000f220008000800 */
[----:B--2---:R-:W-:Y:S01]  /*5f240*/  IMAD.WIDE R196, R237, 0x4, R2 ;  /* 0x00000004edc47825 */ /* 0x004fe200078e0202 */
[----:B------:R-:W-:Y:S01]  /*5f250*/  ISETP.LT.AND P6, PT, R241, UR25, !P1 ;  /* 0x00000019f1007c0c */ /* 0x000fe2000cfc1270 */
[----:B------:R-:W2:Y:S02]  /*5f260*/  LDCU UR11, c[0x0][0x3b8] ;  /* 0x00007700ff0b77ac */ /* 0x000ea40008000800 */
[C---:B-1----:R-:W-:Y:S01]  /*5f270*/  IMAD.WIDE R32, R233.reuse, 0x4, R192 ;  /* 0x00000004e9207825 */ /* 0x042fe200078e02c0 */
[----:B------:R1:W-:Y:S01]  /*5f280*/  @P2 STG.E desc[UR28][R196.64], R49 ;  /* 0x00000031c4002986 */ /* 0x0003e2000c10191c */
[----:B------:R-:W-:Y:S01]  /*5f290*/  ISETP.GE.AND P2, PT, R0, UR74, PT ;  /* 0x0000004a00007c0c */ /* 0x000fe2000bf46270 */
[----:B------:R-:W2:Y:S01]  /*5f2a0*/  LDCU UR18, c[0x0][0x39c] ;  /* 0x00007380ff1277ac */ /* 0x000ea20008000800 */
[----:B------:R-:W-:-:S02]  /*5f2b0*/  VIADD R227, R233, UR21 ;  /* 0x00000015e9e37c36 */ /* 0x000fc40008000000 */
[----:B---3--:R-:W-:Y:S01]  /*5f2c0*/  IMAD.WIDE R52, R233, 0x4, R2 ;  /* 0x00000004e9347825 */ /* 0x008fe200078e0202 */
[----:B------:R-:W-:Y:S01]  /*5f2d0*/  ISETP.LT.AND P1, PT, R240, UR26, !P1 ;  /* 0x0000001af0007c0c */ /* 0x000fe2000cf21270 */
[----:B------:R3:W-:Y:S01]  /*5f2e0*/  @P4 STG.E desc[UR28][R32.64], R214 ;  /* 0x000000d620004986 */ /* 0x0007e2000c10191c */
[----:B------:R-:W2:Y:S01]  /*5f2f0*/  LDCU UR52, c[0x0][0x398] ;  /* 0x00007300ff3477ac */ /* 0x000ea20008000800 */
[----:B------:R-:W-:Y:S02]  /*5f300*/  VIADD R0, R242, 0x98 ;  /* 0x00000098f2007836 */ /* 0x000fe40000000000 */
[----:B------:R4:W-:Y:S01]  /*5f310*/  @P3 STG.E desc[UR28][R52.64], R34 ;  /* 0x0000002234003986 */ /* 0x0009e2000c10191c */
[C---:B-1----:R-:W-:Y:S01]  /*5f320*/  IMAD.WIDE R48, R227.reuse, 0x4, R192 ;  /* 0x00000004e3307825 */ /* 0x042fe200078e02c0 */
[----:B------:R-:W1:Y:S01]  /*5f330*/  LDCU UR16, c[0x0][0x398] ;  /* 0x00007300ff1077ac */ /* 0x000e620008000800 */
[----:B------:R-:W-:Y:S02]  /*5f340*/  ISETP.GE.AND P3, PT, R0, UR73, PT ;  /* 0x0000004900007c0c */ /* 0x000fe4000bf66270 */
[C---:B------:R-:W-:Y:S01]  /*5f350*/  VIADD R225, R227.reuse, UR24 ;  /* 0x00000018e3e17c36 */ /* 0x040fe20008000000 */
[----:B------:R-:W-:Y:S01]  /*5f360*/  IADD3 R0, PT, PT, R242, 0x99, RZ ;  /* 0x00000099f2007810 */ /* 0x000fe20007ffe0ff */
[----:B------:R-:W1:Y:S01]  /*5f370*/  LDCU UR14, c[0x0][0x3b8] ;  /* 0x00007700ff0e77ac */ /* 0x000e620008000800 */
[----:B---3--:R-:W-:Y:S01]  /*5f380*/  IMAD.WIDE R32, R227, 0x4, R2 ;  /* 0x00000004e3207825 */ /* 0x008fe200078e0202 */
[----:B------:R-:W-:Y:S01]  /*5f390*/  ISETP.LT.AND P4, PT, R241, UR54, !P2 ;  /* 0x00000036f1007c0c */ /* 0x000fe2000d781270 */
[----:B------:R3:W-:Y:S01]  /*5f3a0*/  @P5 STG.E desc[UR28][R48.64], R54 ;  /* 0x0000003630005986 */ /* 0x0007e2000c10191c */
[----:B------:R-:W-:Y:S01]  /*5f3b0*/  ISETP.LT.AND P2, PT, R240, UR55, !P2 ;  /* 0x00000037f0007c0c */ /* 0x000fe2000d741270 */
[C---:B----4-:R-:W-:Y:S01]  /*5f3c0*/  IMAD.WIDE R52, R225.reuse, 0x4, R192 ;  /* 0x00000004e1347825 */ /* 0x050fe200078e02c0 */
[----:B------:R-:W-:Y:S01]  /*5f3d0*/  IADD3 R213, PT, PT, R225, UR27, RZ ;  /* 0x0000001be1d57c10 */ /* 0x000fe2000fffe0ff */
[----:B------:R4:W-:Y:S01]  /*5f3e0*/  @P0 STG.E desc[UR28][R32.64], R50 ;  /* 0x0000003220000986 */ /* 0x0009e2000c10191c */
[----:B------:R-:W-:Y:S01]  /*5f3f0*/  ISETP.GE.AND P0, PT, R0, UR72, PT ;  /* 0x0000004800007c0c */ /* 0x000fe2000bf06270 */
[----:B------:R-:W-:Y:S01]  /*5f400*/  VIADD R0, R242, 0x9a ;  /* 0x0000009af2007836 */ /* 0x000fe20000000000 */
[----:B------:R-:W-:Y:S01]  /*5f410*/  ISETP.LT.AND P5, PT, R241, UR57, !P3 ;  /* 0x00000039f1007c0c */ /* 0x000fe2000dfa1270 */
[----:B------:R1:W-:Y:S01]  /*5f420*/  @P6 STG.E desc[UR28][R52.64], R215 ;  /* 0x000000d734006986 */ /* 0x0003e2000c10191c */
[----:B------:R-:W-:Y:S01]  /*5f430*/  ISETP.LT.AND P3, PT, R240, UR58, !P3 ;  /* 0x0000003af0007c0c */ /* 0x000fe2000df61270 */
[----:B------:R-:W2:Y:S01]  /*5f440*/  LDCU UR21, c[0x0][0x39c] ;  /* 0x00007380ff1577ac */ /* 0x000ea20008000800 */
[----:B---3--:R-:W-:Y:S01]  /*5f450*/  IMAD.WIDE R48, R225, 0x4, R2 ;  /* 0x00000004e1307825 */ /* 0x008fe200078e0202 */
[----:B------:R-:W-:Y:S01]  /*5f460*/  ISETP.LT.AND P6, PT, R241, UR60, !P0 ;  /* 0x0000003cf1007c0c */ /* 0x000fe2000c7c1270 */
[----:B------:R-:W3:Y:S02]  /*5f470*/  LDCU UR77, c[0x0][0x398] ;  /* 0x00007300ff4d77ac */ /* 0x000ee40008000800 */
[C---:B----4-:R-:W-:Y:S01]  /*5f480*/  IMAD.WIDE R32, R213.reuse, 0x4, R192 ;  /* 0x00000004d5207825 */ /* 0x050fe200078e02c0 */
[----:B------:R4:W-:Y:S01]  /*5f490*/  @P1 STG.E desc[UR28][R48.64], R35 ;  /* 0x0000002330001986 */ /* 0x0009e2000c10191c */
[----:B------:R-:W-:Y:S01]  /*5f4a0*/  ISETP.GE.AND P1, PT, R0, UR63, PT ;  /* 0x0000003f00007c0c */ /* 0x000fe2000bf26270 */
[----:B------:R-:W2:Y:S01]  /*5f4b0*/  LDCU UR19, c[0x0][0x398] ;  /* 0x00007300ff1377ac */ /* 0x000ea20008000800 */
[----:B------:R-:W-:-:S02]  /*5f4c0*/  VIADD R195, R213, UR56 ;  /* 0x00000038d5c37c36 */ /* 0x000fc40008000000 */
[----:B-1----:R-:W-:Y:S01]  /*5f4d0*/  IMAD.WIDE R52, R213, 0x4, R2 ;  /* 0x00000004d5347825 */ /* 0x002fe200078e0202 */
[----:B------:R-:W-:Y:S01]  /*5f4e0*/  ISETP.LT.AND P0, PT, R240, UR61, !P0 ;  /* 0x0000003df0007c0c */ /* 0x000fe2000c701270 */
[----:B------:R1:W-:Y:S01]  /*5f4f0*/  @P4 STG.E desc[UR28][R32.64], R55 ;  /* 0x0000003720004986 */ /* 0x0003e2000c10191c */
[----:B------:R-:W2:Y:S01]  /*5f500*/  LDCU UR17, c[0x0][0x3b8] ;  /* 0x00007700ff1177ac */ /* 0x000ea20008000800 */
[----:B------:R-:W-:Y:S02]  /*5f510*/  VIADD R0, R242, 0x9b ;  /* 0x0000009bf2007836 */ /* 0x000fe40000000000 */
[----:B------:R-:W-:Y:S01]  /*5f520*/  @P2 STG.E desc[UR28][R52.64], R51 ;  /* 0x0000003334002986 */ /* 0x000fe2000c10191c */
[C---:B----4-:R-:W-:Y:S01]  /*5f530*/  IMAD.WIDE R34, R195.reuse, 0x4, R192 ;  /* 0x00000004c3227825 */ /* 0x050fe200078e02c0 */
[----:B------:R-:W4:Y:S01]  /*5f540*/  LDCU UR24, c[0x0][0x39c] ;  /* 0x00007380ff1877ac */ /* 0x000f220008000800 */
[----:B------:R-:W-:Y:S02]  /*5f550*/  ISETP.GE.AND P2, PT, R0, UR67, PT ;  /* 0x0000004300007c0c */ /* 0x000fe4000bf46270 */
[C---:B------:R-:W-:Y:S01]  /*5f560*/  VIADD R197, R195.reuse, UR59 ;  /* 0x0000003bc3c57c36 */ /* 0x040fe20008000000 */
[----:B------:R-:W-:Y:S01]  /*5f570*/  IADD3 R0, PT, PT, R242, 0x9c, RZ ;  /* 0x0000009cf2007810 */ /* 0x000fe20007ffe0ff */
[----:B------:R-:W2:Y:S01]  /*5f580*/  LDCU UR76, c[0x0][0x398] ;  /* 0x00007300ff4c77ac */ /* 0x000ea20008000800 */
[----:B-1----:R-:W-:Y:S01]  /*5f590*/  IMAD.WIDE R32, R195, 0x4, R2 ;  /* 0x00000004c3207825 */ /* 0x002fe200078e0202 */
[----:B------:R-:W-:Y:S01]  /*5f5a0*/  ISETP.LT.AND P4, PT, R241, UR64, !P1 ;  /* 0x00000040f1007c0c */ /* 0x000fe2000cf81270 */
[----:B------:R1:W-:Y:S01]  /*5f5b0*/  @P5 STG.E desc[UR28][R34.64], R208 ;  /* 0x000000d022005986 */ /* 0x0003e2000c10191c */
[----:B------:R-:W-:Y:S01]  /*5f5c0*/  ISETP.LT.AND P1, PT, R240, UR65, !P1 ;  /* 0x00000041f0007c0c */ /* 0x000fe2000cf21270 */
[C---:B------:R-:W-:Y:S01]  /*5f5d0*/  IMAD.WIDE R48, R197.reuse, 0x4, R192 ;  /* 0x00000004c5307825 */ /* 0x040fe200078e02c0 */
        /* <DEDUP_REMOVED lines=8> */
[----:B-1----:R-:W-:Y:S01]  /*5f660*/  IMAD.WIDE R34, R197, 0x4, R2 ;  /* 0x00000004c5227825 */ /* 0x002fe200078e0202 */
[----:B------:R-:W-:Y:S01]  /*5f670*/  ISETP.LT.AND P6, PT, R241, UR31, !P3 ;  /* 0x0000001ff1007c0c */ /* 0x000fe2000dfc1270 */
[----:B------:R-:W1:Y:S02]  /*5f680*/  LDCU UR20, c[0x0][0x3b8] ;  /* 0x00007700ff1477ac */ /* 0x000e640008000800 */
[C---:B--2---:R-:W-:Y:S01]  /*5f690*/  IMAD.WIDE R32, R199.reuse, 0x4, R192 ;  /* 0x00000004c7207825 */ /* 0x044fe200078e02c0 */
[----:B------:R2:W-:Y:S01]  /*5f6a0*/  @P0 STG.E desc[UR28][R34.64], R40 ;  /* 0x0000002822000986 */ /* 0x0005e2000c10191c */
[----:B------:R-:W-:Y:S01]  /*5f6b0*/  ISETP.GE.AND P0, PT, R0, UR36, PT ;  /* 0x0000002400007c0c */ /* 0x000fe2000bf06270 */
[----:B------:R-:W1:Y:S01]  /*5f6c0*/  LDCU UR27, c[0x0][0x39c] ;  /* 0x00007380ff1b77ac */ /* 0x000e620008000800 */
[----:B------:R-:W-:-:S02]  /*5f6d0*/  VIADD R213, R199, UR66 ;  /* 0x00000042c7d57c36 */ /* 0x000fc40008000000 */
[----:B---3--:R-:W-:Y:S01]  /*5f6e0*/  IMAD.WIDE R48, R199, 0x4, R2 ;  /* 0x00000004c7307825 */ /* 0x008fe200078e0202 */
[----:B------:R-:W-:Y:S01]  /*5f6f0*/  ISETP.LT.AND P3, PT, R240, UR32, !P3 ;  /* 0x00000020f0007c0c */ /* 0x000fe2000df61270 */
[----:B------:R3:W-:Y:S01]  /*5f700*/  @P4 STG.E desc[UR28][R32.64], R209 ;  /* 0x000000d120004986 */ /* 0x0007e2000c10191c */
[----:B------:R-:W1:Y:S01]  /*5f710*/  LDCU UR75, c[0x0][0x398] ;  /* 0x00007300ff4b77ac */ /* 0x000e620008000800 */
[----:B------:R-:W-:Y:S02]  /*5f720*/  VIADD R0, R242, 0x9e ;  /* 0x0000009ef2007836 */ /* 0x000fe40000000000 */
[----:B------:R4:W-:Y:S01]  /*5f730*/  @P1 STG.E desc[UR28][R48.64], R29 ;  /* 0x0000001d30001986 */ /* 0x0009e2000c10191c */
[C---:B--2---:R-:W-:Y:S01]  /*5f740*/  IMAD.WIDE R34, R213.reuse, 0x4, R192 ;  /* 0x00000004d5227825 */ /* 0x044fe200078e02c0 */
[----:B------:R-:W2:Y:S01]  /*5f750*/  LDCU UR25, c[0x0][0x398] ;  /* 0x00007300ff1977ac */ /* 0x000ea20008000800 */
        /* <DEDUP_REMOVED lines=30> */
[----:B------:R3:W-:Y:S01]  /*5f940*/  @P0 STG.E desc[UR28][R28.64], R42 ;  /* 0x0000002a1c000986 */ /* 0x0007e2000c10191c */
        /* <DEDUP_REMOVED lines=10> */
[C---:B---3--:R-:W-:Y:S01]  /*5f9f0*/  IMAD.WIDE R28, R195.reuse, 0x4, R192 ;  /* 0x00000004c31c7825 */ /* 0x048fe200078e02c0 */
        /* <DEDUP_REMOVED lines=11> */
[C---:B---3--:R-:W-:Y:S01]  /*5fab0*/  IMAD.WIDE R30, R45.reuse, 0x4, R192 ;  /* 0x000000042d1e7825 */ /* 0x048fe200078e02c0 */
[----:B------:R-:W-:Y:S01]  /*5fac0*/  @P2 STG.E desc[UR28][R34.64], R43 ;  /* 0x0000002b22002986 */ /* 0x000fe2000c10191c */
[----:B------:R-:W-:Y:S01]  /*5fad0*/  ISETP.GE.AND P2, PT, R0, UR18, PT ;  /* 0x0000001200007c0c */ /* 0x000fe2000bf46270 */
[----:B------:R-:W3:Y:S01]  /*5fae0*/  LDCU UR62, c[0x0][0x39c] ;  /* 0x00007380ff3e77ac */ /* 0x000ee20008000800 */
[----:B------:R-:W-:-:S02]  /*5faf0*/  VIADD R41, R45, UR11 ;  /* 0x0000000b2d297c36 */ /* 0x000fc40008000000 */
[----:B--2---:R-:W-:Y:S01]  /*5fb00*/  IMAD.WIDE R28, R45, 0x4, R2 ;  /* 0x000000042d1c7825 */ /* 0x004fe200078e0202 */
[----:B------:R-:W-:Y:S01]  /*5fb10*/  ISETP.LT.AND P1, PT, R240, UR16, !P1 ;  /* 0x00000010f0007c0c */ /* 0x000fe2000cf21270 */
[----:B------:R2:W-:Y:S01]  /*5fb20*/  @P4 STG.E desc[UR28][R30.64], R36 ;  /* 0x000000241e004986 */ /* 0x0005e2000c10191c */
[----:B------:R-:W1:Y:S01]  /*5fb30*/  LDCU UR72, c[0x0][0x398] ;  /* 0x00007300ff4877ac */ /* 0x000e620008000800 */
[----:B------:R-:W-:Y:S02]  /*5fb40*/  VIADD R0, R242, 0xa4 ;  /* 0x000000a4f2007836 */ /* 0x000fe40000000000 */
[C---:B------:R-:W-:Y:S01]  /*5fb50*/  IMAD.WIDE R32, R41.reuse, 0x4, R192 ;  /* 0x0000000429207825 */ /* 0x040fe200078e02c0 */
[----:B------:R3:W-:Y:S01]  /*5fb60*/  @P3 STG.E desc[UR28][R28.64], R64 ;  /* 0x000000401c003986 */ /* 0x0007e2000c10191c */
[----:B------:R-:W1:Y:S01]  /*5fb70*/  LDCU UR60, c[0x0][0x398] ;  /* 0x00007300ff3c77ac */ /* 0x000e620008000800 */
[----:B------:R-:W-:Y:S01]  /*5fb80*/  ISETP.GE.AND P3, PT, R0, UR21, PT ;  /* 0x0000001500007c0c */ /* 0x000fe2000bf66270 */
[C---:B------:R-:W-:Y:S01]  /*5fb90*/  VIADD R49, R41.reuse, UR14 ;  /* 0x0000000e29317c36 */ /* 0x040fe20008000000 */
[----:B------:R-:W-:Y:S01]  /*5fba0*/  IADD3 R0, PT, PT, R242, 0xa5, RZ ;  /* 0x000000a5f2007810 */ /* 0x000fe20007ffe0ff */
[----:B------:R-:W1:Y:S01]  /*5fbb0*/  LDCU UR58, c[0x0][0x3b8] ;  /* 0x00007700ff3a77ac */ /* 0x000e620008000800 */
[----:B--2---:R-:W-:Y:S01]  /*5fbc0*/  IMAD.WIDE R30, R41, 0x4, R2 ;  /* 0x00000004291e7825 */ /* 0x004fe200078e0202 */
[----:B------:R-:W-:Y:S01]  /*5fbd0*/  ISETP.LT.AND P4, PT, R241, UR77, !P2 ;  /* 0x0000004df1007c0c */ /* 0x000fe2000d781270 */
[----:B------:R2:W-:Y:S01]  /*5fbe0*/  @P5 STG.E desc[UR28][R32.64], R80 ;  /* 0x0000005020005986 */ /* 0x0005e2000c10191c */
[----:B------:R-:W-:Y:S01]  /*5fbf0*/  ISETP.LT.AND P2, PT, R240, UR19, !P2 ;  /* 0x00000013f0007c0c */ /* 0x000fe2000d741270 */
[----:B------:R-:W1:Y:S01]  /*5fc00*/  LDCU UR66, c[0x0][0x39c] ;  /* 0x00007380ff4277ac */ /* 0x000e620008000800 */
[C---:B---3--:R-:W-:Y:S01]  /*5fc10*/  IMAD.WIDE R28, R49.reuse, 0x4, R192 ;  /* 0x00000004311c7825 */ /* 0x048fe200078e02c0 */
[----:B------:R3:W-:Y:S01]  /*5fc20*/  @P0 STG.E desc[UR28][R30.64], R76 ;  /* 0x0000004c1e000986 */ /* 0x0007e2000c10191c */
[----:B------:R-:W-:Y:S01]  /*5fc30*/  IADD3 R51, PT, PT, R49, UR17, RZ ;  /* 0x0000001131337c10 */ /* 0x000fe2000fffe0ff */
[----:B------:R-:W1:Y:S01]  /*5fc40*/  LDCU UR63, c[0x0][0x398] ;  /* 0x00007300ff3f77ac */ /* 0x000e620008000800 */
[----:B------:R-:W-:Y:S01]  /*5fc50*/  ISETP.GE.AND P0, PT, R0, UR24, PT ;  /* 0x0000001800007c0c */ /* 0x000fe2000bf06270 */
[----:B------:R-:W-:Y:S01]  /*5fc60*/  VIADD R0, R242, 0xa6 ;  /* 0x000000a6f2007836 */ /* 0x000fe20000000000 */
[----:B------:R-:W-:Y:S01]  /*5fc70*/  ISETP.LT.AND P5, PT, R241, UR76, !P3 ;  /* 0x0000004cf1007c0c */ /* 0x000fe2000dfa1270 */
[----:B------:R-:W1:Y:S01]  /*5fc80*/  LDCU UR64, c[0x0][0x398] ;  /* 0x00007300ff4077ac */ /* 0x000e620008000800 */
[----:B--2---:R-:W-:Y:S01]  /*5fc90*/  IMAD.WIDE R32, R49, 0x4, R2 ;  /* 0x0000000431207825 */ /* 0x004fe200078e0202 */
[----:B------:R-:W-:Y:S01]  /*5fca0*/  ISETP.LT.AND P3, PT, R240, UR22, !P3 ;  /* 0x00000016f0007c0c */ /* 0x000fe2000df61270 */
[----:B------:R2:W-:Y:S01]  /*5fcb0*/  @P6 STG.E desc[UR28][R28.64], R37 ;  /* 0x000000251c006986 */ /* 0x0005e2000c10191c */
[----:B------:R-:W1:Y:S01]  /*5fcc0*/  LDCU UR61, c[0x0][0x3b8] ;  /* 0x00007700ff3d77ac */ /* 0x000e620008000800 */
[----:B---3--:R-:W-:-:S02]  /*5fcd0*/  IMAD.WIDE R30, R51, 0x4, R192 ;  /* 0x00000004331e7825 */ /* 0x008fc400078e02c0 */
[----:B------:R3:W-:Y:S01]  /*5fce0*/  @P1 STG.E desc[UR28][R32.64], R65 ;  /* 0x0000004120001986 */ /* 0x0007e2000c10191c */
[----:B------:R-:W-:Y:S01]  /*5fcf0*/  ISETP.GE.AND P1, PT, R0, UR27, PT ;  /* 0x0000001b00007c0c */ /* 0x000fe2000bf26270 */
[----:B------:R-:W-:Y:S01]  /*5fd00*/  VIADD R45, R51, UR20 ;  /* 0x00000014332d7c36 */ /* 0x000fe20008000000 */
[----:B------:R-:W-:Y:S01]  /*5fd10*/  ISETP.LT.AND P6, PT, R241, UR75, !P0 ;  /* 0x0000004bf1007c0c */ /* 0x000fe2000c7c1270 */
[----:B------:R-:W-:Y:S01]  /*5fd20*/  VIADD R0, R242, 0xa7 ;  /* 0x000000a7f2007836 */ /* 0x000fe20000000000 */
[----:B------:R-:W-:Y:S01]  /*5fd30*/  ISETP.LT.AND P0, PT, R240, UR25, !P0 ;  /* 0x00000019f0007c0c */ /* 0x000fe2000c701270 */
[----:B------:R-:W1:Y:S01]  /*5fd40*/  LDCU UR70, c[0x0][0x39c] ;  /* 0x00007380ff4677ac */ /* 0x000e620008000800 */
[----:B--2---:R-:W-:Y:S01]  /*5fd50*/  IMAD.WIDE R28, R51, 0x4, R2 ;  /* 0x00000004331c7825 */ /* 0x004fe200078e0202 */
[----:B------:R2:W-:Y:S01]  /*5fd60*/  @P4 STG.E desc[UR28][R30.64], R81 ;  /* 0x000000511e004986 */ /* 0x0005e2000c10191c */
[----:B------:R-:W1:Y:S02]  /*5fd70*/  LDCU UR67, c[0x0][0x398] ;  /* 0x00007300ff4377ac */ /* 0x000e640008000800 */
[C---:B---3--:R-:W-:Y:S01]  /*5fd80*/  IMAD.WIDE R32, R45.reuse, 0x4, R192 ;  /* 0x000000042d207825 */ /* 0x048fe200078e02c0 */
[----:B------:R3:W-:Y:S01]  /*5fd90*/  @P2 STG.E desc[UR28][R28.64], R77 ;  /* 0x0000004d1c002986 */ /* 0x0007e2000c10191c */
[----:B------:R-:W-:Y:S01]  /*5fda0*/  ISETP.GE.AND P2, PT, R0, UR56, PT ;  /* 0x0000003800007c0c */ /* 0x000fe2000bf46270 */
[----:B------:R-:W1:Y:S01]  /*5fdb0*/  LDCU UR68, c[0x0][0x398] ;  /* 0x00007300ff4477ac */ /* 0x000e620008000800 */
[C---:B------:R-:W-:Y:S01]  /*5fdc0*/  VIADD R35, R45.reuse, UR23 ;  /* 0x000000172d237c36 */ /* 0x040fe20008000000 */
[----:B------:R-:W-:Y:S01]  /*5fdd0*/  IADD3 R0, PT, PT, R242, 0xa8, RZ ;  /* 0x000000a8f2007810 */ /* 0x000fe20007ffe0ff */
[----:B------:R-:W1:Y:S01]  /*5fde0*/  LDCU UR65, c[0x0][0x3b8] ;  /* 0x00007700ff4177ac */ /* 0x000e620008000800 */
[----:B--2---:R-:W-:Y:S01]  /*5fdf0*/  IMAD.WIDE R30, R45, 0x4, R2 ;  /* 0x000000042d1e7825 */ /* 0x004fe200078e0202 */
[----:B------:R-:W-:Y:S01]  /*5fe00*/  ISETP.LT.AND P4, PT, R241, UR74, !P1 ;  /* 0x0000004af1007c0c */ /* 0x000fe2000cf81270 */
[----:B------:R2:W-:Y:S01]  /*5fe10*/  @P5 STG.E desc[UR28][R32.64], R38 ;  /* 0x0000002620005986 */ /* 0x0005e2000c10191c */
[----:B------:R-:W-:Y:S01]  /*5fe20*/  ISETP.LT.AND P1, PT, R240, UR54, !P1 ;  /* 0x00000036f0007c0c */ /* 0x000fe2000cf21270 */
[C---:B---3--:R-:W-:Y:S01]  /*5fe30*/  IMAD.WIDE R28, R35.reuse, 0x4, R192 ;  /* 0x00000004231c7825 */ /* 0x048fe200078e02c0 */
[----:B------:R-:W-:Y:S01]  /*5fe40*/  IADD3 R41, PT, PT, R35, UR26, RZ ;  /* 0x0000001a23297c10 */ /* 0x000fe2000fffe0ff */
[----:B------:R3:W-:Y:S01]  /*5fe50*/  @P3 STG.E desc[UR28][R30.64], R66 ;  /* 0x000000421e003986 */ /* 0x0007e2000c10191c */
[----:B----4-:R-:W-:Y:S01]  /*5fe60*/  ISETP.GE.AND P3, PT, R0, UR59, PT ;  /* 0x0000003b00007c0c */ /* 0x010fe2000bf66270 */
[----:B------:R-:W-:Y:S01]  /*5fe70*/  VIADD R0, R242, 0xa9 ;  /* 0x000000a9f2007836 */ /* 0x000fe20000000000 */
[----:B------:R-:W-:Y:S01]  /*5fe80*/  ISETP.LT.AND P5, PT, R241, UR73, !P2 ;  /* 0x00000049f1007c0c */ /* 0x000fe2000d7a1270 */
[----:B------:R4:W-:Y:S01]  /*5fe90*/  @P6 STG.E desc[UR28][R28.64], R82 ;  /* 0x000000521c006986 */ /* 0x0009e2000c10191c */
[----:B------:R-:W-:Y:S01]  /*5fea0*/  ISETP.LT.AND P2, PT, R240, UR57, !P2 ;  /* 0x00000039f0007c0c */ /* 0x000fe2000d741270 */
[----:B------:R-:W4:Y:S01]  /*5feb0*/  LDCU UR34, c[0x0][0x39c] ;  /* 0x00007380ff2277ac */ /* 0x000f220008000800 */
[----:B--2---:R-:W-:Y:S01]  /*5fec0*/  IMAD.WIDE R32, R35, 0x4, R2 ;  /* 0x0000000423207825 */ /* 0x004fe200078e0202 */
[----:B-1----:R-:W-:Y:S01]  /*5fed0*/  ISETP.LT.AND P6, PT, R241, UR72, !P3 ;  /* 0x00000048f1007c0c */ /* 0x002fe2000dfc1270 */
[----:B------:R-:W1:Y:S02]  /*5fee0*/  LDCU UR71, c[0x0][0x398] ;  /* 0x00007300ff4777ac */ /* 0x000e640008000800 */
[C---:B---3--:R-:W-:Y:S01]  /*5fef0*/  IMAD.WIDE R30, R41.reuse, 0x4, R192 ;  /* 0x00000004291e7825 */ /* 0x048fe200078e02c0 */
[----:B------:R2:W-:Y:S01]  /*5ff00*/  @P0 STG.E desc[UR28][R32.64], R78 ;  /* 0x0000004e20000986 */ /* 0x0005e2000c10191c */
[----:B------:R-:W-:Y:S01]  /*5ff10*/  ISETP.GE.AND P0, PT, R0, UR62, PT ;  /* 0x0000003e00007c0c */ /* 0x000fe2000bf06270 */
[----:B------:R-:W3:Y:S01]  /*5ff20*/  LDCU UR31, c[0x0][0x398] ;  /* 0x00007300ff1f77ac */ /* 0x000ee20008000800 */
[----:B------:R-:W-:-:S02]  /*5ff30*/  VIADD R37, R41, UR55 ;  /* 0x0000003729257c36 */ /* 0x000fc40008000000 */
[----:B----4-:R-:W-:Y:S01]  /*5ff40*/  IMAD.WIDE R28, R41, 0x4, R2 ;  /* 0x00000004291c7825 */ /* 0x010fe200078e0202 */
        /* <DEDUP_REMOVED lines=9> */
[----:B------:R-:W2:Y:S01]  /*5ffe0*/  LDCU UR36, c[0x0][0x398] ;  /* 0x00007300ff2477ac */ /* 0x000ea20008000800 */
[----:B----4-:R-:W-:Y:S01]  /*5fff0*/  IMAD.WIDE R30, R37, 0x4, R2 ;  /* 0x00000004251e7825 */ /* 0x010fe200078e0202 */
[----:B------:R-:W-:Y:S01]  /*60000*/  IADD3 R0, PT, PT, R242, 0xab, RZ ;  /* 0x000000abf2007810 */ /* 0x000fe20007ffe0ff */
[----:B------:R-:W4:Y:S01]  /*60010*/  LDCU UR38, c[0x0][0x398] ;  /* 0x00007300ff2677ac */ /* 0x000f220008000800 */
[----:B------:R-:W-:Y:S01]  /*60020*/  ISETP.LT.AND P4, PT, R241, UR63, !P0 ;  /* 0x0000003ff1007c0c */ /* 0x000fe2000c781270 */
[----:B------:R2:W-:Y:S01]  /*60030*/  @P5 STG.E desc[UR28][R32.64], R83 ;  /* 0x0000005320005986 */ /* 0x0005e2000c10191c */
[----:B------:R-:W-:Y:S01]  /*60040*/  ISETP.LT.AND P0, PT, R240, UR64, !P0 ;  /* 0x00000040f0007c0c */ /* 0x000fe2000c701270 */
[----:B------:R-:W3:Y:S01]  /*60050*/  LDCU UR32, c[0x0][0x3b8] ;  /* 0x00007700ff2077ac */ /* 0x000ee20008000800 */
[C---:B-1----:R-:W-:Y:S01]  /*60060*/  IMAD.WIDE R28, R43.reuse, 0x4, R192 ;  /* 0x000000042b1c7825 */ /* 0x042fe200078e02c0 */
[----:B------:R1:W-:Y:S01]  /*60070*/  @P2 STG.E desc[UR28][R30.64], R79 ;  /* 0x0000004f1e002986 */ /* 0x0003e2000c10191c */
[----:B------:R-:W-:Y:S01]  /*60080*/  IADD3 R35, PT, PT, R43, UR61, RZ ;  /* 0x0000003d2b237c10 */ /* 0x000fe2000fffe0ff */
[----:B------:R-:W3:Y:S01]  /*60090*/  LDCU UR30, c[0x0][0x39c] ;  /* 0x00007380ff1e77ac */ /* 0x000ee20008000800 */
[----:B------:R-:W-:Y:S01]  /*600a0*/  ISETP.GE.AND P2, PT, R0, UR70, PT ;  /* 0x0000004600007c0c */ /* 0x000fe2000bf46270 */
[----:B------:R-:W-:Y:S01]  /*600b0*/  VIADD R0, R242, 0xac ;  /* 0x000000acf2007836 */ /* 0x000fe20000000000 */
[----:B------:R-:W-:Y:S01]  /*600c0*/  ISETP.LT.AND P5, PT, R241, UR67, !P1 ;  /* 0x00000043f1007c0c */ /* 0x000fe2000cfa1270 */
[----:B------:R-:W3:Y:S01]  /*600d0*/  LDCU UR42, c[0x0][0x398] ;  /* 0x00007300ff2a77ac */ /* 0x000ee20008000800 */
[----:B--2---:R-:W-:Y:S01]  /*600e0*/  IMAD.WIDE R32, R43, 0x4, R2 ;  /* 0x000000042b207825 */ /* 0x004fe200078e0202 */
[----:B------:R-:W-:Y:S01]  /*600f0*/  ISETP.LT.AND P1, PT, R240, UR68, !P1 ;  /* 0x00000044f0007c0c */ /* 0x000fe2000cf21270 */
[----:B------:R-:W2:Y:S01]  /*60100*/  LDCU UR44, c[0x0][0x398] ;  /* 0x00007300ff2c77ac */ /* 0x000ea20008000800 */
[----:B------:R4:W-:Y:S01]  /*60110*/  @P6 STG.E desc[UR28][R28.64], R4 ;  /* 0x000000041c006986 */ /* 0x0009e2000c10191c */
[C---:B-1----:R-:W-:Y:S01]  /*60120*/  IMAD.WIDE R30, R35.reuse, 0x4, R192 ;  /* 0x00000004231e7825 */ /* 0x042fe200078e02c0 */
[----:B------:R-:W1:Y:S02]  /*60130*/  LDCU UR4, c[0x0][0x3b8] ;  /* 0x00007700ff0477ac */ /* 0x000e640008000800 */
[----:B------:R2:W-:Y:S01]  /*60140*/  @P3 STG.E desc[UR28][R32.64], R60 ;  /* 0x0000003c20003986 */ /* 0x0005e2000c10191c */
[----:B------:R-:W-:Y:S01]  /*60150*/  VIADD R41, R35, UR65 ;  /* 0x0000004123297c36 */ /* 0x000fe20008000000 */
[----:B------:R-:W-:Y:S01]  /*60160*/  ISETP.GE.AND P3, PT, R0, UR34, PT ;  /* 0x0000002200007c0c */ /* 0x000fe2000bf66270 */
[----:B------:R-:W1:Y:S01]  /*60170*/  LDCU UR8, c[0x0][0x39c] ;  /* 0x00007380ff0877ac */ /* 0x000e620008000800 */
[----:B------:R-:W-:Y:S01]  /*60180*/  VIADD R0, R242, 0xad ;  /* 0x000000adf2007836 */ /* 0x000fe20000000000 */
[----:B------:R-:W-:Y:S01]  /*60190*/  ISETP.LT.AND P6, PT, R241, UR71, !P2 ;  /* 0x00000047f1007c0c */ /* 0x000fe2000d7c1270 */
[----:B------:R-:W1:Y:S01]  /*601a0*/  LDCU UR6, c[0x0][0x398] ;  /* 0x00007300ff0677ac */ /* 0x000e620008000800 */
[----:B----4-:R-:W-:Y:S01]  /*601b0*/  IMAD.WIDE R28, R35, 0x4, R2 ;  /* 0x00000004231c7825 */ /* 0x010fe200078e0202 */
[----:B---3--:R-:W-:Y:S01]  /*601c0*/  ISETP.LT.AND P2, PT, R240, UR31, !P2 ;  /* 0x0000001ff0007c0c */ /* 0x008fe2000d741270 */
[----:B------:R-:W3:Y:S01]  /*601d0*/  LDCU UR46, c[0x0][0x398] ;  /* 0x00007300ff2e77ac */ /* 0x000ee20008000800 */
[----:B------:R4:W-:Y:S01]  /*601e0*/  @P4 STG.E desc[UR28][R30.64], R72 ;  /* 0x000000481e004986 */ /* 0x0009e2000c10191c */
[C---:B--2---:R-:W-:Y:S01]  /*601f0*/  IMAD.WIDE R32, R41.reuse, 0x4, R192 ;  /* 0x0000000429207825 */ /* 0x044fe200078e02c0 */
[----:B------:R-:W2:Y:S02]  /*60200*/  LDCU UR5, c[0x0][0x3b8] ;  /* 0x00007700ff0577ac */ /* 0x000ea40008000800 */
[----:B------:R1:W-:Y:S01]  /*60210*/  @P0 STG.E desc[UR28][R28.64], R68 ;  /* 0x000000441c000986 */ /* 0x0003e2000c10191c */
[C---:B------:R-:W-:Y:S01]  /*60220*/  VIADD R37, R41.reuse, UR69 ;  /* 0x0000004529257c36 */ /* 0x040fe20008000000 */
[----:B------:R-:W-:Y:S01]  /*60230*/  ISETP.GE.AND P0, PT, R0, UR40, PT ;  /* 0x0000002800007c0c */ /* 0x000fe2000bf06270 */
[----:B------:R-:W2:Y:S01]  /*60240*/  LDCU UR11, c[0x0][0x39c] ;  /* 0x00007380ff0b77ac */ /* 0x000ea20008000800 */
[----:B------:R-:W-:Y:S01]  /*60250*/  IADD3 R0, PT, PT, R242, 0xae, RZ ;  /* 0x000000aef2007810 */ /* 0x000fe20007ffe0ff */
[----:B------:R-:W2:Y:S01]  /*60260*/  LDCU UR9, c[0x0][0x398] ;  /* 0x00007300ff0977ac */ /* 0x000ea20008000800 */
[----:B----4-:R-:W-:Y:S01]  /*60270*/  IMAD.WIDE R30, R41, 0x4, R2 ;  /* 0x00000004291e7825 */ /* 0x010fe200078e0202 */
[----:B------:R-:W-:Y:S01]  /*60280*/  ISETP.LT.AND P4, PT, R241, UR36, !P3 ;  /* 0x00000024f1007c0c */ /* 0x000fe2000df81270 */
[----:B------:R4:W-:Y:S01]  /*60290*/  @P5 STG.E desc[UR28][R32.64], R5 ;  /* 0x0000000520005986 */ /* 0x0009e2000c10191c */
[----:B------:R-:W2:Y:S01]  /*602a0*/  LDCU UR48, c[0x0][0x398] ;  /* 0x00007300ff3077ac */ /* 0x000ea20008000800 */
[----:B------:R-:W-:Y:S01]  /*602b0*/  ISETP.LT.AND P3, PT, R240, UR38, !P3 ;  /* 0x00000026f0007c0c */ /* 0x000fe2000df61270 */
[C---:B-1----:R-:W-:Y:S01]  /*602c0*/  IMAD.WIDE R28, R37.reuse, 0x4, R192 ;  /* 0x00000004251c7825 */ /* 0x042fe200078e02c0 */
[----:B------:R1:W-:Y:S01]  /*602d0*/  @P1 STG.E desc[UR28][R30.64], R61 ;  /* 0x0000003d1e001986 */ /* 0x0003e2000c10191c */
[----:B------:R-:W2:Y:S01]  /*602e0*/  LDCU UR7, c[0x0][0x3b8] ;  /* 0x00007700ff0777ac */ /* 0x000ea20008000800 */
[----:B------:R-:W-:-:S02]  /*602f0*/  IADD3 R39, PT, PT, R37, UR32, RZ ;  /* 0x0000002025277c10 */ /* 0x000fc4000fffe0ff */
[----:B------:R-:W-:Y:S01]  /*60300*/  ISETP.GE.AND P1, PT, R0, UR30, PT ;  /* 0x0000001e00007c0c */ /* 0x000fe2000bf26270 */
[----:B------:R-:W2:Y:S01]  /*60310*/  LDCU UR14, c[0x0][0x39c] ;  /* 0x00007380ff0e77ac */ /* 0x000ea20008000800 */
[----:B------:R-:W-:Y:S02]  /*60320*/  VIADD R0, R242, 0xaf ;  /* 0x000000aff2007836 */ /* 0x000fe40000000000 */
[----:B----4-:R-:W-:Y:S01]  /*60330*/  IMAD.WIDE R4, R37, 0x4, R2 ;  /* 0x0000000425047825 */ /* 0x010fe200078e0202 */
[----:B------:R-:W4:Y:S01]  /*60340*/  LDCU UR12, c[0x0][0x398] ;  /* 0x00007300ff0c77ac */ /* 0x000f220008000800 */
[----:B------:R-:W-:Y:S01]  /*60350*/  ISETP.LT.AND P5, PT, R241, UR42, !P0 ;  /* 0x0000002af1007c0c */ /* 0x000fe2000c7a1270 */
[----:B------:R2:W-:Y:S01]  /*60360*/  @P6 STG.E desc[UR28][R28.64], R73 ;  /* 0x000000491c006986 */ /* 0x0005e2000c10191c */
[----:B------:R-:W-:Y:S01]  /*60370*/  ISETP.LT.AND P0, PT, R240, UR44, !P0 ;  /* 0x0000002cf0007c0c */ /* 0x000fe2000c701270 */
[----:B------:R-:W4:Y:S01]  /*60380*/  LDCU UR50, c[0x0][0x398] ;  /* 0x00007300ff3277ac */ /* 0x000f220008000800 */
[C---:B-1----:R-:W-:Y:S01]  /*60390*/  IMAD.WIDE R30, R39.reuse, 0x4, R192 ;  /* 0x00000004271e7825 */ /* 0x042fe200078e02c0 */
[----:B------:R1:W-:Y:S01]  /*603a0*/  @P2 STG.E desc[UR28][R4.64], R69 ;  /* 0x0000004504002986 */ /* 0x0003e2000c10191c */
[----:B------:R-:W-:Y:S01]  /*603b0*/  ISETP.GE.AND P2, PT, R0, UR8, PT ;  /* 0x0000000800007c0c */ /* 0x000fe2000bf46270 */
[----:B------:R-:W4:Y:S01]  /*603c0*/  LDCU UR10, c[0x0][0x3b8] ;  /* 0x00007700ff0a77ac */ /* 0x000f220008000800 */
[----:B------:R-:W-:Y:S01]  /*603d0*/  VIADD R35, R39, UR4 ;  /* 0x0000000427237c36 */ /* 0x000fe20008000000 */
[----:B------:R-:W4:Y:S01]  /*603e0*/  LDCU UR17, c[0x0][0x39c] ;  /* 0x00007380ff1177ac */ /* 0x000f220008000800 */
[----:B------:R-:W-:-:S02]  /*603f0*/  VIADD R0, R242, 0xb0 ;  /* 0x000000b0f2007836 */ /* 0x000fc40000000000 */
[----:B--2---:R-:W-:Y:S01]  /*60400*/  IMAD.WIDE R28, R39, 0x4, R2 ;  /* 0x00000004271c7825 */ /* 0x004fe200078e0202 */
[----:B------:R-:W2:Y:S01]  /*60410*/  LDCU UR15, c[0x0][0x398] ;  /* 0x00007300ff0f77ac */ /* 0x000ea20008000800 */
[----:B------:R-:W-:Y:S01]  /*60420*/  ISETP.LT.AND P6, PT, R241, UR6, !P1 ;  /* 0x00000006f1007c0c */ /* 0x000fe2000cfc1270 */
[----:B------:R4:W-:Y:S01]  /*60430*/  @P4 STG.E desc[UR28][R30.64], R6 ;  /* 0x000000061e004986 */ /* 0x0009e2000c10191c */
[----:B---3--:R-:W-:Y:S01]  /*60440*/  ISETP.LT.AND P1, PT, R240, UR46, !P1 ;  /* 0x0000002ef0007c0c */ /* 0x008fe2000cf21270 */
[----:B------:R-:W3:Y:S01]  /*60450*/  LDCU UR52, c[0x0][0x398] ;  /* 0x00007300ff3477ac */ /* 0x000ee20008000800 */
[C---:B-1----:R-:W-:Y:S01]  /*60460*/  IMAD.WIDE R4, R35.reuse, 0x4, R192 ;  /* 0x0000000423047825 */ /* 0x042fe200078e02c0 */
[----:B------:R1:W-:Y:S01]  /*60470*/  @P3 STG.E desc[UR28][R28.64], R62 ;  /* 0x0000003e1c003986 */ /* 0x0003e2000c10191c */
[----:B------:R-:W-:Y:S01]  /*60480*/  ISETP.GE.AND P3, PT, R0, UR11, PT ;  /* 0x0000000b00007c0c */ /* 0x000fe2000bf66270 */
[----:B------:R-:W2:Y:S01]  /*60490*/  LDCU UR13, c[0x0][0x3b8] ;  /* 0x00007700ff0d77ac */ /* 0x000ea20008000800 */
[C---:B------:R-:W-:Y:S01]  /*604a0*/  VIADD R41, R35.reuse, UR5 ;  /* 0x0000000523297c36 */ /* 0x040fe20008000000 */
[----:B------:R-:W-:Y:S01]  /*604b0*/  IADD3 R0, PT, PT, R242, 0xb1, RZ ;  /* 0x000000b1f2007810 */ /* 0x000fe20007ffe0ff */
[----:B------:R-:W2:Y:S01]  /*604c0*/  LDCU UR20, c[0x0][0x39c] ;  /* 0x00007380ff1477ac */ /* 0x000ea20008000800 */
[----:B----4-:R-:W-:Y:S01]  /*604d0*/  IMAD.WIDE R30, R35, 0x4, R2 ;  /* 0x00000004231e7825 */ /* 0x010fe200078e0202 */
[----:B------:R-:W-:Y:S01]  /*604e0*/  ISETP.LT.AND P4, PT, R241, UR9, !P2 ;  /* 0x00000009f1007c0c */ /* 0x000fe2000d781270 */
[----:B------:R-:W4:Y:S01]  /*604f0*/  LDCU UR18, c[0x0][0x398] ;  /* 0x00007300ff1277ac */ /* 0x000f220008000800 */
[----:B------:R-:W-:Y:S01]  /*60500*/  ISETP.LT.AND P2, PT, R240, UR48, !P2 ;  /* 0x00000030f0007c0c */ /* 0x000fe2000d741270 */
[----:B------:R2:W-:Y:S01]  /*60510*/  @P5 STG.E desc[UR28][R4.64], R74 ;  /* 0x0000004a04005986 */ /* 0x0005e2000c10191c */
[----:B------:R-:W3:Y:S01]  /*60520*/  LDCU UR77, c[0x0][0x398] ;  /* 0x00007300ff4d77ac */ /* 0x000ee20008000800 */
[----:B-1----:R-:W-:-:S02]  /*60530*/  IMAD.WIDE R28, R41, 0x4, R192 ;  /* 0x00000004291c7825 */ /* 0x002fc400078e02c0 */
[----:B------:R1:W-:Y:S01]  /*60540*/  @P0 STG.E desc[UR28][R30.64], R70 ;  /* 0x000000461e000986 */ /* 0x0003e2000c10191c */
[C---:B------:R-:W-:Y:S01]  /*60550*/  IADD3 R33, PT, PT, R41.reuse, UR7, RZ ;  /* 0x0000000729217c10 */ /* 0x040fe2000fffe0ff */
[----:B------:R-:W3:Y:S01]  /*60560*/  LDCU UR16, c[0x0][0x3b8] ;  /* 0x00007700ff1077ac */ /* 0x000ee20008000800 */
[----:B------:R-:W-:Y:S01]  /*60570*/  ISETP.GE.AND P0, PT, R0, UR14, PT ;  /* 0x0000000e00007c0c */ /* 0x000fe2000bf06270 */
[----:B------:R-:W-:Y:S01]  /*60580*/  VIADD R0, R242, 0xb2 ;  /* 0x000000b2f2007836 */ /* 0x000fe20000000000 */
[----:B------:R-:W3:Y:S01]  /*60590*/  LDCU UR23, c[0x0][0x39c] ;  /* 0x00007380ff1777ac */ /* 0x000ee20008000800 */
[----:B--2---:R-:W-:Y:S01]  /*605a0*/  IMAD.WIDE R4, R41, 0x4, R2 ;  /* 0x0000000429047825 */ /* 0x004fe200078e0202 */
[----:B------:R-:W-:Y:S01]  /*605b0*/  ISETP.LT.AND P5, PT, R241, UR12, !P3 ;  /* 0x0000000cf1007c0c */ /* 0x000fe2000dfa1270 */
[----:B------:R-:W2:Y:S01]  /*605c0*/  LDCU UR21, c[0x0][0x398] ;  /* 0x00007300ff1577ac */ /* 0x000ea20008000800 */
[----:B------:R-:W-:Y:S01]  /*605d0*/  ISETP.LT.AND P3, PT, R240, UR50, !P3 ;  /* 0x00000032f0007c0c */ /* 0x000fe2000df61270 */
[----:B------:R3:W-:Y:S01]  /*605e0*/  @P6 STG.E desc[UR28][R28.64], R7 ;  /* 0x000000071c006986 */ /* 0x0007e2000c10191c */
[----:B------:R-:W2:Y:S01]  /*605f0*/  LDCU UR76, c[0x0][0x398] ;  /* 0x00007300ff4c77ac */ /* 0x000ea20008000800 */
[----:B-1----:R-:W-:-:S02]  /*60600*/  IMAD.WIDE R30, R33, 0x4, R192 ;  /* 0x00000004211e7825 */ /* 0x002fc400078e02c0 */
[----:B------:R1:W-:Y:S01]  /*60610*/  @P1 STG.E desc[UR28][R4.64], R63 ;  /* 0x0000003f04001986 */ /* 0x0003e2000c10191c */
[----:B------:R-:W-:Y:S01]  /*60620*/  ISETP.GE.AND P1, PT, R0, UR17, PT ;  /* 0x0000001100007c0c */ /* 0x000fe2000bf26270 */
[----:B------:R-:W2:Y:S01]  /*60630*/  LDCU UR19, c[0x0][0x3b8] ;  /* 0x00007700ff1377ac */ /* 0x000ea20008000800 */
[C---:B------:R-:W-:Y:S01]  /*60640*/  VIADD R37, R33.reuse, UR10 ;  /* 0x0000000a21257c36 */ /* 0x040fe20008000000 */
[----:B------:R-:W2:Y:S01]  /*60650*/  LDCU UR26, c[0x0][0x39c] ;  /* 0x00007380ff1a77ac */ /* 0x000ea20008000800 */
[----:B------:R-:W-:Y:S02]  /*60660*/  VIADD R0, R242, 0xb3 ;  /* 0x000000b3f2007836 */ /* 0x000fe40000000000 */
[----:B---3--:R-:W-:Y:S01]  /*60670*/  IMAD.WIDE R6, R33, 0x4, R2 ;  /* 0x0000000421067825 */ /* 0x008fe200078e0202 */
[----:B------:R-:W3:Y:S01]  /*60680*/  LDCU UR24, c[0x0][0x398] ;  /* 0x00007300ff1877ac */ /* 0x000ee20008000800 */
[----:B------:R-:W-:Y:S01]  /*60690*/  ISETP.LT.AND P6, PT, R241, UR15, !P0 ;  /* 0x0000000ff1007c0c */ /* 0x000fe2000c7c1270 */
[----:B------:R-:W-:Y:S01]  /*606a0*/  @P4 STG.E desc[UR28][R30.64], R75 ;  /* 0x0000004b1e004986 */ /* 0x000fe2000c10191c */
[----:B------:R-:W-:Y:S01]  /*606b0*/  ISETP.LT.AND P0, PT, R240, UR52, !P0 ;  /* 0x00000034f0007c0c */ /* 0x000fe2000c701270 */
[----:B------:R-:W2:Y:S01]  /*606c0*/  LDCU UR75, c[0x0][0x398] ;  /* 0x00007300ff4b77ac */ /* 0x000ea20008000800 */
[C---:B-1----:R-:W-:Y:S01]  /*606d0*/  IMAD.WIDE R4, R37.reuse, 0x4, R192 ;  /* 0x0000000425047825 */ /* 0x042fe200078e02c0 */
[----:B------:R1:W-:Y:S01]  /*606e0*/  @P2 STG.E desc[UR28][R6.64], R71 ;  /* 0x0000004706002986 */ /* 0x0003e2000c10191c */
[----:B------:R-:W-:Y:S01]  /*606f0*/  ISETP.GE.AND P2, PT, R0, UR20, PT ;  /* 0x0000001400007c0c */ /* 0x000fe2000bf46270 */
[----:B------:R-:W2:Y:S01]  /*60700*/  LDCU UR22, c[0x0][0x3b8] ;  /* 0x00007700ff1677ac */ /* 0x000ea20008000800 */
[C---:B------:R-:W-:Y:S01]  /*60710*/  IMAD.WIDE R28, R37.reuse, 0x4, R2 ;  /* 0x00000004251c7825 */ /* 0x040fe200078e0202 */
[----:B------:R-:W-:Y:S01]  /*60720*/  IADD3 R0, PT, PT, R242, 0xb4, RZ ;  /* 0x000000b4f2007810 */ /* 0x000fe20007ffe0ff */
[----:B------:R-:W2:Y:S02]  /*60730*/  LDCU UR55, c[0x0][0x39c] ;  /* 0x00007380ff3777ac */ /* 0x000ea40008000800 */
[----:B------:R-:W-:Y:S01]  /*60740*/  VIADD R35, R37, UR13 ;  /* 0x0000000d25237c36 */ /* 0x000fe20008000000 */
[----:B----4-:R-:W-:Y:S01]  /*60750*/  ISETP.LT.AND P4, PT, R241, UR18, !P1 ;  /* 0x00000012f1007c0c */ /* 0x010fe2000cf81270 */
        /* <DEDUP_REMOVED lines=27> */
[----:B------:R2:W-:Y:S01]  /*60910*/  @P4 STG.E desc[UR28][R28.64], R57 ;  /* 0x000000391c004986 */ /* 0x0005e2000c10191c */
[----:B------:R-:W-:Y:S01]  /*60920*/  ISETP.LT.AND P3, PT, R240, UR75, !P3 ;  /* 0x0000004bf0007c0c */ /* 0x000fe2000df61270 */
[----:B------:R-:W3:Y:S01]  /*60930*/  LDCU UR72, c[0x0][0x398] ;  /* 0x00007300ff4877ac */ /* 0x000ee20008000800 */
[C---:B-1----:R-:W-:Y:S01]  /*60940*/  IMAD.WIDE R4, R33.reuse, 0x4, R192 ;  /* 0x0000000421047825 */ /* 0x042fe200078e02c0 */
[----:B------:R1:W-:Y:S01]  /*60950*/  @P1 STG.E desc[UR28][R6.64], R93 ;  /* 0x0000005d06001986 */ /* 0x0003e2000c10191c */
[----:B------:R-:W-:Y:S01]  /*60960*/  ISETP.GE.AND P1, PT, R0, UR55, PT ;  /* 0x0000003700007c0c */ /* 0x000fe2000bf26270 */
[----:B------:R-:W3:Y:S01]  /*60970*/  LDCU UR57, c[0x0][0x3b8] ;  /* 0x00007700ff3977ac */ /* 0x000ee20008000800 */
[C---:B------:R-:W-:Y:S01]  /*60980*/  VIADD R31, R33.reuse, UR22 ;  /* 0x00000016211f7c36 */ /* 0x040fe20008000000 */
[----:B------:R-:W-:Y:S01]  /*60990*/  IADD3 R0, PT, PT, R242, 0xb7, RZ ;  /* 0x000000b7f2007810 */ /* 0x000fe20007ffe0ff */
[----:B------:R-:W3:Y:S01]  /*609a0*/  LDCU UR65, c[0x0][0x39c] ;  /* 0x00007380ff4177ac */ /* 0x000ee20008000800 */
[----:B--2---:R-:W-:Y:S01]  /*609b0*/  IMAD.WIDE R28, R33, 0x4, R2 ;  /* 0x00000004211c7825 */ /* 0x004fe200078e0202 */
[----:B----4-:R-:W-:Y:S01]  /*609c0*/  ISETP.LT.AND P4, PT, R241, UR27, !P0 ;  /* 0x0000001bf1007c0c */ /* 0x010fe2000c781270 */
[----:B------:R-:W2:Y:S01]  /*609d0*/  LDCU UR62, c[0x0][0x398] ;  /* 0x00007300ff3e77ac */ /* 0x000ea20008000800 */
[----:B------:R-:W-:Y:S01]  /*609e0*/  ISETP.LT.AND P0, PT, R240, UR74, !P0 ;  /* 0x0000004af0007c0c */ /* 0x000fe2000c701270 */
[----:B------:R4:W-:Y:S01]  /*609f0*/  @P5 STG.E desc[UR28][R4.64], R109 ;  /* 0x0000006d04005986 */ /* 0x0009e2000c10191c */
[----:B------:R-:W2:Y:S01]  /*60a00*/  LDCU UR63, c[0x0][0x398] ;  /* 0x00007300ff3f77ac */ /* 0x000ea20008000800 */
[----:B-1----:R-:W-:-:S02]  /*60a10*/  IMAD.WIDE R6, R31, 0x4, R192 ;  /* 0x000000041f067825 */ /* 0x002fc400078e02c0 */
[----:B------:R1:W-:Y:S01]  /*60a20*/  @P2 STG.E desc[UR28][R28.64], R105 ;  /* 0x000000691c002986 */ /* 0x0003e2000c10191c */
[C---:B------:R-:W-:Y:S01]  /*60a30*/  IADD3 R35, PT, PT, R31.reuse, UR25, RZ ;  /* 0x000000191f237c10 */ /* 0x040fe2000fffe0ff */
[----:B------:R-:W2:Y:S01]  /*60a40*/  LDCU UR60, c[0x0][0x3b8] ;  /* 0x00007700ff3c77ac */ /* 0x000ea20008000800 */
[----:B------:R-:W-:Y:S01]  /*60a50*/  ISETP.GE.AND P2, PT, R0, UR58, PT ;  /* 0x0000003a00007c0c */ /* 0x000fe2000bf46270 */
[----:B------:R-:W-:Y:S01]  /*60a60*/  VIADD R0, R242, 0xb8 ;  /* 0x000000b8f2007836 */ /* 0x000fe20000000000 */
[----:B------:R-:W2:Y:S01]  /*60a70*/  LDCU UR69, c[0x0][0x39c] ;  /* 0x00007380ff4577ac */ /* 0x000ea20008000800 */
[----:B----4-:R-:W-:Y:S01]  /*60a80*/  IMAD.WIDE R4, R31, 0x4, R2 ;  /* 0x000000041f047825 */ /* 0x010fe200078e0202 */
[----:B------:R-:W-:Y:S01]  /*60a90*/  ISETP.LT.AND P5, PT, R241, UR56, !P1 ;  /* 0x00000038f1007c0c */ /* 0x000fe2000cfa1270 */
[----:B------:R-:W4:Y:S01]  /*60aa0*/  LDCU UR66, c[0x0][0x398] ;  /* 0x00007300ff4277ac */ /* 0x000f220008000800 */
[----:B------:R-:W-:Y:S01]  /*60ab0*/  ISETP.LT.AND P1, PT, R240, UR73, !P1 ;  /* 0x00000049f0007c0c */ /* 0x000fe2000cf21270 */
[----:B------:R2:W-:Y:S01]  /*60ac0*/  @P6 STG.E desc[UR28][R6.64], R58 ;  /* 0x0000003a06006986 */ /* 0x0005e2000c10191c */
[----:B------:R-:W4:Y:S01]  /*60ad0*/  LDCU UR67, c[0x0][0x398] ;  /* 0x00007300ff4377ac */ /* 0x000f220008000800 */
[----:B-1----:R-:W-:-:S02]  /*60ae0*/  IMAD.WIDE R28, R35, 0x4, R192 ;  /* 0x00000004231c7825 */ /* 0x002fc400078e02c0 */
[----:B------:R1:W-:Y:S01]  /*60af0*/  @P3 STG.E desc[UR28][R4.64], R94 ;  /* 0x0000005e04003986 */ /* 0x0003e2000c10191c */
[----:B------:R-:W-:Y:S01]  /*60b00*/  ISETP.GE.AND P3, PT, R0, UR61, PT ;  /* 0x0000003d00007c0c */ /* 0x000fe2000bf66270 */
[----:B------:R-:W4:Y:S01]  /*60b10*/  LDCU UR64, c[0x0][0x3b8] ;  /* 0x00007700ff4077ac */ /* 0x000f220008000800 */
[C---:B------:R-:W-:Y:S01]  /*60b20*/  VIADD R37, R35.reuse, UR54 ;  /* 0x0000003623257c36 */ /* 0x040fe20008000000 */
[----:B------:R-:W4:Y:S01]  /*60b30*/  LDCU UR32, c[0x0][0x39c] ;  /* 0x00007380ff2077ac */ /* 0x000f220008000800 */
[----:B------:R-:W-:Y:S02]  /*60b40*/  VIADD R0, R242, 0xb9 ;  /* 0x000000b9f2007836 */ /* 0x000fe40000000000 */
[----:B--2---:R-:W-:Y:S01]  /*60b50*/  IMAD.WIDE R6, R35, 0x4, R2 ;  /* 0x0000000423067825 */ /* 0x004fe200078e0202 */
[----:B------:R-:W2:Y:S01]  /*60b60*/  LDCU UR70, c[0x0][0x398] ;  /* 0x00007300ff4677ac */ /* 0x000ea20008000800 */
[----:B---3--:R-:W-:Y:S01]  /*60b70*/  ISETP.LT.AND P6, PT, R241, UR59, !P2 ;  /* 0x0000003bf1007c0c */ /* 0x008fe2000d7c1270 */
[----:B------:R3:W-:Y:S01]  /*60b80*/  @P4 STG.E desc[UR28][R28.64], R110 ;  /* 0x0000006e1c004986 */ /* 0x0007e2000c10191c */
[----:B------:R-:W-:Y:S01]  /*60b90*/  ISETP.LT.AND P2, PT, R240, UR72, !P2 ;  /* 0x00000048f0007c0c */ /* 0x000fe2000d741270 */
[----:B------:R-:W2:Y:S01]  /*60ba0*/  LDCU UR71, c[0x0][0x398] ;  /* 0x00007300ff4777ac */ /* 0x000ea20008000800 */
[C---:B-1----:R-:W-:Y:S01]  /*60bb0*/  IMAD.WIDE R4, R37.reuse, 0x4, R192 ;  /* 0x0000000425047825 */ /* 0x042fe200078e02c0 */
[----:B------:R1:W-:Y:S01]  /*60bc0*/  @P0 STG.E desc[UR28][R6.64], R106 ;  /* 0x0000006a06000986 */ /* 0x0003e2000c10191c */
[----:B------:R-:W-:Y:S01]  /*60bd0*/  ISETP.GE.AND P0, PT, R0, UR65, PT ;  /* 0x0000004100007c0c */ /* 0x000fe2000bf06270 */
[----:B------:R-:W2:Y:S01]  /*60be0*/  LDCU UR68, c[0x0][0x3b8] ;  /* 0x00007700ff4477ac */ /* 0x000ea20008000800 */
[C---:B------:R-:W-:Y:S01]  /*60bf0*/  VIADD R33, R37.reuse, UR57 ;  /* 0x0000003925217c36 */ /* 0x040fe20008000000 */
[----:B------:R-:W-:Y:S01]  /*60c00*/  IADD3 R0, PT, PT, R242, 0xba, RZ ;  /* 0x000000baf2007810 */ /* 0x000fe20007ffe0ff */
[----:B------:R-:W2:Y:S01]  /*60c10*/  LDCU UR4, c[0x0][0x39c] ;  /* 0x00007380ff0477ac */ /* 0x000ea20008000800 */
[----:B---3--:R-:W-:Y:S01]  /*60c20*/  IMAD.WIDE R28, R37, 0x4, R2 ;  /* 0x00000004251c7825 */ /* 0x008fe200078e0202 */
[----:B------:R-:W-:Y:S01]  /*60c30*/  ISETP.LT.AND P4, PT, R241, UR62, !P3 ;  /* 0x0000003ef1007c0c */ /* 0x000fe2000df81270 */
[----:B------:R-:W3:Y:S01]  /*60c40*/  LDCU UR34, c[0x0][0x398] ;  /* 0x00007300ff2277ac */ /* 0x000ee20008000800 */
        /* <DEDUP_REMOVED lines=33> */
[C---:B------:R-:W-:Y:S01]  /*60e60*/  VIADD R37, R35.reuse, UR68 ;  /* 0x0000004423257c36 */ /* 0x040fe20008000000 */
[----:B------:R-:W-:Y:S01]  /*60e70*/  IADD3 R0, PT, PT, R242, 0xbd, RZ ;  /* 0x000000bdf2007810 */ /* 0x000fe20007ffe0ff */
[----:B------:R-:W4:Y:S01]  /*60e80*/  LDCU UR10, c[0x0][0x39c] ;  /* 0x00007380ff0a77ac */ /* 0x000f220008000800 */
[----:B--2---:R-:W-:Y:S01]  /*60e90*/  IMAD.WIDE R28, R35, 0x4, R2 ;  /* 0x00000004231c7825 */ /* 0x004fe200078e0202 */
[----:B------:R-:W2:Y:S01]  /*60ea0*/  LDCU UR8, c[0x0][0x398] ;  /* 0x00007300ff0877ac */ /* 0x000ea20008000800 */
[----:B---3--:R-:W-:Y:S01]  /*60eb0*/  ISETP.LT.AND P4, PT, R241, UR34, !P2 ;  /* 0x00000022f1007c0c */ /* 0x008fe2000d781270 */
        /* <DEDUP_REMOVED lines=20> */
[----:B------:R-:W-:-:S02]  /*61000*/  VIADD R31, R33, UR38 ;  /* 0x00000026211f7c36 */ /* 0x000fc40008000000 */
[----:B------:R-:W-:Y:S01]  /*61010*/  VIADD R0, R242, 0xbf ;  /* 0x000000bff2007836 */ /* 0x000fe20000000000 */
[----:B------:R-:W3:Y:S01]  /*61020*/  LDCU UR12, c[0x0][0x398] ;  /* 0x00007300ff0c77ac */ /* 0x000ee20008000800 */
[----:B--2---:R-:W-:Y:S01]  /*61030*/  IMAD.WIDE R6, R33, 0x4, R2 ;  /* 0x0000000421067825 */ /* 0x004fe200078e0202 */
[----:B----4-:R-:W-:Y:S01]  /*61040*/  ISETP.LT.AND P6, PT, R241, UR30, !P0 ;  /* 0x0000001ef1007c0c */ /* 0x010fe2000c7c1270 */
[----:B------:R-:W-:Y:S01]  /*61050*/  @P4 STG.E desc[UR28][R28.64], R101 ;  /* 0x000000651c004986 */ /* 0x000fe2000c10191c */
[----:B------:R-:W2:Y:S01]  /*61060*/  LDCU UR50, c[0x0][0x3b8] ;  /* 0x00007700ff3277ac */ /* 0x000ea20008000800 */
[C---:B-1----:R-:W-:Y:S01]  /*61070*/  IMAD.WIDE R4, R31.reuse, 0x4, R192 ;  /* 0x000000041f047825 */ /* 0x042fe200078e02c0 */
[----:B------:R-:W-:Y:S01]  /*61080*/  ISETP.LT.AND P0, PT, R240, UR6, !P0 ;  /* 0x00000006f0007c0c */ /* 0x000fe2000c701270 */
[----:B------:R1:W-:Y:S01]  /*61090*/  @P2 STG.E desc[UR28][R6.64], R97 ;  /* 0x0000006106002986 */ /* 0x0003e2000c10191c */
[----:B------:R-:W-:Y:S01]  /*610a0*/  ISETP.GE.AND P2, PT, R0, UR10, PT ;  /* 0x0000000a00007c0c */ /* 0x000fe2000bf46270 */
[C---:B------:R-:W-:Y:S01]  /*610b0*/  VIADD R35, R31.reuse, UR44 ;  /* 0x0000002c1f237c36 */ /* 0x040fe20008000000 */
[----:B------:R-:W4:Y:S01]  /*610c0*/  LDCU UR14, c[0x0][0x398] ;  /* 0x00007300ff0e77ac */ /* 0x000f220008000800 */
[----:B------:R-:W-:Y:S01]  /*610d0*/  IMAD.WIDE R24, R31, 0x4, R2 ;  /* 0x000000041f187825 */ /* 0x000fe200078e0202 */
[----:B------:R-:W-:-:S02]  /*610e0*/  ISETP.LT.AND P4, PT, R241, UR8, !P1 ;  /* 0x00000008f1007c0c */ /* 0x000fc4000cf81270 */
[----:B------:R-:W-:Y:S01]  /*610f0*/  IADD3 R0, PT, PT, R242, 0xc0, RZ ;  /* 0x000000c0f2007810 */ /* 0x000fe20007ffe0ff */
[----:B------:R2:W-:Y:S01]  /*61100*/  @P5 STG.E desc[UR28][R4.64], R26 ;  /* 0x0000001a04005986 */ /* 0x0005e2000c10191c */
[----:B------:R-:W-:Y:S01]  /*61110*/  ISETP.LT.AND P1, PT, R240, UR9, !P1 ;  /* 0x00000009f0007c0c */ /* 0x000fe2000cf21270 */
[----:B------:R-:W4:Y:S01]  /*61120*/  LDCU UR15, c[0x0][0x398] ;  /* 0x00007300ff0f77ac */ /* 0x000f220008000800 */
[C---:B------:R-:W-:Y:S01]  /*61130*/  IADD3 R37, PT, PT, R35.reuse, UR46, RZ ;  /* 0x0000002e23257c10 */ /* 0x040fe2000fffe0ff */
[----:B------:R2:W-:Y:S01]  /*61140*/  @P3 STG.E desc[UR28][R24.64], R90 ;  /* 0x0000005a18003986 */ /* 0x0005e2000c10191c */
[----:B-1----:R-:W-:Y:S01]  /*61150*/  IMAD.WIDE R6, R35, 0x4, R192 ;  /* 0x0000000423067825 */ /* 0x002fe200078e02c0 */
[----:B------:R-:W-:Y:S01]  /*61160*/  ISETP.GE.AND P3, PT, R0, UR13, PT ;  /* 0x0000000d00007c0c */ /* 0x000fe2000bf66270 */
[----:B------:R-:W1:Y:S02]  /*61170*/  LDCU UR17, c[0x0][0x398] ;  /* 0x00007300ff1177ac */ /* 0x000e640008000800 */
[----:B------:R-:W-:Y:S01]  /*61180*/  VIADD R0, R242, 0xc1 ;  /* 0x000000c1f2007836 */ /* 0x000fe20000000000 */
[----:B---3--:R-:W-:Y:S01]  /*61190*/  ISETP.LT.AND P5, PT, R241, UR11, !P2 ;  /* 0x0000000bf1007c0c */ /* 0x008fe2000d7a1270 */
[----:B------:R-:W-:Y:S01]  /*611a0*/  IMAD.WIDE R28, R35, 0x4, R2 ;  /* 0x00000004231c7825 */ /* 0x000fe200078e0202 */
[----:B------:R-:W3:Y:S01]  /*611b0*/  LDCU UR77, c[0x0][0x39c] ;  /* 0x00007380ff4d77ac */ /* 0x000ee20008000800 */
[----:B------:R1:W-:Y:S02]  /*611c0*/  @P6 STG.E desc[UR28][R6.64], R102 ;  /* 0x0000006606006986 */ /* 0x0003e4000c10191c */
[C---:B--2---:R-:W-:Y:S01]  /*611d0*/  IMAD.WIDE R4, R37.reuse, 0x4, R192 ;  /* 0x0000000425047825 */ /* 0x044fe200078e02c0 */
[----:B------:R-:W-:Y:S01]  /*611e0*/  ISETP.GE.AND P6, PT, R0, UR16, PT ;  /* 0x0000001000007c0c */ /* 0x000fe2000bfc6270 */
[----:B------:R-:W2:Y:S02]  /*611f0*/  LDCU UR52, c[0x0][0x3b8] ;  /* 0x00007700ff3477ac */ /* 0x000ea40008000800 */
[C---:B------:R-:W-:Y:S01]  /*61200*/  IMAD.WIDE R24, R37.reuse, 0x4, R2 ;  /* 0x0000000425187825 */ /* 0x040fe200078e0202 */
[----:B------:R-:W-:Y:S01]  /*61210*/  IADD3 R0, PT, PT, R242, 0xf9, RZ ;  /* 0x000000f9f2007810 */ /* 0x000fe20007ffe0ff */
[----:B------:R-:W-:Y:S01]  /*61220*/  @P0 STG.E desc[UR28][R28.64], R98 ;  /* 0x000000621c000986 */ /* 0x000fe2000c10191c */
[----:B------:R-:W-:Y:S01]  /*61230*/  ISETP.LT.AND P2, PT, R240, UR12, !P2 ;  /* 0x0000000cf0007c0c */ /* 0x000fe2000d741270 */
[----:B------:R-:W-:Y:S01]  /*61240*/  VIADD R33, R37, UR48 ;  /* 0x0000003025217c36 */ /* 0x000fe20008000000 */
[----:B------:R-:W2:Y:S01]  /*61250*/  LDCU UR12, c[0x0][0x398] ;  /* 0x00007300ff0c77ac */ /* 0x000ea20008000800 */
[----:B------:R3:W-:Y:S02]  /*61260*/  @P4 STG.E desc[UR28][R4.64], R27 ;  /* 0x0000001b04004986 */ /* 0x0007e4000c10191c */
[----:B-1----:R-:W-:Y:S01]  /*61270*/  IMAD.WIDE R6, R33, 0x4, R192 ;  /* 0x0000000421067825 */ /* 0x002fe200078e02c0 */
[----:B------:R-:W1:Y:S01]  /*61280*/  LDCU UR11, c[0x0][0x398] ;  /* 0x00007300ff0b77ac */ /* 0x000e620008000800 */
[----:B------:R1:W-:Y:S01]  /*61290*/  @P1 STG.E desc[UR28][R24.64], R91 ;  /* 0x0000005b18001986 */ /* 0x0003e2000c10191c */
[----:B------:R-:W-:Y:S01]  /*612a0*/  ISETP.GE.AND P1, PT, R0, UR41, PT ;  /* 0x0000002900007c0c */ /* 0x000fe2000bf26270 */
[----:B------:R-:W-:Y:S01]  /*612b0*/  VIADD R0, R242, 0xfa ;  /* 0x000000faf2007836 */ /* 0x000fe20000000000 */
[----:B----4-:R-:W-:Y:S01]  /*612c0*/  ISETP.LT.AND P0, PT, R241, UR14, !P3 ;  /* 0x0000000ef1007c0c */ /* 0x010fe2000df01270 */
[----:B------:R-:W-:Y:S01]  /*612d0*/  @P5 STG.E desc[UR28][R6.64], R103 ;  /* 0x0000006706005986 */ /* 0x000fe2000c10191c */
[C---:B------:R-:W-:Y:S01]  /*612e0*/  VIADD R31, R33.reuse, UR50 ;  /* 0x00000032211f7c36 */ /* 0x040fe20008000000 */
[----:B------:R-:W4:Y:S01]  /*612f0*/  LDCU UR50, c[0x0][0x398] ;  /* 0x00007300ff3277ac */ /* 0x000f220008000800 */
[----:B------:R-:W-:Y:S01]  /*61300*/  ISETP.GE.AND P5, PT, R0, UR43, PT ;  /* 0x0000002b00007c0c */ /* 0x000fe2000bfa6270 */
[----:B---3--:R-:W-:Y:S01]  /*61310*/  IMAD.WIDE R4, R33, 0x4, R2 ;  /* 0x0000000421047825 */ /* 0x008fe200078e0202 */
[----:B------:R-:W-:Y:S01]  /*61320*/  IADD3 R0, PT, PT, R242, 0xc2, RZ ;  /* 0x000000c2f2007810 */ /* 0x000fe20007ffe0ff */
[----:B------:R-:W3:Y:S01]  /*61330*/  LDCU UR20, c[0x0][0x39c] ;  /* 0x00007380ff1477ac */ /* 0x000ee20008000800 */
[----:B------:R-:W-:-:S02]  /*61340*/  ISETP.LT.AND P3, PT, R240, UR15, !P3 ;  /* 0x0000000ff0007c0c */ /* 0x000fc4000df61270 */
[----:B------:R4:W-:Y:S01]  /*61350*/  @P2 STG.E desc[UR28][R4.64], R99 ;  /* 0x0000006304002986 */ /* 0x0009e2000c10191c */
[----:B------:R-:W-:Y:S01]  /*61360*/  ISETP.LT.AND P4, PT, R241, UR17, !P6 ;  /* 0x00000011f1007c0c */ /* 0x000fe2000f781270 */
[C---:B--2---:R-:W-:Y:S01]  /*61370*/  VIADD R29, R31.reuse, UR52 ;  /* 0x000000341f1d7c36 */ /* 0x044fe20008000000 */
[----:B------:R-:W-:Y:S01]  /*61380*/  ISETP.GE.AND P2, PT, R0, UR77, PT ;  /* 0x0000004d00007c0c */ /* 0x000fe2000bf46270 */
[----:B------:R-:W2:Y:S01]  /*61390*/  LDCU UR77, c[0x0][0x3b8] ;  /* 0x00007700ff4d77ac */ /* 0x000ea20008000800 */
[C---:B-1----:R-:W-:Y:S01]  /*613a0*/  IMAD.WIDE R24, R31.reuse, 0x4, R192 ;  /* 0x000000041f187825 */ /* 0x042fe200078e02c0 */
[----:B------:R-:W1:Y:S03]  /*613b0*/  LDCU UR19, c[0x0][0x39c] ;  /* 0x00007380ff1377ac */ /* 0x000e660008000800 */
[----:B------:R-:W-:Y:S01]  /*613c0*/  IMAD.WIDE R26, R31, 0x4, R2 ;  /* 0x000000041f1a7825 */ /* 0x000fe200078e0202 */
[----:B------:R1:W-:Y:S01]  /*613d0*/  @P0 STG.E desc[UR28][R24.64], R84 ;  /* 0x0000005418000986 */ /* 0x0003e2000c10191c */
[----:B------:R-:W1:Y:S02]  /*613e0*/  LDCU UR13, c[0x0][0x398] ;  /* 0x00007300ff0d77ac */ /* 0x000e640008000800 */
[----:B----4-:R-:W-:Y:S01]  /*613f0*/  IMAD.WIDE R4, R29, 0x4, R192 ;  /* 0x000000041d047825 */ /* 0x010fe200078e02c0 */
[----:B------:R-:W-:Y:S01]  /*61400*/  @P3 STG.E desc[UR28][R26.64], R120 ;  /* 0x000000781a003986 */ /* 0x000fe2000c10191c */
[----:B------:R-:W-:Y:S01]  /*61410*/  ISETP.LT.AND P6, PT, R240, UR11, !P6 ;  /* 0x0000000bf0007c0c */ /* 0x000fe2000f7c1270 */
[----:B------:R-:W4:Y:S02]  /*61420*/  LDCU UR14, c[0x0][0x398] ;  /* 0x00007300ff0e77ac */ /* 0x000f240008000800 */
[----:B------:R1:W-:Y:S01]  /*61430*/  @P4 STG.E desc[UR28][R4.64], R136 ;  /* 0x0000008804004986 */ /* 0x0003e2000c10191c */
[----:B------:R-:W-:Y:S01]  /*61440*/  ISETP.LT.AND P4, PT, R241, UR12, !P2 ;  /* 0x0000000cf1007c0c */ /* 0x000fe2000d781270 */
[----:B------:R-:W-:Y:S01]  /*61450*/  VIADD R6, R242, 0xc4 ;  /* 0x000000c4f2067836 */ /* 0x000fe20000000000 */
[----:B------:R-:W-:Y:S01]  /*61460*/  ISETP.LT.AND P2, PT, R240, UR50, !P2 ;  /* 0x00000032f0007c0c */ /* 0x000fe2000d741270 */
[----:B------:R-:W4:Y:S01]  /*61470*/  LDCU UR50, c[0x0][0x3b8] ;  /* 0x00007700ff3277ac */ /* 0x000f220008000800 */
[C---:B--2---:R-:W-:Y:S01]  /*61480*/  IADD3 R31, PT, PT, R29.reuse, UR77, RZ ;  /* 0x0000004d1d1f7c10 */ /* 0x044fe2000fffe0ff */
[----:B------:R-:W-:Y:S01]  /*61490*/  VIADD R0, R242, 0xc3 ;  /* 0x000000c3f2007836 */ /* 0x000fe20000000000 */
[----:B---3--:R-:W-:Y:S01]  /*614a0*/  ISETP.GE.AND P3, PT, R6, UR20, PT ;  /* 0x0000001406007c0c */ /* 0x008fe2000bf66270 */
[----:B------:R-:W-:Y:S01]  /*614b0*/  IMAD.WIDE R6, R29, 0x4, R2 ;  /* 0x000000041d067825 */ /* 0x000fe200078e0202 */
[----:B------:R-:W2:Y:S03]  /*614c0*/  LDCU UR15, c[0x0][0x398] ;  /* 0x00007300ff0f77ac */ /* 0x000ea60008000800 */
[C---:B-1----:R-:W-:Y:S01]  /*614d0*/  IMAD.WIDE R24, R31.reuse, 0x4, R192 ;  /* 0x000000041f187825 */ /* 0x042fe200078e02c0 */
[----:B------:R-:W-:Y:S01]  /*614e0*/  ISETP.GE.AND P0, PT, R0, UR19, PT ;  /* 0x0000001300007c0c */ /* 0x000fe2000bf06270 */
[----:B------:R-:W1:Y:S02]  /*614f0*/  LDCU UR16, c[0x0][0x398] ;  /* 0x00007300ff1077ac */ /* 0x000e640008000800 */
[----:B------:R-:W-:Y:S01]  /*61500*/  IMAD.WIDE R4, R31, 0x4, R2 ;  /* 0x000000041f047825 */ /* 0x000fe200078e0202 */
[----:B------:R3:W-:Y:S01]  /*61510*/  @P6 STG.E desc[UR28][R6.64], R132 ;  /* 0x0000008406006986 */ /* 0x0007e2000c10191c */
[----:B------:R-:W1:Y:S03]  /*61520*/  LDCU UR77, c[0x0][0x3b8] ;  /* 0x00007700ff4d77ac */ /* 0x000e660008000800 */
[----:B------:R-:W-:Y:S01]  /*61530*/  @P4 STG.E desc[UR28][R24.64], R85 ;  /* 0x0000005518004986 */ /* 0x000fe2000c10191c */
[----:B------:R-:W1:Y:S03]  /*61540*/  LDCU UR76, c[0x0][0x39c] ;  /* 0x00007380ff4c77ac */ /* 0x000e660008000800 */
[----:B------:R1:W-:Y:S01]  /*61550*/  @P2 STG.E desc[UR28][R4.64], R121 ;  /* 0x0000007904002986 */ /* 0x0003e2000c10191c */
[----:B------:R-:W-:Y:S01]  /*61560*/  ISETP.LT.AND P2, PT, R241, UR13, !P0 ;  /* 0x0000000df1007c0c */ /* 0x000fe2000c741270 */
[----:B------:R-:W1:Y:S01]  /*61570*/  LDCU UR23, c[0x0][0x39c] ;  /* 0x00007380ff1777ac */ /* 0x000e620008000800 */
[----:B----4-:R-:W-:Y:S01]  /*61580*/  IADD3 R31, PT, PT, R31, UR50, RZ ;  /* 0x000000321f1f7c10 */ /* 0x010fe2000fffe0ff */
[----:B------:R-:W4:Y:S04]  /*61590*/  LDCU UR21, c[0x0][0x39c] ;  /* 0x00007380ff1577ac */ /* 0x000f280008000800 */
[----:B---3--:R-:W-:Y:S01]  /*615a0*/  IMAD.WIDE R6, R31, 0x4, R192 ;  /* 0x000000041f067825 */ /* 0x008fe200078e02c0 */
[----:B------:R-:W-:Y:S01]  /*615b0*/  ISETP.LT.AND P0, PT, R240, UR14, !P0 ;  /* 0x0000000ef0007c0c */ /* 0x000fe2000c701270 */
[----:B------:R-:W3:Y:S04]  /*615c0*/  LDCU UR17, c[0x0][0x398] ;  /* 0x00007300ff1177ac */ /* 0x000ee80008000800 */
[----:B------:R3:W-:Y:S01]  /*615d0*/  @P2 STG.E desc[UR28][R6.64], R137 ;  /* 0x0000008906002986 */ /* 0x0007e2000c10191c */
[----:B--2---:R-:W-:Y:S01]  /*615e0*/  ISETP.LT.AND P2, PT, R241, UR15, !P3 ;  /* 0x0000000ff1007c0c */ /* 0x004fe2000df41270 */
[----:B------:R-:W-:Y:S01]  /*615f0*/  VIADD R26, R242, 0xc6 ;  /* 0x000000c6f21a7836 */ /* 0x000fe20000000000 */
[----:B-1----:R-:W-:Y:S01]  /*61600*/  ISETP.LT.AND P3, PT, R240, UR16, !P3 ;  /* 0x00000010f0007c0c */ /* 0x002fe2000df61270 */
[C---:B------:R-:W-:Y:S01]  /*61610*/  VIADD R27, R31.reuse, UR77 ;  /* 0x0000004d1f1b7c36 */ /* 0x040fe20008000000 */
[----:B------:R-:W1:Y:S01]  /*61620*/  LDCU UR16, c[0x0][0x3b8] ;  /* 0x00007700ff1077ac */ /* 0x000e620008000800 */
[----:B------:R-:W-:Y:S01]  /*61630*/  IMAD.WIDE R4, R31, 0x4, R2 ;  /* 0x000000041f047825 */ /* 0x000fe200078e0202 */
[----:B------:R-:W-:Y:S01]  /*61640*/  ISETP.GE.AND P4, PT, R26, UR76, PT ;  /* 0x0000004c1a007c0c */ /* 0x000fe2000bf86270 */
[----:B------:R-:W2:Y:S02]  /*61650*/  LDCU UR52, c[0x0][0x398] ;  /* 0x00007300ff3477ac */ /* 0x000ea40008000800 */
[----:B------:R-:W-:Y:S01]  /*61660*/  IMAD.WIDE R24, R27, 0x4, R192 ;  /* 0x000000041b187825 */ /* 0x000fe200078e02c0 */
[C---:B------:R-:W-:Y:S01]  /*61670*/  IADD3 R26, PT, PT, R242.reuse, 0xc8, RZ ;  /* 0x000000c8f21a7810 */ /* 0x040fe20007ffe0ff */
[----:B------:R1:W-:Y:S01]  /*61680*/  @P0 STG.E desc[UR28][R4.64], R133 ;  /* 0x0000008504000986 */ /* 0x0003e2000c10191c */
[----:B------:R-:W2:Y:S01]  /*61690*/  LDCU UR41, c[0x0][0x398] ;  /* 0x00007300ff2977ac */ /* 0x000ea20008000800 */
[----:B------:R-:W-:-:S02]  /*616a0*/  VIADD R0, R242, 0xc5 ;  /* 0x000000c5f2007836 */ /* 0x000fc40000000000 */
[----:B------:R-:W-:Y:S01]  /*616b0*/  @P2 STG.E desc[UR28][R24.64], R86 ;  /* 0x0000005618002986 */ /* 0x000fe2000c10191c */
[----:B---3--:R-:W-:Y:S01]  /*616c0*/  IMAD.WIDE R6, R27, 0x4, R2 ;  /* 0x000000041b067825 */ /* 0x008fe200078e0202 */
[----:B------:R-:W-:Y:S01]  /*616d0*/  ISETP.GE.AND P2, PT, R26, UR23, PT ;  /* 0x000000171a007c0c */ /* 0x000fe2000bf46270 */
[----:B------:R-:W3:Y:S01]  /*616e0*/  LDCU UR23, c[0x0][0x3b8] ;  /* 0x00007700ff1777ac */ /* 0x000ee20008000800 */
[----:B----4-:R-:W-:Y:S01]  /*616f0*/  ISETP.GE.AND P6, PT, R0, UR21, PT ;  /* 0x0000001500007c0c */ /* 0x010fe2000bfc6270 */
[----:B------:R-:W4:Y:S01]  /*61700*/  LDCU UR43, c[0x0][0x398] ;  /* 0x00007300ff2b77ac */ /* 0x000f220008000800 */
[----:B------:R3:W-:Y:S02]  /*61710*/  @P3 STG.E desc[UR28][R6.64], R122 ;  /* 0x0000007a06003986 */ /* 0x0007e4000c10191c */
[----:B------:R-:W-:Y:S01]  /*61720*/  ISETP.LT.AND P3, PT, R241, UR17, !P6 ;  /* 0x00000011f1007c0c */ /* 0x000fe2000f761270 */
[----:B-1----:R-:W-:Y:S01]  /*61730*/  VIADD R27, R27, UR16 ;  /* 0x000000101b1b7c36 */ /* 0x002fe20008000000 */
[----:B------:R-:W1:Y:S03]  /*61740*/  LDCU UR22, c[0x0][0x39c] ;  /* 0x00007380ff1677ac */ /* 0x000e660008000800 */
[----:B------:R-:W-:Y:S01]  /*61750*/  IMAD.WIDE R4, R27, 0x4, R192 ;  /* 0x000000041b047825 */ /* 0x000fe200078e02c0 */
[----:B------:R-:W1:Y:S01]  /*61760*/  LDCU UR19, c[0x0][0x398] ;  /* 0x00007300ff1377ac */ /* 0x000e620008000800 */
[----:B--2---:R-:W-:-:S02]  /*61770*/  ISETP.LT.AND P6, PT, R240, UR52, !P6 ;  /* 0x00000034f0007c0c */ /* 0x004fc4000f7c1270 */
[----:B------:R-:W-:Y:S01]  /*61780*/  VIADD R0, R242, 0xc7 ;  /* 0x000000c7f2007836 */ /* 0x000fe20000000000 */
[----:B------:R-:W2:Y:S01]  /*61790*/  LDCU UR20, c[0x0][0x398] ;  /* 0x00007300ff1477ac */ /* 0x000ea20008000800 */
[----:B---3--:R-:W-:Y:S02]  /*617a0*/  VIADD R29, R27, UR23 ;  /* 0x000000171b1d7c36 */ /* 0x008fe40008000000 */
[----:B------:R3:W-:Y:S01]  /*617b0*/  @P3 STG.E desc[UR28][R4.64], R138 ;  /* 0x0000008a04003986 */ /* 0x0007e2000c10191c */
[----:B------:R-:W-:Y:S01]  /*617c0*/  ISETP.LT.AND P3, PT, R241, UR41, !P4 ;  /* 0x00000029f1007c0c */ /* 0x000fe2000e761270 */
[----:B------:R-:W2:Y:S01]  /*617d0*/  LDCU UR23, c[0x0][0x3b8] ;  /* 0x00007700ff1777ac */ /* 0x000ea20008000800 */
[----:B----4-:R-:W-:Y:S01]  /*617e0*/  ISETP.LT.AND P4, PT, R240, UR43, !P4 ;  /* 0x0000002bf0007c0c */ /* 0x010fe2000e781270 */
[----:B------:R-:W-:Y:S01]  /*617f0*/  IMAD.WIDE R6, R27, 0x4, R2 ;  /* 0x000000041b067825 */ /* 0x000fe200078e0202 */
[----:B------:R-:W4:Y:S03]  /*61800*/  LDCU UR11, c[0x0][0x398] ;  /* 0x00007300ff0b77ac */ /* 0x000f260008000800 */
[C---:B------:R-:W-:Y:S01]  /*61810*/  IMAD.WIDE R24, R29.reuse, 0x4, R192 ;  /* 0x000000041d187825 */ /* 0x040fe200078e02c0 */
[----:B-1----:R-:W-:Y:S01]  /*61820*/  ISETP.GE.AND P0, PT, R0, UR22, PT ;  /* 0x0000001600007c0c */ /* 0x002fe2000bf06270 */
[----:B------:R-:W1:Y:S02]  /*61830*/  LDCU UR12, c[0x0][0x398] ;  /* 0x00007300ff0c77ac */ /* 0x000e640008000800 */
[----:B---3--:R-:W-:Y:S01]  /*61840*/  IMAD.WIDE R4, R29, 0x4, R2 ;  /* 0x000000041d047825 */ /* 0x008fe200078e0202 */
[----:B------:R3:W-:Y:S01]  /*61850*/  @P6 STG.E desc[UR28][R6.64], R134 ;  /* 0x0000008606006986 */ /* 0x0007e2000c10191c */
[----:B------:R-:W1:Y:S03]  /*61860*/  LDCU UR43, c[0x0][0x3b8] ;  /* 0x00007700ff2b77ac */ /* 0x000e660008000800 */
[----:B------:R-:W-:Y:S01]  /*61870*/  @P3 STG.E desc[UR28][R24.64], R87 ;  /* 0x0000005718003986 */ /* 0x000fe2000c10191c */
[----:B------:R-:W1:Y:S03]  /*61880*/  LDCU UR75, c[0x0][0x39c] ;  /* 0x00007380ff4b77ac */ /* 0x000e660008000800 */
[----:B------:R1:W-:Y:S01]  /*61890*/  @P4 STG.E desc[UR28][R4.64], R123 ;  /* 0x0000007b04004986 */ /* 0x0003e2000c10191c */
[----:B------:R-:W-:Y:S01]  /*618a0*/  ISETP.LT.AND P4, PT, R241, UR19, !P0 ;  /* 0x00000013f1007c0c */ /* 0x000fe2000c781270 */
[----:B--2---:R-:W-:Y:S01]  /*618b0*/  VIADD R29, R29, UR23 ;  /* 0x000000171d1d7c36 */ /* 0x004fe20008000000 */
[----:B------:R-:W2:Y:S03]  /*618c0*/  LDCU UR24, c[0x0][0x39c] ;  /* 0x00007380ff1877ac */ /* 0x000ea60008000800 */
[----:B---3--:R-:W-:Y:S01]  /*618d0*/  IMAD.WIDE R6, R29, 0x4, R192 ;  /* 0x000000041d067825 */ /* 0x008fe200078e02c0 */
[----:B------:R-:W3:Y:S01]  /*618e0*/  LDCU UR26, c[0x0][0x39c] ;  /* 0x00007380ff1a77ac */ /* 0x000ee20008000800 */
[----:B------:R-:W-:Y:S01]  /*618f0*/  ISETP.LT.AND P0, PT, R240, UR20, !P0 ;  /* 0x00000014f0007c0c */ /* 0x000fe2000c701270 */
[----:B------:R-:W2:Y:S05]  /*61900*/  LDCU UR21, c[0x0][0x398] ;  /* 0x00007300ff1577ac */ /* 0x000eaa0008000800 */
[----:B------:R2:W-:Y:S01]  /*61910*/  @P4 STG.E desc[UR28][R6.64], R139 ;  /* 0x0000008b06004986 */ /* 0x0005e2000c10191c */
[----:B----4-:R-:W-:Y:S01]  /*61920*/  ISETP.LT.AND P4, PT, R241, UR11, !P2 ;  /* 0x0000000bf1007c0c */ /* 0x010fe2000d781270 */
[----:B------:R-:W-:Y:S01]  /*61930*/  VIADD R26, R242, 0xca ;  /* 0x000000caf21a7836 */ /* 0x000fe20000000000 */
[----:B-1----:R-:W-:Y:S01]  /*61940*/  ISETP.LT.AND P2, PT, R240, UR12, !P2 ;  /* 0x0000000cf0007c0c */ /* 0x002fe2000d741270 */
[----:B------:R-:W1:Y:S01]  /*61950*/  LDCU UR12, c[0x0][0x3b8] ;  /* 0x00007700ff0c77ac */ /* 0x000e620008000800 */
[C---:B------:R-:W-:Y:S01]  /*61960*/  IADD3 R27, PT, PT, R29.reuse, UR43, RZ ;  /* 0x0000002b1d1b7c10 */ /* 0x040fe2000fffe0ff */
[----:B------:R-:W-:Y:S01]  /*61970*/  IMAD.WIDE R4, R29, 0x4, R2 ;  /* 0x000000041d047825 */ /* 0x000fe200078e0202 */
[----:B------:R-:W-:Y:S01]  /*61980*/  ISETP.GE.AND P3, PT, R26, UR75, PT ;  /* 0x0000004b1a007c0c */ /* 0x000fe2000bf66270 */
[----:B------:R-:W4:Y:S01]  /*61990*/  LDCU UR76, c[0x0][0x398] ;  /* 0x00007300ff4c77ac */ /* 0x000f220008000800 */
[C---:B------:R-:W-:Y:S01]  /*619a0*/  IADD3 R0, PT, PT, R242.reuse, 0xc9, RZ ;  /* 0x000000c9f2007810 */ /* 0x040fe20007ffe0ff */
[----:B------:R-:W-:Y:S01]  /*619b0*/  IMAD.WIDE R24, R27, 0x4, R192 ;  /* 0x000000041b187825 */ /* 0x000fe200078e02c0 */
[----:B------:R1:W-:Y:S01]  /*619c0*/  @P0 STG.E desc[UR28][R4.64], R135 ;  /* 0x0000008704000986 */ /* 0x0003e2000c10191c */
[----:B------:R-:W4:Y:S02]  /*619d0*/  LDCU UR13, c[0x0][0x398] ;  /* 0x00007300ff0d77ac */ /* 0x000f240008000800 */
[----:B------:R-:W-:-:S02]  /*619e0*/  VIADD R26, R242, 0xcc ;  /* 0x000000ccf21a7836 */ /* 0x000fc40000000000 */
[----:B--2---:R-:W-:Y:S01]  /*619f0*/  IMAD.WIDE R6, R27, 0x4, R2 ;  /* 0x000000041b067825 */ /* 0x004fe200078e0202 */
[----:B------:R-:W-:Y:S01]  /*61a00*/  ISETP.GE.AND P6, PT, R0, UR24, PT ;  /* 0x0000001800007c0c */ /* 0x000fe2000bfc6270 */
[----:B------:R-:W-:Y:S01]  /*61a10*/  @P4 STG.E desc[UR28][R24.64], R20 ;  /* 0x0000001418004986 */ /* 0x000fe2000c10191c */
[----:B------:R-:W2:Y:S01]  /*61a20*/  LDCU UR50, c[0x0][0x398] ;  /* 0x00007300ff3277ac */ /* 0x000ea20008000800 */
[----:B---3--:R-:W-:Y:S02]  /*61a30*/  ISETP.GE.AND P4, PT, R26, UR26, PT ;  /* 0x0000001a1a007c0c */ /* 0x008fe4000bf86270 */
[----:B------:R3:W-:Y:S01]  /*61a40*/  @P2 STG.E desc[UR28][R6.64], R116 ;  /* 0x0000007406002986 */ /* 0x0007e2000c10191c */
[----:B------:R-:W3:Y:S01]  /*61a50*/  LDCU UR26, c[0x0][0x3b8] ;  /* 0x00007700ff1a77ac */ /* 0x000ee20008000800 */
[----:B------:R-:W-:Y:S02]  /*61a60*/  ISETP.LT.AND P2, PT, R241, UR21, !P6 ;  /* 0x00000015f1007c0c */ /* 0x000fe4000f741270 */
[----:B-1----:R-:W-:Y:S01]  /*61a70*/  IADD3 R27, PT, PT, R27, UR12, RZ ;  /* 0x0000000c1b1b7c10 */ /* 0x002fe2000fffe0ff */
[----:B------:R-:W1:Y:S04]  /*61a80*/  LDCU UR25, c[0x0][0x39c] ;  /* 0x00007380ff1977ac */ /* 0x000e680008000800 */
[----:B------:R-:W-:Y:S01]  /*61a90*/  IMAD.WIDE R4, R27, 0x4, R192 ;  /* 0x000000041b047825 */ /* 0x000fe200078e02c0 */
[----:B------:R-:W1:Y:S01]  /*61aa0*/  LDCU UR14, c[0x0][0x398] ;  /* 0x00007300ff0e77ac */ /* 0x000e620008000800 */
[----:B----4-:R-:W-:-:S02]  /*61ab0*/  ISETP.LT.AND P6, PT, R240, UR76, !P6 ;  /* 0x0000004cf0007c0c */ /* 0x010fc4000f7c1270 */
[----:B------:R-:W-:Y:S01]  /*61ac0*/  VIADD R0, R242, 0xcb ;  /* 0x000000cbf2007836 */ /* 0x000fe20000000000 */
[----:B------:R-:W4:Y:S01]  /*61ad0*/  LDCU UR15, c[0x0][0x398] ;  /* 0x00007300ff0f77ac */ /* 0x000f220008000800 */
[----:B------:R1:W-:Y:S01]  /*61ae0*/  @P2 STG.E desc[UR28][R4.64], R124 ;  /* 0x0000007c04002986 */ /* 0x0003e2000c10191c */
[----:B------:R-:W-:Y:S02]  /*61af0*/  ISETP.LT.AND P2, PT, R241, UR13, !P3 ;  /* 0x0000000df1007c0c */ /* 0x000fe4000df41270 */
[----:B--2---:R-:W-:Y:S01]  /*61b00*/  ISETP.LT.AND P3, PT, R240, UR50, !P3 ;  /* 0x00000032f0007c0c */ /* 0x004fe2000df61270 */
[C---:B---3--:R-:W-:Y:S01]  /*61b10*/  VIADD R29, R27.reuse, UR26 ;  /* 0x0000001a1b1d7c36 */ /* 0x048fe20008000000 */
[----:B------:R-:W2:Y:S01]  /*61b20*/  LDCU UR26, c[0x0][0x3b8] ;  /* 0x00007700ff1a77ac */ /* 0x000ea20008000800 */
[----:B------:R-:W-:Y:S01]  /*61b30*/  IMAD.WIDE R6, R27, 0x4, R2 ;  /* 0x000000041b067825 */ /* 0x000fe200078e0202 */
[----:B-1----:R-:W-:Y:S01]  /*61b40*/  ISETP.GE.AND P0, PT, R0, UR25, PT ;  /* 0x0000001900007c0c */ /* 0x002fe2000bf06270 */
[----:B------:R-:W1:Y:S02]  /*61b50*/  LDCU UR27, c[0x0][0x39c] ;  /* 0x00007380ff1b77ac */ /* 0x000e640008000800 */
[C---:B------:R-:W-:Y:S01]  /*61b60*/  IMAD.WIDE R24, R29.reuse, 0x4, R192 ;  /* 0x000000041d187825 */ /* 0x040fe200078e02c0 */
[----:B------:R3:W-:Y:S01]  /*61b70*/  @P6 STG.E desc[UR28][R6.64], R128 ;  /* 0x0000008006006986 */ /* 0x0007e2000c10191c */
[----:B------:R-:W1:Y:S02]  /*61b80*/  LDCU UR22, c[0x0][0x398] ;  /* 0x00007300ff1677ac */ /* 0x000e640008000800 */
[----:B------:R-:W-:Y:S01]  /*61b90*/  IMAD.WIDE R4, R29, 0x4, R2 ;  /* 0x000000041d047825 */ /* 0x000fe200078e0202 */
[----:B------:R-:W-:Y:S01]  /*61ba0*/  @P2 STG.E desc[UR28][R24.64], R21 ;  /* 0x0000001518002986 */ /* 0x000fe2000c10191c */
[----:B------:R-:W1:Y:S03]  /*61bb0*/  LDCU UR77, c[0x0][0x398] ;  /* 0x00007300ff4d77ac */ /* 0x000e660008000800 */
[----:B------:R1:W-:Y:S01]  /*61bc0*/  @P3 STG.E desc[UR28][R4.64], R117 ;  /* 0x0000007504003986 */ /* 0x0003e2000c10191c */
[----:B------:R-:W-:Y:S01]  /*61bd0*/  ISETP.LT.AND P3, PT, R241, UR14, !P0 ;  /* 0x0000000ef1007c0c */ /* 0x000fe2000c761270 */
[----:B------:R-:W1:Y:S01]  /*61be0*/  LDCU UR14, c[0x0][0x3b8] ;  /* 0x00007700ff0e77ac */ /* 0x000e620008000800 */
[----:B--2---:R-:W-:Y:S01]  /*61bf0*/  VIADD R29, R29, UR26 ;  /* 0x0000001a1d1d7c36 */ /* 0x004fe20008000000 */
[----:B------:R-:W2:Y:S01]  /*61c00*/  LDCU UR54, c[0x0][0x39c] ;  /* 0x00007380ff3677ac */ /* 0x000ea20008000800 */
[----:B----4-:R-:W-:-:S02]  /*61c10*/  ISETP.LT.AND P0, PT, R240, UR15, !P0 ;  /* 0x0000000ff0007c0c */ /* 0x010fc4000c701270 */
[C---:B---3--:R-:W-:Y:S01]  /*61c20*/  IMAD.WIDE R6, R29.reuse, 0x4, R192 ;  /* 0x000000041d067825 */ /* 0x048fe200078e02c0 */
[----:B------:R-:W3:Y:S03]  /*61c30*/  LDCU UR74, c[0x0][0x39c] ;  /* 0x00007380ff4a77ac */ /* 0x000ee60008000800 */
[----:B------:R-:W-:Y:S01]  /*61c40*/  VIADD R0, R242, 0xcd ;  /* 0x000000cdf2007836 */ /* 0x000fe20000000000 */
[----:B------:R-:W4:Y:S02]  /*61c50*/  LDCU UR17, c[0x0][0x398] ;  /* 0x00007300ff1177ac */ /* 0x000f240008000800 */
[----:B------:R2:W-:Y:S01]  /*61c60*/  @P3 STG.E desc[UR28][R6.64], R125 ;  /* 0x0000007d06003986 */ /* 0x0005e2000c10191c */
[----:B------:R-:W3:Y:S01]  /*61c70*/  LDCU UR16, c[0x0][0x398] ;  /* 0x00007300ff1077ac */ /* 0x000ee20008000800 */
[----:B-1----:R-:W-:Y:S01]  /*61c80*/  ISETP.GE.AND P6, PT, R0, UR27, PT ;  /* 0x0000001b00007c0c */ /* 0x002fe2000bfc6270 */
[----:B------:R-:W-:Y:S01]  /*61c90*/  IMAD.WIDE R4, R29, 0x4, R2 ;  /* 0x000000041d047825 */ /* 0x000fe200078e0202 */
[----:B------:R-:W-:Y:S01]  /*61ca0*/  ISETP.LT.AND P3, PT, R241, UR22, !P4 ;  /* 0x00000016f1007c0c */ /* 0x000fe2000e761270 */
[----:B------:R-:W1:Y:S02]  /*61cb0*/  LDCU UR52, c[0x0][0x398] ;  /* 0x00007300ff3477ac */ /* 0x000e640008000800 */
[----:B------:R-:W-:Y:S01]  /*61cc0*/  VIADD R0, R242, 0xcf ;  /* 0x000000cff2007836 */ /* 0x000fe20000000000 */
[----:B------:R-:W-:Y:S01]  /*61cd0*/  IADD3 R29, PT, PT, R29, UR14, RZ ;  /* 0x0000000e1d1d7c10 */ /* 0x000fe2000fffe0ff */
[----:B------:R-:W1:Y:S01]  /*61ce0*/  LDCU UR41, c[0x0][0x398] ;  /* 0x00007300ff2977ac */ /* 0x000e620008000800 */
[----:B------:R-:W-:Y:S01]  /*61cf0*/  ISETP.LT.AND P4, PT, R240, UR77, !P4 ;  /* 0x0000004df0007c0c */ /* 0x000fe2000e781270 */
[----:B------:R-:W1:Y:S01]  /*61d00*/  LDCU UR22, c[0x0][0x3b8] ;  /* 0x00007700ff1677ac */ /* 0x000e620008000800 */
[----:B------:R1:W-:Y:S01]  /*61d10*/  @P0 STG.E desc[UR28][R4.64], R129 ;  /* 0x0000008104000986 */ /* 0x0003e2000c10191c */
[----:B--2---:R-:W-:Y:S01]  /*61d20*/  ISETP.GE.AND P0, PT, R0, UR54, PT ;  /* 0x0000003600007c0c */ /* 0x004fe2000bf06270 */
[----:B------:R-:W-:Y:S01]  /*61d30*/  IMAD.WIDE R6, R29, 0x4, R192 ;  /* 0x000000041d067825 */ /* 0x000fe200078e02c0 */
[----:B------:R-:W2:Y:S01]  /*61d40*/  LDCU UR54, c[0x0][0x3b8] ;  /* 0x00007700ff3677ac */ /* 0x000ea20008000800 */
[----:B------:R-:W-:-:S03]  /*61d50*/  IADD3 R20, PT, PT, R242, 0xce, RZ ;  /* 0x000000cef2147810 */ /* 0x000fc60007ffe0ff */
[----:B------:R2:W-:Y:S01]  /*61d60*/  @P3 STG.E desc[UR28][R6.64], R22 ;  /* 0x0000001606003986 */ /* 0x0005e2000c10191c */
[----:B---3--:R-:W-:Y:S01]  /*61d70*/  ISETP.GE.AND P2, PT, R20, UR74, PT ;  /* 0x0000004a14007c0c */ /* 0x008fe2000bf46270 */
[----:B------:R-:W-:Y:S01]  /*61d80*/  IMAD.WIDE R20, R29, 0x4, R2 ;  /* 0x000000041d147825 */ /* 0x000fe200078e0202 */
[----:B------:R-:W3:Y:S01]  /*61d90*/  LDCU UR55, c[0x0][0x39c] ;  /* 0x00007380ff3777ac */ /* 0x000ee20008000800 */
[C---:B----4-:R-:W-:Y:S02]  /*61da0*/  ISETP.LT.AND P3, PT, R241.reuse, UR17, !P6 ;  /* 0x00000011f1007c0c */ /* 0x050fe4000f761270 */
[C---:B------:R-:W-:Y:S01]  /*61db0*/  ISETP.LT.AND P6, PT, R240.reuse, UR16, !P6 ;  /* 0x00000010f0007c0c */ /* 0x040fe2000f7c1270 */
[----:B------:R-:W4:Y:S01]  /*61dc0*/  LDCU UR24, c[0x0][0x398] ;  /* 0x00007300ff1877ac */ /* 0x000f220008000800 */
[----:B------:R3:W-:Y:S01]  /*61dd0*/  @P4 STG.E desc[UR28][R20.64], R118 ;  /* 0x0000007614004986 */ /* 0x0007e2000c10191c */
[----:B------:R-:W3:Y:S01]  /*61de0*/  LDCU UR16, c[0x0][0x3b8] ;  /* 0x00007700ff1077ac */ /* 0x000ee20008000800 */
[----:B-1----:R-:W-:Y:S01]  /*61df0*/  ISETP.LT.AND P4, PT, R241, UR52, !P2 ;  /* 0x00000034f1007c0c */ /* 0x002fe2000d781270 */
[----:B------:R-:W1:Y:S01]  /*61e00*/  LDCU UR75, c[0x0][0x398] ;  /* 0x00007300ff4b77ac */ /* 0x000e620008000800 */
[----:B------:R-:W-:Y:S01]  /*61e10*/  VIADD R29, R29, UR22 ;  /* 0x000000161d1d7c36 */ /* 0x000fe20008000000 */
[----:B------:R-:W-:Y:S01]  /*61e20*/  ISETP.LT.AND P2, PT, R240, UR41, !P2 ;  /* 0x00000029f0007c0c */ /* 0x000fe2000d741270 */
[----:B------:R-:W1:Y:S01]  /*61e30*/  LDCU UR19, c[0x0][0x398] ;  /* 0x00007300ff1377ac */ /* 0x000e620008000800 */
[----:B------:R-:W1:Y:S02]  /*61e40*/  LDCU UR41, c[0x0][0x3b8] ;  /* 0x00007700ff2977ac */ /* 0x000e640008000800 */
[C---:B--2---:R-:W-:Y:S01]  /*61e50*/  IADD3 R27, PT, PT, R29.reuse, UR54, RZ ;  /* 0x000000361d1b7c10 */ /* 0x044fe2000fffe0ff */
[C---:B------:R-:W-:Y:S01]  /*61e60*/  IMAD.WIDE R4, R29.reuse, 0x4, R192 ;  /* 0x000000041d047825 */ /* 0x040fe200078e02c0 */
[----:B------:R-:W2:Y:S03]  /*61e70*/  LDCU UR23, c[0x0][0x398] ;  /* 0x00007300ff1777ac */ /* 0x000ea60008000800 */
[----:B------:R-:W-:Y:S01]  /*61e80*/  VIADD R0, R242, 0xd0 ;  /* 0x000000d0f2007836 */ /* 0x000fe20000000000 */
[----:B------:R-:W2:Y:S01]  /*61e90*/  LDCU UR56, c[0x0][0x39c] ;  /* 0x00007380ff3877ac */ /* 0x000ea20008000800 */
[----:B------:R-:W-:Y:S01]  /*61ea0*/  IMAD.WIDE R6, R29, 0x4, R2 ;  /* 0x000000041d067825 */ /* 0x000fe200078e0202 */
[----:B------:R-:W-:Y:S02]  /*61eb0*/  @P3 STG.E desc[UR28][R4.64], R126 ;  /* 0x0000007e04003986 */ /* 0x000fe4000c10191c */
[----:B---3--:R-:W-:Y:S01]  /*61ec0*/  ISETP.GE.AND P3, PT, R0, UR55, PT ;  /* 0x0000003700007c0c */ /* 0x008fe2000bf66270 */
[----:B------:R-:W3:Y:S01]  /*61ed0*/  LDCU UR20, c[0x0][0x398] ;  /* 0x00007300ff1477ac */ /* 0x000ee20008000800 */
[----:B------:R-:W-:Y:S01]  /*61ee0*/  IMAD.WIDE R20, R27, 0x4, R192 ;  /* 0x000000041b147825 */ /* 0x000fe200078e02c0 */
[----:B------:R-:W-:Y:S01]  /*61ef0*/  @P6 STG.E desc[UR28][R6.64], R130 ;  /* 0x0000008206006986 */ /* 0x000fe2000c10191c */
[----:B----4-:R-:W-:Y:S01]  /*61f00*/  ISETP.LT.AND P6, PT, R241, UR24, !P0 ;  /* 0x00000018f1007c0c */ /* 0x010fe2000c7c1270 */
[----:B------:R-:W4:Y:S01]  /*61f10*/  LDCU UR11, c[0x0][0x398] ;  /* 0x00007300ff0b77ac */ /* 0x000f220008000800 */
[C---:B------:R-:W-:Y:S01]  /*61f20*/  IMAD.WIDE R24, R27.reuse, 0x4, R2 ;  /* 0x000000041b187825 */ /* 0x040fe200078e0202 */
[----:B------:R2:W-:Y:S01]  /*61f30*/  @P4 STG.E desc[UR28][R20.64], R23 ;  /* 0x0000001714004986 */ /* 0x0005e2000c10191c */
[----:B-1----:R-:W-:Y:S01]  /*61f40*/  ISETP.LT.AND P0, PT, R240, UR75, !P0 ;  /* 0x0000004bf0007c0c */ /* 0x002fe2000c701270 */
[----:B------:R-:W1:Y:S01]  /*61f50*/  LDCU UR73, c[0x0][0x39c] ;  /* 0x00007380ff4977ac */ /* 0x000e620008000800 */
[----:B------:R-:W-:Y:S01]  /*61f60*/  VIADD R27, R27, UR16 ;  /* 0x000000101b1b7c36 */ /* 0x000fe20008000000 */
[----:B------:R-:W-:Y:S01]  /*61f70*/  ISETP.LT.AND P4, PT, R241, UR19, !P3 ;  /* 0x00000013f1007c0c */ /* 0x000fe2000df81270 */
[----:B------:R-:W1:Y:S01]  /*61f80*/  LDCU UR16, c[0x0][0x3b8] ;  /* 0x00007700ff1077ac */ /* 0x000e620008000800 */
[----:B------:R-:W-:Y:S01]  /*61f90*/  VIADD R0, R242, 0xd1 ;  /* 0x000000d1f2007836 */ /* 0x000fe20000000000 */
[----:B------:R-:W1:Y:S01]  /*61fa0*/  LDCU UR25, c[0x0][0x398] ;  /* 0x00007300ff1977ac */ /* 0x000e620008000800 */
[C---:B--2---:R-:W-:Y:S01]  /*61fb0*/  IADD3 R23, PT, PT, R27.reuse, UR41, RZ ;  /* 0x000000291b177c10 */ /* 0x044fe2000fffe0ff */
[----:B------:R-:W-:Y:S01]  /*61fc0*/  IMAD.WIDE R4, R27, 0x4, R192 ;  /* 0x000000041b047825 */ /* 0x000fe200078e02c0 */
[----:B------:R-:W2:Y:S01]  /*61fd0*/  LDCU UR57, c[0x0][0x39c] ;  /* 0x00007380ff3977ac */ /* 0x000ea20008000800 */
[----:B------:R-:W-:-:S02]  /*61fe0*/  ISETP.LT.AND P3, PT, R240, UR23, !P3 ;  /* 0x00000017f0007c0c */ /* 0x000fc4000df61270 */
[----:B------:R-:W-:Y:S01]  /*61ff0*/  IMAD.WIDE R6, R27, 0x4, R2 ;  /* 0x000000041b067825 */ /* 0x000fe200078e0202 */
[----:B------:R-:W1:Y:S01]  /*62000*/  LDCU UR54, c[0x0][0x3b8] ;  /* 0x00007700ff3677ac */ /* 0x000e620008000800 */
[----:B------:R-:W-:Y:S02]  /*62010*/  @P2 STG.E desc[UR28][R24.64], R119 ;  /* 0x0000007718002986 */ /* 0x000fe4000c10191c */
[----:B------:R-:W-:Y:S01]  /*62020*/  IMAD.WIDE R20, R23, 0x4, R192 ;  /* 0x0000000417147825 */ /* 0x000fe200078e02c0 */
[----:B------:R-:W2:Y:S01]  /*62030*/  LDCU UR43, c[0x0][0x398] ;  /* 0x00007300ff2b77ac */ /* 0x000ea20008000800 */
[----:B------:R-:W-:Y:S01]  /*62040*/  ISETP.GE.AND P2, PT, R0, UR56, PT ;  /* 0x0000003800007c0c */ /* 0x000fe2000bf46270 */
[----:B------:R1:W-:Y:S01]  /*62050*/  @P6 STG.E desc[UR28][R4.64], R127 ;  /* 0x0000007f04006986 */ /* 0x0003e2000c10191c */
[----:B------:R-:W-:Y:S01]  /*62060*/  VIADD R0, R242, 0xd2 ;  /* 0x000000d2f2007836 */ /* 0x000fe20000000000 */
[----:B------:R-:W2:Y:S02]  /*62070*/  LDCU UR21, c[0x0][0x398] ;  /* 0x00007300ff1577ac */ /* 0x000ea40008000800 */
[----:B------:R2:W-:Y:S01]  /*62080*/  @P0 STG.E desc[UR28][R6.64], R131 ;  /* 0x0000008306000986 */ /* 0x0005e2000c10191c */
[----:B------:R-:W2:Y:S03]  /*62090*/  LDCU UR55, c[0x0][0x3b8] ;  /* 0x00007700ff3777ac */ /* 0x000ea60008000800 */
[----:B------:R2:W-:Y:S01]  /*620a0*/  @P4 STG.E desc[UR28][R20.64], R112 ;  /* 0x0000007014004986 */ /* 0x0005e2000c10191c */
[----:B---3--:R-:W-:Y:S01]  /*620b0*/  ISETP.LT.AND P4, PT, R241, UR20, !P2 ;  /* 0x00000014f1007c0c */ /* 0x008fe2000d781270 */
[----:B------:R-:W3:Y:S01]  /*620c0*/  LDCU UR12, c[0x0][0x398] ;  /* 0x00007300ff0c77ac */ /* 0x000ee20008000800 */
[----:B----4-:R-:W-:Y:S01]  /*620d0*/  ISETP.LT.AND P2, PT, R240, UR11, !P2 ;  /* 0x0000000bf0007c0c */ /* 0x010fe2000d741270 */
[C---:B-1----:R-:W-:Y:S01]  /*620e0*/  IMAD.WIDE R4, R23.reuse, 0x4, R2 ;  /* 0x0000000417047825 */ /* 0x042fe200078e0202 */
[----:B------:R-:W-:Y:S01]  /*620f0*/  ISETP.GE.AND P6, PT, R0, UR73, PT ;  /* 0x0000004900007c0c */ /* 0x000fe2000bfc6270 */
[----:B------:R-:W1:Y:S01]  /*62100*/  LDCU UR58, c[0x0][0x39c] ;  /* 0x00007380ff3a77ac */ /* 0x000e620008000800 */
[----:B------:R-:W-:Y:S01]  /*62110*/  IADD3 R23, PT, PT, R23, UR16, RZ ;  /* 0x0000001017177c10 */ /* 0x000fe2000fffe0ff */
[----:B------:R-:W-:Y:S01]  /*62120*/  VIADD R0, R242, 0xd3 ;  /* 0x000000d3f2007836 */ /* 0x000fe20000000000 */
[----:B------:R4:W-:Y:S01]  /*62130*/  @P3 STG.E desc[UR28][R4.64], R148 ;  /* 0x0000009404003986 */ /* 0x0009e2000c10191c */
[----:B------:R-:W-:Y:S01]  /*62140*/  ISETP.LT.AND P3, PT, R241, UR25, !P6 ;  /* 0x00000019f1007c0c */ /* 0x000fe2000f761270 */
[----:B------:R-:W1:Y:S01]  /*62150*/  LDCU UR76, c[0x0][0x398] ;  /* 0x00007300ff4c77ac */ /* 0x000e620008000800 */
[C---:B--2---:R-:W-:Y:S01]  /*62160*/  IMAD.WIDE R6, R23.reuse, 0x4, R192 ;  /* 0x0000000417067825 */ /* 0x044fe200078e02c0 */
[----:B------:R-:W-:Y:S01]  /*62170*/  ISETP.GE.AND P0, PT, R0, UR57, PT ;  /* 0x0000003900007c0c */ /* 0x000fe2000bf06270 */
[----:B------:R-:W2:Y:S02]  /*62180*/  LDCU UR25, c[0x0][0x3b8] ;  /* 0x00007700ff1977ac */ /* 0x000ea40008000800 */
[C---:B------:R-:W-:Y:S01]  /*62190*/  IMAD.WIDE R20, R23.reuse, 0x4, R2 ;  /* 0x0000000417147825 */ /* 0x040fe200078e0202 */
[----:B------:R1:W-:Y:S01]  /*621a0*/  @P4 STG.E desc[UR28][R6.64], R164 ;  /* 0x000000a406004986 */ /* 0x0003e2000c10191c */
[----:B------:R-:W2:Y:S02]  /*621b0*/  LDCU UR13, c[0x0][0x398] ;  /* 0x00007300ff0d77ac */ /* 0x000ea40008000800 */
[----:B------:R-:W-:Y:S01]  /*621c0*/  VIADD R25, R23, UR54 ;  /* 0x0000003617197c36 */ /* 0x000fe20008000000 */
[----:B------:R1:W-:Y:S01]  /*621d0*/  @P2 STG.E desc[UR28][R20.64], R168 ;  /* 0x000000a814002986 */ /* 0x0003e2000c10191c */
[----:B------:R-:W-:Y:S01]  /*621e0*/  ISETP.LT.AND P6, PT, R240, UR43, !P6 ;  /* 0x0000002bf0007c0c */ /* 0x000fe2000f7c1270 */
[----:B------:R-:W2:Y:S01]  /*621f0*/  LDCU UR59, c[0x0][0x39c] ;  /* 0x00007380ff3b77ac */ /* 0x000ea20008000800 */
[----:B------:R-:W-:Y:S01]  /*62200*/  IMAD.WIDE R22, R25, 0x4, R192 ;  /* 0x0000000419167825 */ /* 0x000fe200078e02c0 */
[----:B------:R-:W-:Y:S01]  /*62210*/  ISETP.LT.AND P2, PT, R241, UR21, !P0 ;  /* 0x00000015f1007c0c */ /* 0x000fe2000c741270 */
[----:B------:R-:W2:Y:S02]  /*62220*/  LDCU UR43, c[0x0][0x3b8] ;  /* 0x00007700ff2b77ac */ /* 0x000ea40008000800 */
[C---:B------:R-:W-:Y:S01]  /*62230*/  VIADD R27, R25.reuse, UR55 ;  /* 0x00000037191b7c36 */ /* 0x040fe20008000000 */
[----:B------:R-:W2:Y:S01]  /*62240*/  LDCU UR27, c[0x0][0x398] ;  /* 0x00007300ff1b77ac */ /* 0x000ea20008000800 */
[----:B------:R-:W-:Y:S01]  /*62250*/  VIADD R0, R242, 0xd4 ;  /* 0x000000d4f2007836 */ /* 0x000fe20000000000 */
[----:B------:R-:W-:Y:S01]  /*62260*/  @P3 STG.E desc[UR28][R22.64], R113 ;  /* 0x0000007116003986 */ /* 0x000fe2000c10191c */
[----:B---3--:R-:W-:Y:S01]  /*62270*/  ISETP.LT.AND P3, PT, R240, UR12, !P0 ;  /* 0x0000000cf0007c0c */ /* 0x008fe2000c761270 */
[----:B------:R-:W3:Y:S01]  /*62280*/  LDCU UR72, c[0x0][0x39c] ;  /* 0x00007380ff4877ac */ /* 0x000ee20008000800 */
[----:B----4-:R-:W-:Y:S01]  /*62290*/  IMAD.WIDE R4, R25, 0x4, R2 ;  /* 0x0000000419047825 */ /* 0x010fe200078e0202 */
[----:B-1----:R-:W-:Y:S01]  /*622a0*/  ISETP.GE.AND P4, PT, R0, UR58, PT ;  /* 0x0000003a00007c0c */ /* 0x002fe2000bf86270 */
[----:B------:R-:W1:Y:S02]  /*622b0*/  LDCU UR50, c[0x0][0x398] ;  /* 0x00007300ff3277ac */ /* 0x000e640008000800 */
[C---:B------:R-:W-:Y:S01]  /*622c0*/  IMAD.WIDE R6, R27.reuse, 0x4, R192 ;  /* 0x000000041b067825 */ /* 0x040fe200078e02c0 */
[----:B------:R-:W-:Y:S01]  /*622d0*/  IADD3 R0, PT, PT, R242, 0xd5, RZ ;  /* 0x000000d5f2007810 */ /* 0x000fe20007ffe0ff */
[----:B------:R4:W-:Y:S01]  /*622e0*/  @P6 STG.E desc[UR28][R4.64], R149 ;  /* 0x0000009504006986 */ /* 0x0009e2000c10191c */
[----:B------:R-:W1:Y:S01]  /*622f0*/  LDCU UR74, c[0x0][0x398] ;  /* 0x00007300ff4a77ac */ /* 0x000e620008000800 */
[C---:B------:R-:W-:Y:S01]  /*62300*/  IMAD.WIDE R20, R27.reuse, 0x4, R2 ;  /* 0x000000041b147825 */ /* 0x040fe200078e0202 */
[----:B--2---:R-:W-:Y:S01]  /*62310*/  IADD3 R27, PT, PT, R27, UR25, RZ ;  /* 0x000000191b1b7c10 */ /* 0x004fe2000fffe0ff */
[----:B------:R2:W-:Y:S01]  /*62320*/  @P2 STG.E desc[UR28][R6.64], R165 ;  /* 0x000000a506002986 */ /* 0x0005e2000c10191c */
[----:B------:R-:W1:Y:S01]  /*62330*/  LDCU UR60, c[0x0][0x39c] ;  /* 0x00007380ff3c77ac */ /* 0x000e620008000800 */
[----:B------:R-:W-:-:S02]  /*62340*/  ISETP.LT.AND P2, PT, R241, UR76, !P4 ;  /* 0x0000004cf1007c0c */ /* 0x000fc4000e741270 */
[----:B------:R-:W-:Y:S01]  /*62350*/  ISETP.LT.AND P4, PT, R240, UR13, !P4 ;  /* 0x0000000df0007c0c */ /* 0x000fe2000e781270 */
[----:B------:R-:W1:Y:S01]  /*62360*/  LDCU UR54, c[0x0][0x3b8] ;  /* 0x00007700ff3677ac */ /* 0x000e620008000800 */
[----:B------:R-:W-:Y:S01]  /*62370*/  ISETP.GE.AND P0, PT, R0, UR59, PT ;  /* 0x0000003b00007c0c */ /* 0x000fe2000bf06270 */
[----:B------:R-:W1:Y:S01]  /*62380*/  LDCU UR26, c[0x0][0x398] ;  /* 0x00007300ff1a77ac */ /* 0x000e620008000800 */
[----:B------:R-:W-:Y:S01]  /*62390*/  VIADD R0, R242, 0xd6 ;  /* 0x000000d6f2007836 */ /* 0x000fe20000000000 */
[----:B------:R-:W1:Y:S01]  /*623a0*/  LDCU UR15, c[0x0][0x398] ;  /* 0x00007300ff0f77ac */ /* 0x000e620008000800 */
[----:B------:R1:W-:Y:S01]  /*623b0*/  @P3 STG.E desc[UR28][R20.64], R169 ;  /* 0x000000a914003986 */ /* 0x0003e2000c10191c */
[----:B------:R-:W-:Y:S01]  /*623c0*/  VIADD R25, R27, UR43 ;  /* 0x0000002b1b197c36 */ /* 0x000fe20008000000 */
[----:B------:R-:W1:Y:S01]  /*623d0*/  LDCU UR77, c[0x0][0x398] ;  /* 0x00007300ff4d77ac */ /* 0x000e620008000800 */
[----:B------:R-:W-:Y:S01]  /*623e0*/  ISETP.LT.AND P3, PT, R241, UR27, !P0 ;  /* 0x0000001bf1007c0c */ /* 0x000fe2000c761270 */
[----:B----4-:R-:W-:Y:S01]  /*623f0*/  IMAD.WIDE R4, R27, 0x4, R192 ;  /* 0x000000041b047825 */ /* 0x010fe200078e02c0 */
[----:B------:R-:W4:Y:S01]  /*62400*/  LDCU UR43, c[0x0][0x3b8] ;  /* 0x00007700ff2b77ac */ /* 0x000f220008000800 */
[----:B---3--:R-:W-:-:S02]  /*62410*/  ISETP.GE.AND P6, PT, R0, UR72, PT ;  /* 0x0000004800007c0c */ /* 0x008fc4000bfc6270 */
[----:B--2---:R-:W-:Y:S01]  /*62420*/  IMAD.WIDE R6, R27, 0x4, R2 ;  /* 0x000000041b067825 */ /* 0x004fe200078e0202 */
[----:B------:R-:W2:Y:S01]  /*62430*/  LDCU UR61, c[0x0][0x39c] ;  /* 0x00007380ff3d77ac */ /* 0x000ea20008000800 */
[----:B-1----:R-:W-:Y:S02]  /*62440*/  ISETP.LT.AND P0, PT, R240, UR50, !P0 ;  /* 0x00000032f0007c0c */ /* 0x002fe4000c701270 */
[----:B------:R-:W-:Y:S01]  /*62450*/  VIADD R0, R242, 0xd7 ;  /* 0x000000d7f2007836 */ /* 0x000fe20000000000 */
[----:B------:R1:W-:Y:S01]  /*62460*/  @P2 STG.E desc[UR28][R4.64], R114 ;  /* 0x0000007204002986 */ /* 0x0003e2000c10191c */
[----:B------:R-:W3:Y:S01]  /*62470*/  LDCU UR62, c[0x0][0x39c] ;  /* 0x00007380ff3e77ac */ /* 0x000ee20008000800 */
[----:B------:R-:W-:Y:S02]  /*62480*/  IMAD.WIDE R20, R25, 0x4, R192 ;  /* 0x0000000419147825 */ /* 0x000fe400078e02c0 */
[----:B------:R1:W-:Y:S01]  /*62490*/  @P4 STG.E desc[UR28][R6.64], R150 ;  /* 0x0000009606004986 */ /* 0x0003e2000c10191c */
[----:B------:R-:W3:Y:S01]  /*624a0*/  LDCU UR14, c[0x0][0x398] ;  /* 0x00007300ff0e77ac */ /* 0x000ee20008000800 */
[----:B------:R-:W-:Y:S01]  /*624b0*/  ISETP.LT.AND P4, PT, R241, UR74, !P6 ;  /* 0x0000004af1007c0c */ /* 0x000fe2000f781270 */
[C---:B------:R-:W-:Y:S01]  /*624c0*/  IMAD.WIDE R22, R25.reuse, 0x4, R2 ;  /* 0x0000000419167825 */ /* 0x040fe200078e0202 */
[----:B------:R-:W-:Y:S01]  /*624d0*/  ISETP.GE.AND P2, PT, R0, UR60, PT ;  /* 0x0000003c00007c0c */ /* 0x000fe2000bf46270 */
[----:B------:R-:W3:Y:S01]  /*624e0*/  LDCU UR50, c[0x0][0x3b8] ;  /* 0x00007700ff3277ac */ /* 0x000ee20008000800 */
[----:B------:R-:W-:Y:S01]  /*624f0*/  IADD3 R25, PT, PT, R25, UR54, RZ ;  /* 0x0000003619197c10 */ /* 0x000fe2000fffe0ff */
[----:B------:R-:W3:Y:S01]  /*62500*/  LDCU UR17, c[0x0][0x398] ;  /* 0x00007300ff1177ac */ /* 0x000ee20008000800 */
[----:B------:R3:W-:Y:S01]  /*62510*/  @P3 STG.E desc[UR28][R20.64], R166 ;  /* 0x000000a614003986 */ /* 0x0007e2000c10191c */
[----:B------:R-:W-:Y:S01]  /*62520*/  ISETP.LT.AND P6, PT, R240, UR26, !P6 ;  /* 0x0000001af0007c0c */ /* 0x000fe2000f7c1270 */
[----:B------:R-:W3:Y:S01]  /*62530*/  LDCU UR22, c[0x0][0x398] ;  /* 0x00007300ff1677ac */ /* 0x000ee20008000800 */
[----:B------:R-:W-:Y:S01]  /*62540*/  ISETP.LT.AND P3, PT, R241, UR15, !P2 ;  /* 0x0000000ff1007c0c */ /* 0x000fe2000d761270 */
[----:B------:R-:W-:Y:S01]  /*62550*/  VIADD R0, R242, 0xd8 ;  /* 0x000000d8f2007836 */ /* 0x000fe20000000000 */
[----:B------:R-:W-:Y:S01]  /*62560*/  ISETP.LT.AND P2, PT, R240, UR77, !P2 ;  /* 0x0000004df0007c0c */ /* 0x000fe2000d741270 */
[----:B------:R-:W3:Y:S01]  /*62570*/  LDCU UR54, c[0x0][0x3b8] ;  /* 0x00007700ff3677ac */ /* 0x000ee20008000800 */
[C---:B-1----:R-:W-:Y:S01]  /*62580*/  IMAD.WIDE R4, R25.reuse, 0x4, R192 ;  /* 0x0000000419047825 */ /* 0x042fe200078e02c0 */
[----:B------:R-:W-:Y:S01]  /*62590*/  @P0 STG.E desc[UR28][R22.64], R170 ;  /* 0x000000aa16000986 */ /* 0x000fe2000c10191c */
[----:B--2---:R-:W-:Y:S01]  /*625a0*/  ISETP.GE.AND P0, PT, R0, UR61, PT ;  /* 0x0000003d00007c0c */ /* 0x004fe2000bf06270 */
[----:B------:R-:W1:Y:S01]  /*625b0*/  LDCU UR63, c[0x0][0x39c] ;  /* 0x00007380ff3f77ac */ /* 0x000e620008000800 */
[C---:B----4-:R-:W-:Y:S01]  /*625c0*/  VIADD R27, R25.reuse, UR43 ;  /* 0x0000002b191b7c36 */ /* 0x050fe20008000000 */
[----:B------:R-:W-:Y:S01]  /*625d0*/  IADD3 R0, PT, PT, R242, 0xd9, RZ ;  /* 0x000000d9f2007810 */ /* 0x000fe20007ffe0ff */
[----:B------:R-:W-:Y:S01]  /*625e0*/  IMAD.WIDE R6, R25, 0x4, R2 ;  /* 0x0000000419067825 */ /* 0x000fe200078e0202 */
[----:B------:R2:W-:Y:S01]  /*625f0*/  @P4 STG.E desc[UR28][R4.64], R115 ;  /* 0x0000007304004986 */ /* 0x0005e2000c10191c */
[----:B------:R-:W4:Y:S02]  /*62600*/  LDCU UR52, c[0x0][0x398] ;  /* 0x00007300ff3477ac */ /* 0x000f240008000800 */
[----:B---3--:R-:W-:Y:S01]  /*62610*/  IMAD.WIDE R20, R27, 0x4, R192 ;  /* 0x000000041b147825 */ /* 0x008fe200078e02c0 */
[----:B------:R-:W-:Y:S01]  /*62620*/  ISETP.GE.AND P4, PT, R0, UR62, PT ;  /* 0x0000003e00007c0c */ /* 0x000fe2000bf86270 */
[----:B------:R-:W3:Y:S01]  /*62630*/  LDCU UR24, c[0x0][0x398] ;  /* 0x00007300ff1877ac */ /* 0x000ee20008000800 */
[----:B------:R1:W-:Y:S01]  /*62640*/  @P6 STG.E desc[UR28][R6.64], R151 ;  /* 0x0000009706006986 */ /* 0x0003e2000c10191c */
[----:B------:R-:W-:Y:S01]  /*62650*/  ISETP.LT.AND P6, PT, R241, UR14, !P0 ;  /* 0x0000000ef1007c0c */ /* 0x000fe2000c7c1270 */
[----:B------:R-:W3:Y:S01]  /*62660*/  LDCU UR19, c[0x0][0x398] ;  /* 0x00007300ff1377ac */ /* 0x000ee20008000800 */
[C---:B--2---:R-:W-:Y:S01]  /*62670*/  IMAD.WIDE R4, R27.reuse, 0x4, R2 ;  /* 0x000000041b047825 */ /* 0x044fe200078e0202 */
[----:B------:R2:W-:Y:S01]  /*62680*/  @P3 STG.E desc[UR28][R20.64], R167 ;  /* 0x000000a714003986 */ /* 0x0005e2000c10191c */
[----:B------:R-:W-:Y:S01]  /*62690*/  ISETP.LT.AND P0, PT, R240, UR17, !P0 ;  /* 0x00000011f0007c0c */ /* 0x000fe2000c701270 */
[----:B------:R-:W3:Y:S01]  /*626a0*/  LDCU UR64, c[0x0][0x39c] ;  /* 0x00007380ff4077ac */ /* 0x000ee20008000800 */
[----:B------:R-:W-:Y:S01]  /*626b0*/  VIADD R27, R27, UR50 ;  /* 0x000000321b1b7c36 */ /* 0x000fe20008000000 */
[----:B------:R3:W-:Y:S01]  /*626c0*/  @P2 STG.E desc[UR28][R4.64], R171 ;  /* 0x000000ab04002986 */ /* 0x0007e2000c10191c */
[----:B------:R-:W-:Y:S01]  /*626d0*/  ISETP.LT.AND P2, PT, R241, UR22, !P4 ;  /* 0x00000016f1007c0c */ /* 0x000fe2000e741270 */
[----:B------:R-:W3:Y:S02]  /*626e0*/  LDCU UR50, c[0x0][0x3b8] ;  /* 0x00007700ff3277ac */ /* 0x000ee40008000800 */
[C---:B------:R-:W-:Y:S01]  /*626f0*/  IADD3 R25, PT, PT, R27.reuse, UR54, RZ ;  /* 0x000000361b197c10 */ /* 0x040fe2000fffe0ff */
[----:B------:R-:W-:Y:S01]  /*62700*/  VIADD R0, R242, 0xda ;  /* 0x000000daf2007836 */ /* 0x000fe20000000000 */
[----:B------:R-:W3:Y:S01]  /*62710*/  LDCU UR65, c[0x0][0x39c] ;  /* 0x00007380ff4177ac */ /* 0x000ee20008000800 */
[C---:B-1----:R-:W-:Y:S01]  /*62720*/  IMAD.WIDE R6, R27.reuse, 0x4, R192 ;  /* 0x000000041b067825 */ /* 0x042fe200078e02c0 */
[----:B------:R-:W1:Y:S03]  /*62730*/  LDCU UR23, c[0x0][0x398] ;  /* 0x00007300ff1777ac */ /* 0x000e660008000800 */
[----:B--2---:R-:W-:Y:S01]  /*62740*/  IMAD.WIDE R20, R27, 0x4, R2 ;  /* 0x000000041b147825 */ /* 0x004fe200078e0202 */
[----:B------:R-:W-:Y:S01]  /*62750*/  ISETP.GE.AND P3, PT, R0, UR63, PT ;  /* 0x0000003f00007c0c */ /* 0x000fe2000bf66270 */
[----:B------:R-:W2:Y:S02]  /*62760*/  LDCU UR16, c[0x0][0x398] ;  /* 0x00007300ff1077ac */ /* 0x000ea40008000800 */
[----:B------:R-:W-:Y:S01]  /*62770*/  IMAD.WIDE R22, R25, 0x4, R192 ;  /* 0x0000000419167825 */ /* 0x000fe200078e02c0 */
[----:B------:R1:W-:Y:S01]  /*62780*/  @P6 STG.E desc[UR28][R6.64], R16 ;  /* 0x0000001006006986 */ /* 0x0003e2000c10191c */
[----:B----4-:R-:W-:Y:S01]  /*62790*/  ISETP.LT.AND P4, PT, R240, UR52, !P4 ;  /* 0x00000034f0007c0c */ /* 0x010fe2000e781270 */
[----:B------:R-:W4:Y:S02]  /*627a0*/  LDCU UR41, c[0x0][0x398] ;  /* 0x00007300ff2977ac */ /* 0x000f240008000800 */
[----:B------:R1:W-:Y:S01]  /*627b0*/  @P0 STG.E desc[UR28][R20.64], R144 ;  /* 0x0000009014000986 */ /* 0x0003e2000c10191c */
[----:B------:R-:W2:Y:S03]  /*627c0*/  LDCU UR11, c[0x0][0x398] ;  /* 0x00007300ff0b77ac */ /* 0x000ea60008000800 */
[----:B------:R-:W-:Y:S01]  /*627d0*/  @P2 STG.E desc[UR28][R22.64], R160 ;  /* 0x000000a016002986 */ /* 0x000fe2000c10191c */
[----:B---3--:R-:W-:Y:S01]  /*627e0*/  ISETP.LT.AND P2, PT, R241, UR24, !P3 ;  /* 0x00000018f1007c0c */ /* 0x008fe2000df41270 */
[----:B------:R-:W-:Y:S01]  /*627f0*/  VIADD R0, R242, 0xdb ;  /* 0x000000dbf2007836 */ /* 0x000fe20000000000 */
[----:B------:R-:W3:Y:S01]  /*62800*/  LDCU UR52, c[0x0][0x3b8] ;  /* 0x00007700ff3477ac */ /* 0x000ee20008000800 */
[----:B------:R-:W-:-:S02]  /*62810*/  ISETP.LT.AND P3, PT, R240, UR19, !P3 ;  /* 0x00000013f0007c0c */ /* 0x000fc4000df61270 */
[C---:B------:R-:W-:Y:S01]  /*62820*/  IADD3 R27, PT, PT, R25.reuse, UR50, RZ ;  /* 0x00000032191b7c10 */ /* 0x040fe2000fffe0ff */
[----:B------:R-:W-:Y:S01]  /*62830*/  IMAD.WIDE R4, R25, 0x4, R2 ;  /* 0x0000000419047825 */ /* 0x000fe200078e0202 */
[----:B------:R-:W-:Y:S01]  /*62840*/  ISETP.GE.AND P6, PT, R0, UR64, PT ;  /* 0x0000004000007c0c */ /* 0x000fe2000bfc6270 */
[----:B------:R-:W3:Y:S02]  /*62850*/  LDCU UR24, c[0x0][0x3b8] ;  /* 0x00007700ff1877ac */ /* 0x000ee40008000800 */
[----:B------:R-:W-:Y:S02]  /*62860*/  VIADD R0, R242, 0xdc ;  /* 0x000000dcf2007836 */ /* 0x000fe40000000000 */
[C---:B-1----:R-:W-:Y:S01]  /*62870*/  IMAD.WIDE R6, R27.reuse, 0x4, R192 ;  /* 0x000000041b067825 */ /* 0x042fe200078e02c0 */
[----:B------:R-:W1:Y:S01]  /*62880*/  LDCU UR66, c[0x0][0x39c] ;  /* 0x00007380ff4277ac */ /* 0x000e620008000800 */
[----:B------:R1:W-:Y:S02]  /*62890*/  @P4 STG.E desc[UR28][R4.64], R152 ;  /* 0x0000009804004986 */ /* 0x0003e4000c10191c */
[----:B------:R-:W-:Y:S01]  /*628a0*/  IMAD.WIDE R20, R27, 0x4, R2 ;  /* 0x000000041b147825 */ /* 0x000fe200078e0202 */
[----:B------:R-:W-:Y:S01]  /*628b0*/  ISETP.GE.AND P0, PT, R0, UR65, PT ;  /* 0x0000004100007c0c */ /* 0x000fe2000bf06270 */
[----:B------:R1:W-:Y:S01]  /*628c0*/  @P2 STG.E desc[UR28][R6.64], R17 ;  /* 0x0000001106002986 */ /* 0x0003e2000c10191c */
[----:B------:R-:W1:Y:S01]  /*628d0*/  LDCU UR20, c[0x0][0x398] ;  /* 0x00007300ff1477ac */ /* 0x000e620008000800 */
[----:B------:R-:W-:-:S02]  /*628e0*/  ISETP.LT.AND P2, PT, R241, UR23, !P6 ;  /* 0x00000017f1007c0c */ /* 0x000fc4000f741270 */
[----:B------:R1:W-:Y:S01]  /*628f0*/  @P3 STG.E desc[UR28][R20.64], R145 ;  /* 0x0000009114003986 */ /* 0x0003e2000c10191c */
[----:B------:R-:W1:Y:S01]  /*62900*/  LDCU UR67, c[0x0][0x39c] ;  /* 0x00007380ff4377ac */ /* 0x000e620008000800 */
[----:B--2---:R-:W-:Y:S01]  /*62910*/  ISETP.LT.AND P3, PT, R241, UR16, !P0 ;  /* 0x00000010f1007c0c */ /* 0x004fe2000c761270 */
[----:B------:R-:W2:Y:S01]  /*62920*/  LDCU UR23, c[0x0][0x3b8] ;  /* 0x00007700ff1777ac */ /* 0x000ea20008000800 */
[C---:B----4-:R-:W-:Y:S02]  /*62930*/  ISETP.LT.AND P6, PT, R240.reuse, UR41, !P6 ;  /* 0x00000029f0007c0c */ /* 0x050fe4000f7c1270 */
[----:B------:R-:W-:Y:S01]  /*62940*/  ISETP.LT.AND P0, PT, R240, UR11, !P0 ;  /* 0x0000000bf0007c0c */ /* 0x000fe2000c701270 */
[----:B------:R-:W4:Y:S01]  /*62950*/  LDCU UR12, c[0x0][0x398] ;  /* 0x00007300ff0c77ac */ /* 0x000f220008000800 */
[----:B---3--:R-:W-:Y:S01]  /*62960*/  VIADD R27, R27, UR52 ;  /* 0x000000341b1b7c36 */ /* 0x008fe20008000000 */
[----:B------:R-:W3:Y:S01]  /*62970*/  LDCU UR21, c[0x0][0x398] ;  /* 0x00007300ff1577ac */ /* 0x000ee20008000800 */
[----:B------:R-:W2:Y:S01]  /*62980*/  LDCU UR11, c[0x0][0x3b8] ;  /* 0x00007700ff0b77ac */ /* 0x000ea20008000800 */
[----:B------:R-:W-:Y:S01]  /*62990*/  VIADD R0, R242, 0xdd ;  /* 0x000000ddf2007836 */ /* 0x000fe20000000000 */
[----:B------:R-:W2:Y:S01]  /*629a0*/  LDCU UR13, c[0x0][0x398] ;  /* 0x00007300ff0d77ac */ /* 0x000ea20008000800 */
[C---:B-1----:R-:W-:Y:S01]  /*629b0*/  IMAD.WIDE R4, R27.reuse, 0x4, R192 ;  /* 0x000000041b047825 */ /* 0x042fe200078e02c0 */
[----:B------:R-:W1:Y:S03]  /*629c0*/  LDCU UR68, c[0x0][0x39c] ;  /* 0x00007380ff4477ac */ /* 0x000e660008000800 */
[C---:B------:R-:W-:Y:S01]  /*629d0*/  IMAD.WIDE R6, R27.reuse, 0x4, R2 ;  /* 0x000000041b067825 */ /* 0x040fe200078e0202 */
[----:B------:R-:W-:Y:S01]  /*629e0*/  ISETP.GE.AND P4, PT, R0, UR66, PT ;  /* 0x0000004200007c0c */ /* 0x000fe2000bf86270 */
[----:B------:R-:W1:Y:S02]  /*629f0*/  LDCU UR69, c[0x0][0x39c] ;  /* 0x00007380ff4577ac */ /* 0x000e640008000800 */
[----:B------:R-:W-:Y:S01]  /*62a00*/  VIADD R23, R27, UR24 ;  /* 0x000000181b177c36 */ /* 0x000fe20008000000 */
[----:B------:R-:W-:Y:S01]  /*62a10*/  IADD3 R0, PT, PT, R242, 0xde, RZ ;  /* 0x000000def2007810 */ /* 0x000fe20007ffe0ff */
[----:B------:R1:W-:Y:S01]  /*62a20*/  @P2 STG.E desc[UR28][R4.64], R161 ;  /* 0x000000a104002986 */ /* 0x0003e2000c10191c */
[----:B------:R-:W1:Y:S01]  /*62a30*/  LDCU UR25, c[0x0][0x398] ;  /* 0x00007300ff1977ac */ /* 0x000e620008000800 */
[----:B------:R-:W-:-:S02]  /*62a40*/  IMAD.WIDE R16, R23, 0x4, R192 ;  /* 0x0000000417107825 */ /* 0x000fc400078e02c0 */
[----:B------:R1:W-:Y:S01]  /*62a50*/  @P6 STG.E desc[UR28][R6.64], R153 ;  /* 0x0000009906006986 */ /* 0x0003e2000c10191c */
[----:B------:R-:W-:Y:S01]  /*62a60*/  ISETP.LT.AND P6, PT, R241, UR20, !P4 ;  /* 0x00000014f1007c0c */ /* 0x000fe2000e7c1270 */
[C---:B------:R-:W-:Y:S01]  /*62a70*/  IMAD.WIDE R20, R23.reuse, 0x4, R2 ;  /* 0x0000000417147825 */ /* 0x040fe200078e0202 */
[----:B------:R-:W1:Y:S01]  /*62a80*/  LDCU UR27, c[0x0][0x398] ;  /* 0x00007300ff1b77ac */ /* 0x000e620008000800 */
[----:B------:R-:W-:Y:S02]  /*62a90*/  ISETP.GE.AND P2, PT, R0, UR67, PT ;  /* 0x0000004300007c0c */ /* 0x000fe4000bf46270 */
[----:B--2---:R-:W-:Y:S01]  /*62aa0*/  VIADD R23, R23, UR23 ;  /* 0x0000001717177c36 */ /* 0x004fe20008000000 */
[----:B------:R-:W2:Y:S01]  /*62ab0*/  LDCU UR15, c[0x0][0x398] ;  /* 0x00007300ff0f77ac */ /* 0x000ea20008000800 */
[----:B------:R1:W-:Y:S01]  /*62ac0*/  @P3 STG.E desc[UR28][R16.64], R18 ;  /* 0x0000001210003986 */ /* 0x0003e2000c10191c */
[----:B----4-:R-:W-:Y:S01]  /*62ad0*/  ISETP.LT.AND P4, PT, R240, UR12, !P4 ;  /* 0x0000000cf0007c0c */ /* 0x010fe2000e781270 */
[----:B------:R-:W4:Y:S01]  /*62ae0*/  LDCU UR16, c[0x0][0x3b8] ;  /* 0x00007700ff1077ac */ /* 0x000f220008000800 */
[----:B---3--:R-:W-:Y:S01]  /*62af0*/  ISETP.LT.AND P3, PT, R241, UR21, !P2 ;  /* 0x00000015f1007c0c */ /* 0x008fe2000d761270 */
[C---:B------:R-:W-:Y:S01]  /*62b00*/  VIADD R25, R23.reuse, UR11 ;  /* 0x0000000b17197c36 */ /* 0x040fe20008000000 */
[----:B------:R-:W-:Y:S01]  /*62b10*/  IADD3 R0, PT, PT, R242, 0xdf, RZ ;  /* 0x000000dff2007810 */ /* 0x000fe20007ffe0ff */
[----:B------:R-:W3:Y:S01]  /*62b20*/  LDCU UR11, c[0x0][0x3b8] ;  /* 0x00007700ff0b77ac */ /* 0x000ee20008000800 */
[----:B------:R-:W-:Y:S01]  /*62b30*/  ISETP.LT.AND P2, PT, R240, UR13, !P2 ;  /* 0x0000000df0007c0c */ /* 0x000fe2000d741270 */
[C---:B-1----:R-:W-:Y:S01]  /*62b40*/  IMAD.WIDE R4, R23.reuse, 0x4, R192 ;  /* 0x0000000417047825 */ /* 0x042fe200078e02c0 */
[----:B------:R-:W-:Y:S01]  /*62b50*/  @P0 STG.E desc[UR28][R20.64], R146 ;  /* 0x0000009214000986 */ /* 0x000fe2000c10191c */
[----:B------:R-:W-:Y:S01]  /*62b60*/  ISETP.GE.AND P0, PT, R0, UR68, PT ;  /* 0x0000004400007c0c */ /* 0x000fe2000bf06270 */
[----:B------:R-:W1:Y:S01]  /*62b70*/  LDCU UR70, c[0x0][0x39c] ;  /* 0x00007380ff4677ac */ /* 0x000e620008000800 */
[----:B------:R-:W-:Y:S01]  /*62b80*/  VIADD R0, R242, 0xe0 ;  /* 0x000000e0f2007836 */ /* 0x000fe20000000000 */
[----:B------:R2:W-:Y:S01]  /*62b90*/  @P6 STG.E desc[UR28][R4.64], R162 ;  /* 0x000000a204006986 */ /* 0x0005e2000c10191c */
[----:B------:R-:W-:Y:S01]  /*62ba0*/  IMAD.WIDE R6, R23, 0x4, R2 ;  /* 0x0000000417067825 */ /* 0x000fe200078e0202 */
[----:B------:R-:W1:Y:S03]  /*62bb0*/  LDCU UR43, c[0x0][0x398] ;  /* 0x00007300ff2b77ac */ /* 0x000e660008000800 */
[C---:B------:R-:W-:Y:S01]  /*62bc0*/  IMAD.WIDE R16, R25.reuse, 0x4, R192 ;  /* 0x0000000419107825 */ /* 0x040fe200078e02c0 */
[----:B------:R-:W1:Y:S01]  /*62bd0*/  LDCU UR26, c[0x0][0x398] ;  /* 0x00007300ff1a77ac */ /* 0x000e620008000800 */
[----:B------:R-:W-:Y:S01]  /*62be0*/  ISETP.GE.AND P6, PT, R0, UR69, PT ;  /* 0x0000004500007c0c */ /* 0x000fe2000bfc6270 */
[----:B------:R1:W-:Y:S01]  /*62bf0*/  @P4 STG.E desc[UR28][R6.64], R154 ;  /* 0x0000009a06004986 */ /* 0x0003e2000c10191c */
[----:B------:R-:W1:Y:S01]  /*62c00*/  LDCU UR12, c[0x0][0x3b8] ;  /* 0x00007700ff0c77ac */ /* 0x000e620008000800 */
[----:B--2---:R-:W-:-:S02]  /*62c10*/  IMAD.WIDE R4, R25, 0x4, R2 ;  /* 0x0000000419047825 */ /* 0x004fc400078e0202 */
[----:B------:R2:W-:Y:S01]  /*62c20*/  @P3 STG.E desc[UR28][R16.64], R19 ;  /* 0x0000001310003986 */ /* 0x0005e2000c10191c */
[----:B------:R-:W-:Y:S01]  /*62c30*/  ISETP.LT.AND P4, PT, R241, UR25, !P0 ;  /* 0x00000019f1007c0c */ /* 0x000fe2000c781270 */
[----:B------:R-:W2:Y:S01]  /*62c40*/  LDCU UR14, c[0x0][0x398] ;  /* 0x00007300ff0e77ac */ /* 0x000ea20008000800 */
[----:B------:R-:W-:Y:S01]  /*62c50*/  ISETP.LT.AND P0, PT, R240, UR27, !P0 ;  /* 0x0000001bf0007c0c */ /* 0x000fe2000c701270 */
[----:B------:R2:W-:Y:S01]  /*62c60*/  @P2 STG.E desc[UR28][R4.64], R147 ;  /* 0x0000009304002986 */ /* 0x0005e2000c10191c */
[----:B----4-:R-:W-:Y:S01]  /*62c70*/  VIADD R25, R25, UR16 ;  /* 0x0000001019197c36 */ /* 0x010fe20008000000 */
[----:B------:R-:W-:Y:S01]  /*62c80*/  ISETP.LT.AND P2, PT, R241, UR15, !P6 ;  /* 0x0000000ff1007c0c */ /* 0x000fe2000f741270 */
[----:B------:R-:W4:Y:S02]  /*62c90*/  LDCU UR71, c[0x0][0x39c] ;  /* 0x00007380ff4777ac */ /* 0x000f240008000800 */
[C---:B---3--:R-:W-:Y:S01]  /*62ca0*/  VIADD R21, R25.reuse, UR11 ;  /* 0x0000000b19157c36 */ /* 0x048fe20008000000 */
[----:B------:R-:W-:Y:S01]  /*62cb0*/  IADD3 R0, PT, PT, R242, 0xe1, RZ ;  /* 0x000000e1f2007810 */ /* 0x000fe20007ffe0ff */
[C---:B-1----:R-:W-:Y:S01]  /*62cc0*/  IMAD.WIDE R6, R25.reuse, 0x4, R192 ;  /* 0x0000000419067825 */ /* 0x042fe200078e02c0 */
[----:B------:R-:W1:Y:S03]  /*62cd0*/  LDCU UR17, c[0x0][0x398] ;  /* 0x00007300ff1177ac */ /* 0x000e660008000800 */
[----:B--2---:R-:W-:Y:S01]  /*62ce0*/  IMAD.WIDE R16, R25, 0x4, R2 ;  /* 0x0000000419107825 */ /* 0x004fe200078e0202 */
[----:B------:R-:W-:Y:S01]  /*62cf0*/  ISETP.GE.AND P3, PT, R0, UR70, PT ;  /* 0x0000004600007c0c */ /* 0x000fe2000bf66270 */
[----:B------:R-:W2:Y:S02]  /*62d00*/  LDCU UR11, c[0x0][0x3b8] ;  /* 0x00007700ff0b77ac */ /* 0x000ea40008000800 */
[----:B------:R-:W-:Y:S01]  /*62d10*/  IMAD.WIDE R18, R21, 0x4, R192 ;  /* 0x0000000415127825 */ /* 0x000fe200078e02c0 */
[----:B------:R3:W-:Y:S01]  /*62d20*/  @P4 STG.E desc[UR28][R6.64], R163 ;  /* 0x000000a306004986 */ /* 0x0007e2000c10191c */
[----:B------:R-:W1:Y:S01]  /*62d30*/  LDCU UR22, c[0x0][0x398] ;  /* 0x00007300ff1677ac */ /* 0x000e620008000800 */
[----:B------:R-:W-:-:S02]  /*62d40*/  ISETP.LT.AND P6, PT, R240, UR43, !P6 ;  /* 0x0000002bf0007c0c */ /* 0x000fc4000f7c1270 */
[----:B------:R1:W-:Y:S01]  /*62d50*/  @P0 STG.E desc[UR28][R16.64], R155 ;  /* 0x0000009b10000986 */ /* 0x0003e2000c10191c */
[----:B------:R-:W1:Y:S01]  /*62d60*/  LDCU UR31, c[0x0][0x39c] ;  /* 0x00007380ff1f77ac */ /* 0x000e620008000800 */
[----:B------:R-:W-:Y:S02]  /*62d70*/  VIADD R23, R21, UR12 ;  /* 0x0000000c15177c36 */ /* 0x000fe40008000000 */
[----:B------:R-:W-:Y:S01]  /*62d80*/  @P2 STG.E desc[UR28][R18.64], R140 ;  /* 0x0000008c12002986 */ /* 0x000fe2000c10191c */
[----:B------:R-:W-:Y:S01]  /*62d90*/  ISETP.LT.AND P2, PT, R241, UR26, !P3 ;  /* 0x0000001af1007c0c */ /* 0x000fe2000df41270 */
[----:B------:R-:W2:Y:S01]  /*62da0*/  LDCU UR12, c[0x0][0x3b8] ;  /* 0x00007700ff0c77ac */ /* 0x000ea20008000800 */
[----:B------:R-:W-:Y:S01]  /*62db0*/  IADD3 R0, PT, PT, R242, 0xe2, RZ ;  /* 0x000000e2f2007810 */ /* 0x000fe20007ffe0ff */
[----:B------:R-:W2:Y:S01]  /*62dc0*/  LDCU UR19, c[0x0][0x398] ;  /* 0x00007300ff1377ac */ /* 0x000ea20008000800 */
[----:B------:R-:W-:Y:S01]  /*62dd0*/  ISETP.LT.AND P3, PT, R240, UR14, !P3 ;  /* 0x0000000ef0007c0c */ /* 0x000fe2000df61270 */
[----:B------:R-:W-:Y:S01]  /*62de0*/  IMAD.WIDE R4, R21, 0x4, R2 ;  /* 0x0000000415047825 */ /* 0x000fe200078e0202 */
[----:B------:R-:W2:Y:S01]  /*62df0*/  LDCU UR50, c[0x0][0x398] ;  /* 0x00007300ff3277ac */ /* 0x000ea20008000800 */
[----:B------:R-:W-:Y:S02]  /*62e00*/  LDS.128 R24, [R252+0x400] ;  /* 0x00040000fc187984 */ /* 0x000fe40000000c00 */
[----:B---3--:R-:W-:Y:S01]  /*62e10*/  IMAD.WIDE R6, R23, 0x4, R192 ;  /* 0x0000000417067825 */ /* 0x008fe200078e02c0 */
[----:B------:R-:W3:Y:S01]  /*62e20*/  LDCU UR32, c[0x0][0x39c] ;  /* 0x00007380ff2077ac */ /* 0x000ee20008000800 */
[----:B----4-:R-:W-:-:S02]  /*62e30*/  ISETP.GE.AND P4, PT, R0, UR71, PT ;  /* 0x0000004700007c0c */ /* 0x010fc4000bf86270 */
[----:B------:R-:W-:Y:S01]  /*62e40*/  VIADD R0, R242, 0xe3 ;  /* 0x000000e3f2007836 */ /* 0x000fe20000000000 */
[----:B------:R4:W-:Y:S01]  /*62e50*/  @P6 STG.E desc[UR28][R4.64], R180 ;  /* 0x000000b404006986 */ /* 0x0009e2000c10191c */
[----:B------:R-:W3:Y:S01]  /*62e60*/  LDCU UR41, c[0x0][0x398] ;  /* 0x00007300ff2977ac */ /* 0x000ee20008000800 */
[----:B-1----:R-:W-:Y:S02]  /*62e70*/  IMAD.WIDE R16, R23, 0x4, R2 ;  /* 0x0000000417107825 */ /* 0x002fe400078e0202 */
[----:B------:R1:W-:Y:S01]  /*62e80*/  @P2 STG.E desc[UR28][R6.64], R8 ;  /* 0x0000000806002986 */ /* 0x0003e2000c10191c */
[----:B------:R-:W3:Y:S01]  /*62e90*/  LDCU UR34, c[0x0][0x39c] ;  /* 0x00007380ff2277ac */ /* 0x000ee20008000800 */
[----:B------:R-:W-:Y:S01]  /*62ea0*/  ISETP.LT.AND P2, PT, R241, UR17, !P4 ;  /* 0x00000011f1007c0c */ /* 0x000fe2000e741270 */
[----:B--2---:R-:W-:Y:S01]  /*62eb0*/  VIADD R23, R23, UR11 ;  /* 0x0000000b17177c36 */ /* 0x004fe20008000000 */
[----:B------:R-:W-:Y:S01]  /*62ec0*/  ISETP.LT.AND P4, PT, R240, UR22, !P4 ;  /* 0x00000016f0007c0c */ /* 0x000fe2000e781270 */
[----:B------:R-:W2:Y:S01]  /*62ed0*/  LDCU UR11, c[0x0][0x3b8] ;  /* 0x00007700ff0b77ac */ /* 0x000ea20008000800 */
[----:B------:R-:W-:Y:S01]  /*62ee0*/  ISETP.GE.AND P0, PT, R0, UR31, PT ;  /* 0x0000001f00007c0c */ /* 0x000fe2000bf06270 */
[----:B------:R-:W2:Y:S01]  /*62ef0*/  LDCU UR24, c[0x0][0x398] ;  /* 0x00007300ff1877ac */ /* 0x000ea20008000800 */
[----:B------:R-:W-:Y:S01]  /*62f00*/  IADD3 R21, PT, PT, R23, UR12, RZ ;  /* 0x0000000c17157c10 */ /* 0x000fe2000fffe0ff */
[----:B------:R-:W2:Y:S01]  /*62f10*/  LDCU UR20, c[0x0][0x398] ;  /* 0x00007300ff1477ac */ /* 0x000ea20008000800 */
[----:B------:R2:W-:Y:S01]  /*62f20*/  @P3 STG.E desc[UR28][R16.64], R184 ;  /* 0x000000b810003986 */ /* 0x0005e2000c10191c */
[----:B------:R-:W-:Y:S01]  /*62f30*/  IADD3 R0, PT, PT, R242, 0xe4, RZ ;  /* 0x000000e4f2007810 */ /* 0x000fe20007ffe0ff */
[----:B------:R-:W2:Y:S01]  /*62f40*/  LDCU UR36, c[0x0][0x39c] ;  /* 0x00007380ff2477ac */ /* 0x000ea20008000800 */
[----:B------:R-:W-:Y:S01]  /*62f50*/  ISETP.LT.AND P3, PT, R241, UR19, !P0 ;  /* 0x00000013f1007c0c */ /* 0x000fe2000c761270 */
[----:B----4-:R-:W-:Y:S01]  /*62f60*/  IMAD.WIDE R4, R23, 0x4, R192 ;  /* 0x0000000417047825 */ /* 0x010fe200078e02c0 */
[----:B------:R-:W4:Y:S01]  /*62f70*/  LDCU UR12, c[0x0][0x3b8] ;  /* 0x00007700ff0c77ac */ /* 0x000f220008000800 */
[----:B------:R-:W-:-:S02]  /*62f80*/  ISETP.LT.AND P0, PT, R240, UR50, !P0 ;  /* 0x00000032f0007c0c */ /* 0x000fc4000c701270 */
[----:B-1----:R-:W-:Y:S01]  /*62f90*/  IMAD.WIDE R6, R23, 0x4, R2 ;  /* 0x0000000417067825 */ /* 0x002fe200078e0202 */
[----:B---3--:R-:W-:Y:S01]  /*62fa0*/  ISETP.GE.AND P6, PT, R0, UR32, PT ;  /* 0x0000002000007c0c */ /* 0x008fe2000bfc6270 */
[----:B------:R-:W1:Y:S01]  /*62fb0*/  LDCU UR21, c[0x0][0x398] ;  /* 0x00007300ff1577ac */ /* 0x000e620008000800 */
[----:B------:R3:W-:Y:S01]  /*62fc0*/  @P2 STG.E desc[UR28][R4.64], R141 ;  /* 0x0000008d04002986 */ /* 0x0007e2000c10191c */
[----:B------:R-:W-:Y:S01]  /*62fd0*/  VIADD R0, R242, 0xe5 ;  /* 0x000000e5f2007836 */ /* 0x000fe20000000000 */
[----:B------:R-:W1:Y:S02]  /*62fe0*/  LDCU UR38, c[0x0][0x39c] ;  /* 0x00007380ff2677ac */ /* 0x000e640008000800 */
[----:B------:R-:W-:Y:S01]  /*62ff0*/  @P4 STG.E desc[UR28][R6.64], R181 ;  /* 0x000000b506004986 */ /* 0x000fe2000c10191c */
[----:B--2---:R-:W-:Y:S01]  /*63000*/  IMAD.WIDE R16, R21, 0x4, R192 ;  /* 0x0000000415107825 */ /* 0x004fe200078e02c0 */
[----:B------:R-:W-:Y:S01]  /*63010*/  ISETP.LT.AND P4, PT, R241, UR41, !P6 ;  /* 0x00000029f1007c0c */ /* 0x000fe2000f781270 */
[----:B------:R-:W2:Y:S01]  /*63020*/  LDCU UR4, c[0x0][0x39c] ;  /* 0x00007380ff0477ac */ /* 0x000ea20008000800 */
[----:B------:R-:W-:Y:S01]  /*63030*/  ISETP.GE.AND P2, PT, R0, UR34, PT ;  /* 0x0000002200007c0c */ /* 0x000fe2000bf46270 */
[----:B------:R-:W-:Y:S01]  /*63040*/  IMAD.WIDE R18, R21, 0x4, R2 ;  /* 0x0000000415127825 */ /* 0x000fe200078e0202 */
[----:B------:R4:W-:Y:S01]  /*63050*/  @P3 STG.E desc[UR28][R16.64], R9 ;  /* 0x0000000910003986 */ /* 0x0009e2000c10191c */
[----:B------:R-:W-:Y:S01]  /*63060*/  ISETP.LT.AND P6, PT, R240, UR24, !P6 ;  /* 0x00000018f0007c0c */ /* 0x000fe2000f7c1270 */
[----:B------:R-:W2:Y:S01]  /*63070*/  LDCU UR13, c[0x0][0x398] ;  /* 0x00007300ff0d77ac */ /* 0x000ea20008000800 */
[----:B------:R-:W-:-:S02]  /*63080*/  VIADD R0, R242, 0xe6 ;  /* 0x000000e6f2007836 */ /* 0x000fc40000000000 */
[----:B------:R-:W-:Y:S01]  /*63090*/  VIADD R21, R21, UR11 ;  /* 0x0000000b15157c36 */ /* 0x000fe20008000000 */
[----:B------:R-:W-:Y:S01]  /*630a0*/  ISETP.LT.AND P3, PT, R241, UR20, !P2 ;  /* 0x00000014f1007c0c */ /* 0x000fe2000d761270 */
[----:B------:R-:W-:Y:S01]  /*630b0*/  @P0 STG.E desc[UR28][R18.64], R185 ;  /* 0x000000b912000986 */ /* 0x000fe2000c10191c */
[----:B------:R-:W2:Y:S01]  /*630c0*/  LDCU UR23, c[0x0][0x398] ;  /* 0x00007300ff1777ac */ /* 0x000ea20008000800 */
[C---:B---3--:R-:W-:Y:S01]  /*630d0*/  IMAD.WIDE R4, R21.reuse, 0x4, R192 ;  /* 0x0000000415047825 */ /* 0x048fe200078e02c0 */
[----:B------:R-:W-:Y:S01]  /*630e0*/  ISETP.GE.AND P0, PT, R0, UR36, PT ;  /* 0x0000002400007c0c */ /* 0x000fe2000bf06270 */
[----:B------:R-:W3:Y:S01]  /*630f0*/  LDCU UR11, c[0x0][0x3b8] ;  /* 0x00007700ff0b77ac */ /* 0x000ee20008000800 */
[C---:B----4-:R-:W-:Y:S01]  /*63100*/  IADD3 R17, PT, PT, R21.reuse, UR12, RZ ;  /* 0x0000000c15117c10 */ /* 0x050fe2000fffe0ff */
[----:B------:R-:W-:Y:S01]  /*63110*/  VIADD R0, R242, 0xe7 ;  /* 0x000000e7f2007836 */ /* 0x000fe20000000000 */
[----:B------:R-:W4:Y:S01]  /*63120*/  LDCU UR15, c[0x0][0x398] ;  /* 0x00007300ff0f77ac */ /* 0x000f220008000800 */
[----:B------:R2:W-:Y:S01]  /*63130*/  @P4 STG.E desc[UR28][R4.64], R142 ;  /* 0x0000008e04004986 */ /* 0x0005e2000c10191c */
[----:B------:R-:W-:Y:S01]  /*63140*/  IMAD.WIDE R6, R21, 0x4, R2 ;  /* 0x0000000415067825 */ /* 0x000fe200078e0202 */
[----:B-1----:R-:W-:Y:S01]  /*63150*/  ISETP.LT.AND P2, PT, R240, UR21, !P2 ;  /* 0x00000015f0007c0c */ /* 0x002fe2000d741270 */
[----:B------:R-:W1:Y:S01]  /*63160*/  LDCU UR12, c[0x0][0x3b8] ;  /* 0x00007700ff0c77ac */ /* 0x000e620008000800 */
[----:B------:R-:W-:Y:S01]  /*63170*/  ISETP.GE.AND P4, PT, R0, UR38, PT ;  /* 0x0000002600007c0c */ /* 0x000fe2000bf86270 */
[C---:B------:R-:W-:Y:S01]  /*63180*/  IMAD.WIDE R8, R17.reuse, 0x4, R192 ;  /* 0x0000000411087825 */ /* 0x040fe200078e02c0 */
[----:B------:R1:W-:Y:S01]  /*63190*/  @P6 STG.E desc[UR28][R6.64], R182 ;  /* 0x000000b606006986 */ /* 0x0003e2000c10191c */
[----:B------:R-:W1:Y:S02]  /*631a0*/  LDCU UR16, c[0x0][0x398] ;  /* 0x00007300ff1077ac */ /* 0x000e640008000800 */
[----:B------:R-:W-:Y:S01]  /*631b0*/  VIADD R0, R242, 0xe8 ;  /* 0x000000e8f2007836 */ /* 0x000fe20000000000 */
[----:B------:R1:W-:Y:S01]  /*631c0*/  @P3 STG.E desc[UR28][R8.64], R10 ;  /* 0x0000000a08003986 */ /* 0x0003e2000c10191c */
[----:B------:R-:W1:Y:S01]  /*631d0*/  LDCU UR25, c[0x0][0x398] ;  /* 0x00007300ff1977ac */ /* 0x000e620008000800 */
[----:B--2---:R-:W-:-:S02]  /*631e0*/  IMAD.WIDE R4, R17, 0x4, R2 ;  /* 0x0000000411047825 */ /* 0x004fc400078e0202 */
[----:B------:R-:W-:Y:S01]  /*631f0*/  ISETP.GE.AND P3, PT, R0, UR4, PT ;  /* 0x0000000400007c0c */ /* 0x000fe2000bf66270 */
[----:B------:R-:W2:Y:S01]  /*63200*/  LDCU UR4, c[0x0][0x3b8] ;  /* 0x00007700ff0477ac */ /* 0x000ea20008000800 */
[----:B------:R-:W-:Y:S01]  /*63210*/  ISETP.LT.AND P6, PT, R241, UR13, !P0 ;  /* 0x0000000df1007c0c */ /* 0x000fe2000c7c1270 */
[----:B------:R1:W-:Y:S01]  /*63220*/  @P2 STG.E desc[UR28][R4.64], R186 ;  /* 0x000000ba04002986 */ /* 0x0003e2000c10191c */
[----:B---3--:R-:W-:Y:S01]  /*63230*/  IADD3 R17, PT, PT, R17, UR11, RZ ;  /* 0x0000000b11117c10 */ /* 0x008fe2000fffe0ff */
[----:B------:R-:W3:Y:S01]  /*63240*/  LDCU UR14, c[0x0][0x398] ;  /* 0x00007300ff0e77ac */ /* 0x000ee20008000800 */
[C---:B------:R-:W-:Y:S02]  /*63250*/  ISETP.LT.AND P0, PT, R240.reuse, UR23, !P0 ;  /* 0x00000017f0007c0c */ /* 0x040fe4000c701270 */
[----:B----4-:R-:W-:Y:S01]  /*63260*/  ISETP.LT.AND P2, PT, R241, UR15, !P4 ;  /* 0x0000000ff1007c0c */ /* 0x010fe2000e741270 */
[C---:B-1----:R-:W-:Y:S01]  /*63270*/  VIADD R19, R17.reuse, UR12 ;  /* 0x0000000c11137c36 */ /* 0x042fe20008000000 */
[----:B------:R-:W1:Y:S01]  /*63280*/  LDCU UR40, c[0x0][0x39c] ;  /* 0x00007380ff2877ac */ /* 0x000e620008000800 */
[C---:B------:R-:W-:Y:S01]  /*63290*/  IMAD.WIDE R6, R17.reuse, 0x4, R192 ;  /* 0x0000000411067825 */ /* 0x040fe200078e02c0 */
[----:B------:R-:W4:Y:S03]  /*632a0*/  LDCU UR11, c[0x0][0x3b8] ;  /* 0x00007700ff0b77ac */ /* 0x000f260008000800 */
[----:B------:R-:W-:Y:S01]  /*632b0*/  IMAD.WIDE R8, R17, 0x4, R2 ;  /* 0x0000000411087825 */ /* 0x000fe200078e0202 */
[----:B------:R1:W-:Y:S01]  /*632c0*/  @P6 STG.E desc[UR28][R6.64], R143 ;  /* 0x0000008f06006986 */ /* 0x0003e2000c10191c */
[----:B------:R-:W1:Y:S02]  /*632d0*/  LDCU UR42, c[0x0][0x39c] ;  /* 0x00007380ff2a77ac */ /* 0x000e640008000800 */
[C---:B------:R-:W-:Y:S01]  /*632e0*/  IMAD.WIDE R16, R19.reuse, 0x4, R192 ;  /* 0x0000000413107825 */ /* 0x040fe200078e02c0 */
[----:B------:R1:W-:Y:S01]  /*632f0*/  @P0 STG.E desc[UR28][R8.64], R183 ;  /* 0x000000b708000986 */ /* 0x0003e2000c10191c */
[----:B------:R-:W4:Y:S02]  /*63300*/  LDCU UR17, c[0x0][0x398] ;  /* 0x00007300ff1177ac */ /* 0x000f240008000800 */
[----:B--2---:R-:W-:Y:S01]  /*63310*/  VIADD R21, R19, UR4 ;  /* 0x0000000413157c36 */ /* 0x004fe20008000000 */
[----:B------:R-:W-:Y:S01]  /*63320*/  ISETP.LT.AND P4, PT, R240, UR16, !P4 ;  /* 0x00000010f0007c0c */ /* 0x000fe2000e781270 */
[----:B------:R2:W-:Y:S01]  /*63330*/  @P2 STG.E desc[UR28][R16.64], R11 ;  /* 0x0000000b10002986 */ /* 0x0005e2000c10191c */
[----:B------:R-:W2:Y:S01]  /*63340*/  LDCU UR19, c[0x0][0x398] ;  /* 0x00007300ff1377ac */ /* 0x000ea20008000800 */
[----:B------:R-:W-:Y:S01]  /*63350*/  ISETP.LT.AND P2, PT, R241, UR25, !P3 ;  /* 0x00000019f1007c0c */ /* 0x000fe2000df41270 */
[----:B------:R-:W2:Y:S01]  /*63360*/  LDCU UR4, c[0x0][0x3b8] ;  /* 0x00007700ff0477ac */ /* 0x000ea20008000800 */
[----:B------:R-:W2:Y:S01]  /*63370*/  LDCU UR22, c[0x0][0x398] ;  /* 0x00007300ff1677ac */ /* 0x000ea20008000800 */
[----:B------:R-:W-:Y:S01]  /*63380*/  VIADD R0, R242, 0xe9 ;  /* 0x000000e9f2007836 */ /* 0x000fe20000000000 */
[----:B---3--:R-:W-:Y:S01]  /*63390*/  ISETP.LT.AND P3, PT, R240, UR14, !P3 ;  /* 0x0000000ef0007c0c */ /* 0x008fe2000df61270 */
[----:B------:R-:W3:Y:S01]  /*633a0*/  LDCU UR44, c[0x0][0x39c] ;  /* 0x00007380ff2c77ac */ /* 0x000ee20008000800 */
[----:B------:R-:W-:-:S02]  /*633b0*/  IMAD.WIDE R4, R19, 0x4, R2 ;  /* 0x0000000413047825 */ /* 0x000fc400078e0202 */
[----:B-1----:R-:W-:Y:S01]  /*633c0*/  ISETP.GE.AND P6, PT, R0, UR40, PT ;  /* 0x0000002800007c0c */ /* 0x002fe2000bfc6270 */
[----:B------:R-:W1:Y:S01]  /*633d0*/  LDCU UR26, c[0x0][0x398] ;  /* 0x00007300ff1a77ac */ /* 0x000e620008000800 */
[C---:B------:R-:W-:Y:S01]  /*633e0*/  IMAD.WIDE R6, R21.reuse, 0x4, R192 ;  /* 0x0000000415067825 */ /* 0x040fe200078e02c0 */
[----:B------:R-:W-:Y:S01]  /*633f0*/  IADD3 R0, PT, PT, R242, 0xea, RZ ;  /* 0x000000eaf2007810 */ /* 0x000fe20007ffe0ff */
[----:B------:R-:W1:Y:S02]  /*63400*/  LDCU UR5, c[0x0][0x39c] ;  /* 0x00007380ff0577ac */ /* 0x000e640008000800 */
[C---:B------:R-:W-:Y:S01]  /*63410*/  IMAD.WIDE R8, R21.reuse, 0x4, R2 ;  /* 0x0000000415087825 */ /* 0x040fe200078e0202 */
[----:B------:R1:W-:Y:S01]  /*63420*/  @P4 STG.E desc[UR28][R4.64], R187 ;  /* 0x000000bb04004986 */ /* 0x0003e2000c10191c */
[----:B----4-:R-:W-:Y:S01]  /*63430*/  IADD3 R21, PT, PT, R21, UR11, RZ ;  /* 0x0000000b15157c10 */ /* 0x010fe2000fffe0ff */
[----:B------:R-:W4:Y:S01]  /*63440*/  LDCU UR20, c[0x0][0x398] ;  /* 0x00007300ff1477ac */ /* 0x000f220008000800 */
[----:B------:R-:W-:Y:S01]  /*63450*/  ISETP.GE.AND P0, PT, R0, UR42, PT ;  /* 0x0000002a00007c0c */ /* 0x000fe2000bf06270 */
[----:B------:R1:W-:Y:S01]  /*63460*/  @P2 STG.E desc[UR28][R6.64], R12 ;  /* 0x0000000c06002986 */ /* 0x0003e2000c10191c */
[----:B------:R-:W-:Y:S01]  /*63470*/  ISETP.LT.AND P2, PT, R241, UR17, !P6 ;  /* 0x00000011f1007c0c */ /* 0x000fe2000f741270 */
[----:B------:R-:W4:Y:S01]  /*63480*/  LDCU UR21, c[0x0][0x398] ;  /* 0x00007300ff1577ac */ /* 0x000f220008000800 */
[----:B--2---:R-:W-:Y:S01]  /*63490*/  ISETP.LT.AND P6, PT, R240, UR19, !P6 ;  /* 0x00000013f0007c0c */ /* 0x004fe2000f7c1270 */
[----:B------:R-:W2:Y:S01]  /*634a0*/  LDCU UR11, c[0x0][0x3b8] ;  /* 0x00007700ff0b77ac */ /* 0x000ea20008000800 */
[----:B------:R-:W-:Y:S01]  /*634b0*/  VIADD R0, R242, 0xeb ;  /* 0x000000ebf2007836 */ /* 0x000fe20000000000 */
[----:B------:R-:W2:Y:S01]  /*634c0*/  LDCU UR24, c[0x0][0x398] ;  /* 0x00007300ff1877ac */ /* 0x000ea20008000800 */
[----:B------:R4:W-:Y:S01]  /*634d0*/  @P3 STG.E desc[UR28][R8.64], R176 ;  /* 0x000000b008003986 */ /* 0x0009e2000c10191c */
[----:B------:R-:W-:Y:S01]  /*634e0*/  VIADD R17, R21, UR4 ;  /* 0x0000000415117c36 */ /* 0x000fe20008000000 */
[----:B------:R-:W-:Y:S01]  /*634f0*/  ISETP.LT.AND P3, PT, R241, UR22, !P0 ;  /* 0x00000016f1007c0c */ /* 0x000fe2000c761270 */
[----:B------:R-:W2:Y:S01]  /*63500*/  LDCU UR4, c[0x0][0x3b8] ;  /* 0x00007700ff0477ac */ /* 0x000ea20008000800 */
[----:B---3--:R-:W-:Y:S01]  /*63510*/  ISETP.GE.AND P4, PT, R0, UR44, PT ;  /* 0x0000002c00007c0c */ /* 0x008fe2000bf86270 */
[----:B-1----:R-:W-:Y:S01]  /*63520*/  IMAD.WIDE R4, R21, 0x4, R192 ;  /* 0x0000000415047825 */ /* 0x002fe200078e02c0 */
[----:B------:R-:W1:Y:S03]  /*63530*/  LDCU UR30, c[0x0][0x39c] ;  /* 0x00007380ff1e77ac */ /* 0x000e660008000800 */
[----:B------:R-:W-:-:S02]  /*63540*/  VIADD R0, R242, 0xec ;  /* 0x000000ecf2007836 */ /* 0x000fc40000000000 */
[----:B------:R-:W-:Y:S01]  /*63550*/  IMAD.WIDE R6, R21, 0x4, R2 ;  /* 0x0000000415067825 */ /* 0x000fe200078e0202 */
[----:B------:R-:W3:Y:S01]  /*63560*/  LDCU UR13, c[0x0][0x398] ;  /* 0x00007300ff0d77ac */ /* 0x000ee20008000800 */
[----:B------:R-:W-:Y:S01]  /*63570*/  ISETP.LT.AND P0, PT, R240, UR26, !P0 ;  /* 0x0000001af0007c0c */ /* 0x000fe2000c701270 */
[----:B------:R1:W-:Y:S01]  /*63580*/  @P2 STG.E desc[UR28][R4.64], R172 ;  /* 0x000000ac04002986 */ /* 0x0003e2000c10191c */
[C---:B----4-:R-:W-:Y:S01]  /*63590*/  IMAD.WIDE R8, R17.reuse, 0x4, R192 ;  /* 0x0000000411087825 */ /* 0x050fe200078e02c0 */
[----:B------:R-:W4:Y:S01]  /*635a0*/  LDCU UR6, c[0x0][0x39c] ;  /* 0x00007380ff0677ac */ /* 0x000f220008000800 */
[----:B------:R-:W-:Y:S01]  /*635b0*/  ISETP.GE.AND P2, PT, R0, UR5, PT ;  /* 0x0000000500007c0c */ /* 0x000fe2000bf46270 */
[----:B------:R-:W-:Y:S01]  /*635c0*/  @P6 STG.E desc[UR28][R6.64], R188 ;  /* 0x000000bc06006986 */ /* 0x000fe2000c10191c */
[----:B------:R-:W3:Y:S01]  /*635d0*/  LDCU UR12, c[0x0][0x398] ;  /* 0x00007300ff0c77ac */ /* 0x000ee20008000800 */
[----:B------:R-:W-:Y:S01]  /*635e0*/  IMAD.WIDE R10, R17, 0x4, R2 ;  /* 0x00000004110a7825 */ /* 0x000fe200078e0202 */
[----:B------:R-:W-:Y:S01]  /*635f0*/  ISETP.LT.AND P6, PT, R241, UR20, !P4 ;  /* 0x00000014f1007c0c */ /* 0x000fe2000e7c1270 */
[----:B------:R-:W3:Y:S01]  /*63600*/  LDCU UR15, c[0x0][0x398] ;  /* 0x00007300ff0f77ac */ /* 0x000ee20008000800 */
[----:B------:R4:W-:Y:S01]  /*63610*/  @P3 STG.E desc[UR28][R8.64], R13 ;  /* 0x0000000d08003986 */ /* 0x0009e2000c10191c */
[----:B--2---:R-:W-:-:S02]  /*63620*/  IADD3 R17, PT, PT, R17, UR11, RZ ;  /* 0x0000000b11117c10 */ /* 0x004fc4000fffe0ff */
[----:B------:R-:W-:Y:S01]  /*63630*/  ISETP.LT.AND P4, PT, R240, UR21, !P4 ;  /* 0x00000015f0007c0c */ /* 0x000fe2000e781270 */
[----:B------:R-:W2:Y:S01]  /*63640*/  LDCU UR5, c[0x0][0x3b8] ;  /* 0x00007700ff0577ac */ /* 0x000ea20008000800 */
[----:B------:R-:W-:Y:S01]  /*63650*/  ISETP.LT.AND P3, PT, R241, UR24, !P2 ;  /* 0x00000018f1007c0c */ /* 0x000fe2000d761270 */
[----:B------:R-:W-:Y:S01]  /*63660*/  VIADD R0, R242, 0xed ;  /* 0x000000edf2007836 */ /* 0x000fe20000000000 */
[----:B------:R-:W2:Y:S01]  /*63670*/  LDS.128 R20, [R252] ;  /* 0x00000000fc147984 */ /* 0x000ea20000000c00 */
[C---:B-1----:R-:W-:Y:S01]  /*63680*/  IMAD.WIDE R4, R17.reuse, 0x4, R192 ;  /* 0x0000000411047825 */ /* 0x042fe200078e02c0 */
[----:B------:R-:W1:Y:S03]  /*63690*/  LDCU UR46, c[0x0][0x39c] ;  /* 0x00007380ff2e77ac */ /* 0x000e660008000800 */
[C---:B----4-:R-:W-:Y:S01]  /*636a0*/  VIADD R13, R17.reuse, UR4 ;  /* 0x00000004110d7c36 */ /* 0x050fe20008000000 */
[----:B------:R-:W-:Y:S01]  /*636b0*/  @P0 STG.E desc[UR28][R10.64], R177 ;  /* 0x000000b10a000986 */ /* 0x000fe2000c10191c */
[----:B------:R-:W-:Y:S01]  /*636c0*/  IMAD.WIDE R6, R17, 0x4, R2 ;  /* 0x0000000411067825 */ /* 0x000fe200078e0202 */
[----:B------:R-:W4:Y:S01]  /*636d0*/  LDCU UR14, c[0x0][0x398] ;  /* 0x00007300ff0e77ac */ /* 0x000f220008000800 */
[----:B------:R-:W-:-:S02]  /*636e0*/  ISETP.GE.AND P0, PT, R0, UR30, PT ;  /* 0x0000001e00007c0c */ /* 0x000fc4000bf06270 */
[----:B------:R-:W-:Y:S01]  /*636f0*/  IMAD.WIDE R8, R13, 0x4, R192 ;  /* 0x000000040d087825 */ /* 0x000fe200078e02c0 */
[----:B------:R-:W1:Y:S01]  /*63700*/  LDCU UR4, c[0x0][0x3b8] ;  /* 0x00007700ff0477ac */ /* 0x000e620008000800 */
[----:B------:R-:W-:Y:S01]  /*63710*/  IADD3 R0, PT, PT, R242, 0xee, RZ ;  /* 0x000000eef2007810 */ /* 0x000fe20007ffe0ff */
[----:B------:R4:W-:Y:S01]  /*63720*/  @P6 STG.E desc[UR28][R4.64], R173 ;  /* 0x000000ad04006986 */ /* 0x0009e2000c10191c */
[----:B------:R-:W1:Y:S01]  /*63730*/  LDCU UR16, c[0x0][0x398] ;  /* 0x00007300ff1077ac */ /* 0x000e620008000800 */
[----:B---3--:R-:W-:Y:S02]  /*63740*/  ISETP.LT.AND P2, PT, R240, UR13, !P2 ;  /* 0x0000000df0007c0c */ /* 0x008fe4000d741270 */
[----:B------:R3:W-:Y:S01]  /*63750*/  @P4 STG.E desc[UR28][R6.64], R189 ;  /* 0x000000bd06004986 */ /* 0x0007e2000c10191c */
[----:B------:R-:W1:Y:S01]  /*63760*/  LDCU UR17, c[0x0][0x398] ;  /* 0x00007300ff1177ac */ /* 0x000e620008000800 */
[----:B------:R-:W-:Y:S02]  /*63770*/  ISETP.GE.AND P6, PT, R0, UR6, PT ;  /* 0x0000000600007c0c */ /* 0x000fe4000bfc6270 */
[----:B------:R1:W-:Y:S01]  /*63780*/  @P3 STG.E desc[UR28][R8.64], R14 ;  /* 0x0000000e08003986 */ /* 0x0003e2000c10191c */
[----:B------:R-:W1:Y:S01]  /*63790*/  LDCU UR19, c[0x0][0x398] ;  /* 0x00007300ff1377ac */ /* 0x000e620008000800 */
[----:B------:R-:W-:-:S02]  /*637a0*/  ISETP.LT.AND P3, PT, R241, UR12, !P0 ;  /* 0x0000000cf1007c0c */ /* 0x000fc4000c761270 */
[----:B------:R-:W-:Y:S01]  /*637b0*/  ISETP.LT.AND P0, PT, R240, UR15, !P0 ;  /* 0x0000000ff0007c0c */ /* 0x000fe2000c701270 */
[----:B------:R-:W1:Y:S01]  /*637c0*/  LDCU UR6, c[0x0][0x3b8] ;  /* 0x00007700ff0677ac */ /* 0x000e620008000800 */
[C---:B----4-:R-:W-:Y:S01]  /*637d0*/  IMAD.WIDE R4, R13.reuse, 0x4, R2 ;  /* 0x000000040d047825 */ /* 0x050fe200078e0202 */
[----:B------:R-:W4:Y:S03]  /*637e0*/  LDCU UR7, c[0x0][0x39c] ;  /* 0x00007380ff0777ac */ /* 0x000f260008000800 */
[----:B--2---:R-:W-:Y:S02]  /*637f0*/  VIADD R13, R13, UR5 ;  /* 0x000000050d0d7c36 */ /* 0x004fe40008000000 */
[----:B------:R-:W-:Y:S01]  /*63800*/  VIADD R0, R242, 0xef ;  /* 0x000000eff2007836 */ /* 0x000fe20000000000 */
[----:B------:R-:W2:Y:S01]  /*63810*/  LDCU UR8, c[0x0][0x39c] ;  /* 0x00007380ff0877ac */ /* 0x000ea20008000800 */
[C---:B---3--:R-:W-:Y:S01]  /*63820*/  IMAD.WIDE R6, R13.reuse, 0x4, R192 ;  /* 0x000000040d067825 */ /* 0x048fe200078e02c0 */
[----:B------:R3:W-:Y:S01]  /*63830*/  @P2 STG.E desc[UR28][R4.64], R178 ;  /* 0x000000b204002986 */ /* 0x0007e2000c10191c */
[----:B------:R-:W2:Y:S02]  /*63840*/  LDCU UR20, c[0x0][0x398] ;  /* 0x00007300ff1477ac */ /* 0x000ea40008000800 */
[----:B-1----:R-:W-:Y:S01]  /*63850*/  IMAD.WIDE R8, R13, 0x4, R2 ;  /* 0x000000040d087825 */ /* 0x002fe200078e0202 */
[----:B------:R-:W-:Y:S01]  /*63860*/  ISETP.GE.AND P4, PT, R0, UR46, PT ;  /* 0x0000002e00007c0c */ /* 0x000fe2000bf86270 */
[----:B------:R1:W-:Y:S01]  /*63870*/  @P3 STG.E desc[UR28][R6.64], R174 ;  /* 0x000000ae06003986 */ /* 0x0003e2000c10191c */
[----:B------:R-:W-:Y:S01]  /*63880*/  ISETP.LT.AND P2, PT, R241, UR14, !P6 ;  /* 0x0000000ef1007c0c */ /* 0x000fe2000f741270 */
[----:B------:R-:W-:Y:S01]  /*63890*/  VIADD R13, R13, UR4 ;  /* 0x000000040d0d7c36 */ /* 0x000fe20008000000 */
[----:B------:R-:W2:Y:S01]  /*638a0*/  LDCU UR4, c[0x0][0x3b8] ;  /* 0x00007700ff0477ac */ /* 0x000ea20008000800 */
[----:B------:R1:W-:Y:S01]  /*638b0*/  @P0 STG.E desc[UR28][R8.64], R190 ;  /* 0x000000be08000986 */ /* 0x0003e2000c10191c */
[----:B------:R-:W-:Y:S01]  /*638c0*/  ISETP.LT.AND P6, PT, R240, UR16, !P6 ;  /* 0x00000010f0007c0c */ /* 0x000fe2000f7c1270 */
[----:B------:R-:W2:Y:S01]  /*638d0*/  LDCU UR11, c[0x0][0x398] ;  /* 0x00007300ff0b77ac */ /* 0x000ea20008000800 */
[----:B------:R-:W-:-:S02]  /*638e0*/  ISETP.LT.AND P0, PT, R241, UR17, !P4 ;  /* 0x00000011f1007c0c */ /* 0x000fc4000e701270 */
[----:B------:R-:W-:Y:S01]  /*638f0*/  ISETP.LT.AND P4, PT, R240, UR19, !P4 ;  /* 0x00000013f0007c0c */ /* 0x000fe2000e781270 */
[----:B------:R-:W2:Y:S01]  /*63900*/  LDCU UR21, c[0x0][0x398] ;  /* 0x00007300ff1577ac */ /* 0x000ea20008000800 */
[C---:B------:R-:W-:Y:S01]  /*63910*/  VIADD R17, R13.reuse, UR6 ;  /* 0x000000060d117c36 */ /* 0x040fe20008000000 */
[----:B------:R-:W-:Y:S01]  /*63920*/  IADD3 R0, PT, PT, R242, 0xf0, RZ ;  /* 0x000000f0f2007810 */ /* 0x000fe20007ffe0ff */
[----:B------:R-:W2:Y:S01]  /*63930*/  LDCU UR5, c[0x0][0x3b8] ;  /* 0x00007700ff0577ac */ /* 0x000ea20008000800 */
[C---:B---3--:R-:W-:Y:S02]  /*63940*/  IMAD.WIDE R4, R13.reuse, 0x4, R192 ;  /* 0x000000040d047825 */ /* 0x048fe400078e02c0 */
[----:B----4-:R-:W-:Y:S01]  /*63950*/  ISETP.GE.AND P3, PT, R0, UR7, PT ;  /* 0x0000000700007c0c */ /* 0x010fe2000bf66270 */
[----:B------:R-:W3:Y:S01]  /*63960*/  LDCU UR9, c[0x0][0x39c] ;  /* 0x00007380ff0977ac */ /* 0x000ee20008000800 */
[----:B-1----:R-:W-:Y:S01]  /*63970*/  IMAD.WIDE R6, R13, 0x4, R2 ;  /* 0x000000040d067825 */ /* 0x002fe200078e0202 */
[----:B------:R1:W-:Y:S01]  /*63980*/  @P2 STG.E desc[UR28][R4.64], R15 ;  /* 0x0000000f04002986 */ /* 0x0003e2000c10191c */
[----:B------:R-:W4:Y:S02]  /*63990*/  LDCU UR13, c[0x0][0x398] ;  /* 0x00007300ff0d77ac */ /* 0x000f240008000800 */
[C---:B------:R-:W-:Y:S01]  /*639a0*/  IMAD.WIDE R8, R17.reuse, 0x4, R192 ;  /* 0x0000000411087825 */ /* 0x040fe200078e02c0 */
[----:B------:R-:W-:Y:S01]  /*639b0*/  IADD3 R0, PT, PT, R242, 0xf1, RZ ;  /* 0x000000f1f2007810 */ /* 0x000fe20007ffe0ff */
[----:B------:R-:W3:Y:S02]  /*639c0*/  LDCU UR12, c[0x0][0x398] ;  /* 0x00007300ff0c77ac */ /* 0x000ee40008000800 */
[C---:B------:R-:W-:Y:S01]  /*639d0*/  IMAD.WIDE R10, R17.reuse, 0x4, R2 ;  /* 0x00000004110a7825 */ /* 0x040fe200078e0202 */
[----:B------:R1:W-:Y:S01]  /*639e0*/  @P6 STG.E desc[UR28][R6.64], R179 ;  /* 0x000000b306006986 */ /* 0x0003e2000c10191c */
[----:B--2---:R-:W-:Y:S01]  /*639f0*/  ISETP.GE.AND P2, PT, R0, UR8, PT ;  /* 0x0000000800007c0c */ /* 0x004fe2000bf46270 */
[----:B------:R-:W2:Y:S02]  /*63a00*/  LDCU UR14, c[0x0][0x398] ;  /* 0x00007300ff0e77ac */ /* 0x000ea40008000800 */
[----:B------:R2:W-:Y:S01]  /*63a10*/  @P0 STG.E desc[UR28][R8.64], R175 ;  /* 0x000000af08000986 */ /* 0x0005e2000c10191c */
[----:B------:R-:W-:Y:S01]  /*63a20*/  VIADD R17, R17, UR4 ;  /* 0x0000000411117c36 */ /* 0x000fe20008000000 */
[----:B------:R-:W2:Y:S02]  /*63a30*/  LDCU UR4, c[0x0][0x3b8] ;  /* 0x00007700ff0477ac */ /* 0x000ea40008000800 */
[----:B------:R2:W-:Y:S01]  /*63a40*/  @P4 STG.E desc[UR28][R10.64], R191 ;  /* 0x000000bf0a004986 */ /* 0x0005e2000c10191c */
[C---:B------:R-:W-:Y:S01]  /*63a50*/  ISETP.LT.AND P4, PT, R241.reuse, UR20, !P3 ;  /* 0x00000014f1007c0c */ /* 0x040fe2000df81270 */
[----:B------:R-:W-:Y:S01]  /*63a60*/  VIADD R0, R242, 0xf5 ;  /* 0x000000f5f2007836 */ /* 0x000fe20000000000 */
[----:B------:R-:W-:Y:S01]  /*63a70*/  ISETP.LT.AND P3, PT, R240, UR11, !P3 ;  /* 0x0000000bf0007c0c */ /* 0x000fe2000df61270 */
[----:B------:R-:W4:Y:S01]  /*63a80*/  LDCU UR48, c[0x0][0x39c] ;  /* 0x00007380ff3077ac */ /* 0x000f220008000800 */
[----:B------:R-:W-:Y:S01]  /*63a90*/  ISETP.LT.AND P6, PT, R241, UR21, !P2 ;  /* 0x00000015f1007c0c */ /* 0x000fe2000d7c1270 */
[C---:B-1----:R-:W-:Y:S01]  /*63aa0*/  IMAD.WIDE R4, R17.reuse, 0x4, R192 ;  /* 0x0000000411047825 */ /* 0x042fe200078e02c0 */
[----:B------:R-:W-:Y:S01]  /*63ab0*/  IADD3 R13, PT, PT, R17, UR5, RZ ;  /* 0x00000005110d7c10 */ /* 0x000fe2000fffe0ff */
[----:B------:R-:W1:Y:S01]  /*63ac0*/  LDCU UR10, c[0x0][0x39c] ;  /* 0x00007380ff0a77ac */ /* 0x000e620008000800 */
[----:B------:R-:W-:Y:S01]  /*63ad0*/  ISETP.GE.AND P0, PT, R0, UR33, PT ;  /* 0x0000002100007c0c */ /* 0x000fe2000bf06270 */
[----:B------:R-:W-:-:S02]  /*63ae0*/  VIADD R0, R242, 0xf2 ;  /* 0x000000f2f2007836 */ /* 0x000fc40000000000 */
[----:B------:R-:W-:Y:S01]  /*63af0*/  IMAD.WIDE R6, R17, 0x4, R2 ;  /* 0x0000000411067825 */ /* 0x000fe200078e0202 */
[----:B------:R-:W1:Y:S01]  /*63b00*/  LDCU UR7, c[0x0][0x398] ;  /* 0x00007300ff0777ac */ /* 0x000e620008000800 */
[----:B------:R1:W-:Y:S02]  /*63b10*/  @P4 STG.E desc[UR28][R4.64], R200 ;  /* 0x000000c804004986 */ /* 0x0003e4000c10191c */
[----:B--2---:R-:W-:Y:S01]  /*63b20*/  IMAD.WIDE R8, R13, 0x4, R192 ;  /* 0x000000040d087825 */ /* 0x004fe200078e02c0 */
[----:B---3--:R-:W-:Y:S01]  /*63b30*/  ISETP.GE.AND P4, PT, R0, UR9, PT ;  /* 0x0000000900007c0c */ /* 0x008fe2000bf86270 */
[----:B------:R-:W2:Y:S01]  /*63b40*/  LDCU UR8, c[0x0][0x398] ;  /* 0x00007300ff0877ac */ /* 0x000ea20008000800 */
[----:B------:R3:W-:Y:S01]  /*63b50*/  @P3 STG.E desc[UR28][R6.64], R220 ;  /* 0x000000dc06003986 */ /* 0x0007e2000c10191c */
[C---:B----4-:R-:W-:Y:S01]  /*63b60*/  ISETP.LT.AND P2, PT, R240.reuse, UR13, !P2 ;  /* 0x0000000df0007c0c */ /* 0x050fe2000d741270 */
[----:B------:R-:W4:Y:S02]  /*63b70*/  LDCU UR15, c[0x0][0x398] ;  /* 0x00007300ff0f77ac */ /* 0x000f240008000800 */
[----:B------:R2:W-:Y:S01]  /*63b80*/  @P6 STG.E desc[UR28][R8.64], R156 ;  /* 0x0000009c08006986 */ /* 0x0005e2000c10191c */
[----:B------:R-:W-:Y:S01]  /*63b90*/  ISETP.LT.AND P6, PT, R241, UR12, !P4 ;  /* 0x0000000cf1007c0c */ /* 0x000fe2000e7c1270 */
[----:B------:R-:W2:Y:S01]  /*63ba0*/  LDCU UR5, c[0x0][0x3b8] ;  /* 0x00007700ff0577ac */ /* 0x000ea20008000800 */
[----:B------:R-:W-:Y:S01]  /*63bb0*/  ISETP.LT.AND P4, PT, R240, UR14, !P4 ;  /* 0x0000000ef0007c0c */ /* 0x000fe2000e781270 */
[----:B------:R-:W-:Y:S01]  /*63bc0*/  VIADD R0, R242, 0xf3 ;  /* 0x000000f3f2007836 */ /* 0x000fe20000000000 */
[----:B------:R-:W4:Y:S01]  /*63bd0*/  LDCU UR11, c[0x0][0x398] ;  /* 0x00007300ff0b77ac */ /* 0x000f220008000800 */
[C---:B------:R-:W-:Y:S01]  /*63be0*/  IADD3 R11, PT, PT, R13.reuse, UR4, RZ ;  /* 0x000000040d0b7c10 */ /* 0x040fe2000fffe0ff */
[----:B------:R-:W4:Y:S02]  /*63bf0*/  LDCU UR6, c[0x0][0x3b8] ;  /* 0x00007700ff0677ac */ /* 0x000f240008000800 */
[----:B------:R-:W-:Y:S01]  /*63c00*/  ISETP.GE.AND P3, PT, R0, UR48, PT ;  /* 0x0000003000007c0c */ /* 0x000fe2000bf66270 */
[----:B-1----:R-:W-:Y:S01]  /*63c10*/  IMAD.WIDE R4, R13, 0x4, R2 ;  /* 0x000000040d047825 */ /* 0x002fe200078e0202 */
[----:B------:R-:W1:Y:S03]  /*63c20*/  LDCU UR4, c[0x0][0x3b8] ;  /* 0x00007700ff0477ac */ /* 0x000e660008000800 */
[----:B------:R-:W-:-:S02]  /*63c30*/  VIADD R0, R242, 0xf4 ;  /* 0x000000f4f2007836 */ /* 0x000fc40000000000 */
[C---:B---3--:R-:W-:Y:S01]  /*63c40*/  IMAD.WIDE R6, R11.reuse, 0x4, R192 ;  /* 0x000000040b067825 */ /* 0x048fe200078e02c0 */
[----:B------:R3:W-:Y:S01]  /*63c50*/  @P2 STG.E desc[UR28][R4.64], R20 ;  /* 0x0000001404002986 */ /* 0x0007e2000c10191c */
[----:B------:R-:W1:Y:S02]  /*63c60*/  LDCU UR9, c[0x0][0x398] ;  /* 0x00007300ff0977ac */ /* 0x000e640008000800 */
[----:B--2---:R-:W-:Y:S01]  /*63c70*/  IMAD.WIDE R8, R11, 0x4, R2 ;  /* 0x000000040b087825 */ /* 0x004fe200078e0202 */
[----:B------:R-:W-:Y:S01]  /*63c80*/  ISETP.GE.AND P2, PT, R0, UR10, PT ;  /* 0x0000000a00007c0c */ /* 0x000fe2000bf46270 */
[----:B------:R2:W-:Y:S01]  /*63c90*/  @P6 STG.E desc[UR28][R6.64], R201 ;  /* 0x000000c906006986 */ /* 0x0005e2000c10191c */
[----:B------:R-:W1:Y:S03]  /*63ca0*/  LDCU UR12, c[0x0][0x398] ;  /* 0x00007300ff0c77ac */ /* 0x000e660008000800 */
[----:B------:R1:W-:Y:S01]  /*63cb0*/  @P4 STG.E desc[UR28][R8.64], R221 ;  /* 0x000000dd08004986 */ /* 0x0003e2000c10191c */
[----:B------:R-:W1:Y:S01]  /*63cc0*/  LDCU UR10, c[0x0][0x398] ;  /* 0x00007300ff0a77ac */ /* 0x000e620008000800 */
[----:B------:R-:W-:Y:S01]  /*63cd0*/  ISETP.LT.AND P4, PT, R241, UR7, !P3 ;  /* 0x00000007f1007c0c */ /* 0x000fe2000df81270 */
[----:B------:R-:W-:Y:S01]  /*63ce0*/  VIADD R11, R11, UR5 ;  /* 0x000000050b0b7c36 */ /* 0x000fe20008000000 */
[----:B------:R-:W-:Y:S01]  /*63cf0*/  ISETP.LT.AND P3, PT, R240, UR8, !P3 ;  /* 0x00000008f0007c0c */ /* 0x000fe2000df61270 */
[----:B------:R-:W1:Y:S01]  /*63d00*/  LDCU UR7, c[0x0][0x398] ;  /* 0x00007300ff0777ac */ /* 0x000e620008000800 */
[----:B----4-:R-:W-:-:S02]  /*63d10*/  ISETP.LT.AND P6, PT, R241, UR15, !P2 ;  /* 0x0000000ff1007c0c */ /* 0x010fc4000d7c1270 */
[----:B------:R-:W-:Y:S01]  /*63d20*/  ISETP.LT.AND P2, PT, R240, UR11, !P2 ;  /* 0x0000000bf0007c0c */ /* 0x000fe2000d741270 */
[----:B------:R-:W4:Y:S01]  /*63d30*/  LDCU UR5, c[0x0][0x3b8] ;  /* 0x00007700ff0577ac */ /* 0x000f220008000800 */
[C---:B------:R-:W-:Y:S02]  /*63d40*/  VIADD R13, R11.reuse, UR6 ;  /* 0x000000060b0d7c36 */ /* 0x040fe40008000000 */
[C---:B---3--:R-:W-:Y:S01]  /*63d50*/  IMAD.WIDE R4, R11.reuse, 0x4, R192 ;  /* 0x000000040b047825 */ /* 0x048fe200078e02c0 */
[----:B------:R-:W-:Y:S01]  /*63d60*/  IADD3 R0, PT, PT, R242, 0xf6, RZ ;  /* 0x000000f6f2007810 */ /* 0x000fe20007ffe0ff */
[----:B------:R-:W3:Y:S02]  /*63d70*/  LDCU UR8, c[0x0][0x398] ;  /* 0x00007300ff0877ac */ /* 0x000ee40008000800 */
[----:B--2---:R-:W-:Y:S01]  /*63d80*/  IMAD.WIDE R6, R11, 0x4, R2 ;  /* 0x000000040b067825 */ /* 0x004fe200078e0202 */
[----:B------:R2:W-:Y:S01]  /*63d90*/  @P4 STG.E desc[UR28][R4.64], R157 ;  /* 0x0000009d04004986 */ /* 0x0005e2000c10191c */
[----:B------:R-:W2:Y:S02]  /*63da0*/  LDCU UR11, c[0x0][0x398] ;  /* 0x00007300ff0b77ac */ /* 0x000ea40008000800 */
[C---:B-1----:R-:W-:Y:S01]  /*63db0*/  IMAD.WIDE R8, R13.reuse, 0x4, R192 ;  /* 0x000000040d087825 */ /* 0x042fe200078e02c0 */
[----:B------:R-:W1:Y:S03]  /*63dc0*/  LDCU UR6, c[0x0][0x3b8] ;  /* 0x00007700ff0677ac */ /* 0x000e660008000800 */
[C---:B------:R-:W-:Y:S01]  /*63dd0*/  IMAD.WIDE R10, R13.reuse, 0x4, R2 ;  /* 0x000000040d0a7825 */ /* 0x040fe200078e0202 */
[----:B------:R-:W-:Y:S01]  /*63de0*/  IADD3 R13, PT, PT, R13, UR4, RZ ;  /* 0x000000040d0d7c10 */ /* 0x000fe2000fffe0ff */
[----:B------:R-:W1:Y:S01]  /*63df0*/  LDCU UR4, c[0x0][0x3b8] ;  /* 0x00007700ff0477ac */ /* 0x000e620008000800 */
[----:B------:R-:W-:Y:S01]  /*63e00*/  ISETP.GE.AND P4, PT, R0, UR35, PT ;  /* 0x0000002300007c0c */ /* 0x000fe2000bf86270 */
[----:B------:R1:W-:Y:S01]  /*63e10*/  @P3 STG.E desc[UR28][R6.64], R21 ;  /* 0x0000001506003986 */ /* 0x0003e2000c10191c */
[----:B------:R-:W3:Y:S03]  /*63e20*/  LDCU UR18, c[0x0][0x398] ;  /* 0x00007300ff1277ac */ /* 0x000ee60008000800 */
[----:B------:R1:W-:Y:S01]  /*63e30*/  @P6 STG.E desc[UR28][R8.64], R202 ;  /* 0x000000ca08006986 */ /* 0x0003e2000c10191c */
[C---:B------:R-:W-:Y:S01]  /*63e40*/  ISETP.LT.AND P6, PT, R241.reuse, UR9, !P0 ;  /* 0x00000009f1007c0c */ /* 0x040fe2000c7c1270 */
[----:B------:R-:W3:Y:S01]  /*63e50*/  LDCU UR9, c[0x0][0x398] ;  /* 0x00007300ff0977ac */ /* 0x000ee20008000800 */
[----:B------:R-:W-:Y:S01]  /*63e60*/  ISETP.LT.AND P0, PT, R240, UR12, !P0 ;  /* 0x0000000cf0007c0c */ /* 0x000fe2000c701270 */
[----:B------:R3:W-:Y:S01]  /*63e70*/  @P2 STG.E desc[UR28][R10.64], R222 ;  /* 0x000000de0a002986 */ /* 0x0007e2000c10191c */
[----:B------:R-:W-:Y:S01]  /*63e80*/  ISETP.LT.AND P2, PT, R241, UR10, !P4 ;  /* 0x0000000af1007c0c */ /* 0x000fe2000e741270 */
[----:B------:R-:W-:Y:S01]  /*63e90*/  VIADD R0, R242, 0xf7 ;  /* 0x000000f7f2007836 */ /* 0x000fe20000000000 */
[----:B------:R-:W-:Y:S01]  /*63ea0*/  ISETP.LT.AND P4, PT, R240, UR7, !P4 ;  /* 0x00000007f0007c0c */ /* 0x000fe2000e781270 */
[C---:B----4-:R-:W-:Y:S01]  /*63eb0*/  VIADD R15, R13.reuse, UR5 ;  /* 0x000000050d0f7c36 */ /* 0x050fe20008000000 */
[----:B------:R-:W4:Y:S01]  /*63ec0*/  LDCU UR5, c[0x0][0x3b8] ;  /* 0x00007700ff0577ac */ /* 0x000f220008000800 */
[C---:B--2---:R-:W-:Y:S01]  /*63ed0*/  IMAD.WIDE R4, R13.reuse, 0x4, R192 ;  /* 0x000000040d047825 */ /* 0x044fe200078e02c0 */
[----:B------:R-:W-:Y:S01]  /*63ee0*/  ISETP.GE.AND P3, PT, R0, UR37, PT ;  /* 0x0000002500007c0c */ /* 0x000fe2000bf66270 */
[----:B------:R-:W2:Y:S02]  /*63ef0*/  LDCU UR7, c[0x0][0x398] ;  /* 0x00007300ff0777ac */ /* 0x000ea40008000800 */
[----:B-1----:R-:W-:Y:S01]  /*63f00*/  IMAD.WIDE R6, R13, 0x4, R2 ;  /* 0x000000040d067825 */ /* 0x002fe200078e0202 */
[----:B------:R1:W-:Y:S01]  /*63f10*/  @P6 STG.E desc[UR28][R4.64], R158 ;  /* 0x0000009e04006986 */ /* 0x0003e2000c10191c */
[----:B------:R-:W1:Y:S02]  /*63f20*/  LDCU UR10, c[0x0][0x398] ;  /* 0x00007300ff0a77ac */ /* 0x000e640008000800 */
[----:B------:R-:W-:Y:S01]  /*63f30*/  IMAD.WIDE R8, R15, 0x4, R192 ;  /* 0x000000040f087825 */ /* 0x000fe200078e02c0 */
[----:B------:R1:W-:Y:S03]  /*63f40*/  @P0 STG.E desc[UR28][R6.64], R22 ;  /* 0x0000001606000986 */ /* 0x0003e6000c10191c */
[----:B------:R-:W-:-:S02]  /*63f50*/  VIADD R0, R242, 0xf8 ;  /* 0x000000f8f2007836 */ /* 0x000fc40000000000 */
[C---:B---3--:R-:W-:Y:S01]  /*63f60*/  IMAD.WIDE R10, R15.reuse, 0x4, R2 ;  /* 0x000000040f0a7825 */ /* 0x048fe200078e0202 */
[----:B------:R-:W-:Y:S01]  /*63f70*/  IADD3 R15, PT, PT, R15, UR4, RZ ;  /* 0x000000040f0f7c10 */ /* 0x000fe2000fffe0ff */
[----:B------:R3:W-:Y:S01]  /*63f80*/  @P2 STG.E desc[UR28][R8.64], R203 ;  /* 0x000000cb08002986 */ /* 0x0007e2000c10191c */
[----:B------:R-:W3:Y:S01]  /*63f90*/  LDCU UR4, c[0x0][0x3b8] ;  /* 0x00007700ff0477ac */ /* 0x000ee20008000800 */
[----:B------:R-:W-:Y:S02]  /*63fa0*/  ISETP.GE.AND P6, PT, R0, UR39, PT ;  /* 0x0000002700007c0c */ /* 0x000fe4000bfc6270 */
[C---:B------:R-:W-:Y:S02]  /*63fb0*/  ISETP.LT.AND P2, PT, R241.reuse, UR8, !P3 ;  /* 0x00000008f1007c0c */ /* 0x040fe4000df41270 */
[----:B------:R-:W-:Y:S01]  /*63fc0*/  ISETP.LT.AND P3, PT, R240, UR11, !P3 ;  /* 0x0000000bf0007c0c */ /* 0x000fe2000df61270 */
[----:B------:R3:W-:Y:S01]  /*63fd0*/  @P4 STG.E desc[UR28][R10.64], R223 ;  /* 0x000000df0a004986 */ /* 0x0007e2000c10191c */
[----:B------:R-:W-:-:S02]  /*63fe0*/  ISETP.LT.AND P4, PT, R241, UR9, !P6 ;  /* 0x00000009f1007c0c */ /* 0x000fc4000f781270 */
[C---:B------:R-:W-:Y:S01]  /*63ff0*/  IADD3 R13, PT, PT, R15.reuse, UR6, RZ ;  /* 0x000000060f0d7c10 */ /* 0x040fe2000fffe0ff */
[----:B-1----:R-:W-:-:S04]  /*64000*/  IMAD.WIDE R4, R15, 0x4, R192 ;  /* 0x000000040f047825 */ /* 0x002fc800078e02c0 */
[----:B------:R-:W-:Y:S01]  /*64010*/  IMAD.WIDE R6, R15, 0x4, R2 ;  /* 0x000000040f067825 */ /* 0x000fe200078e0202 */
[----:B--2---:R-:W-:Y:S01]  /*64020*/  ISETP.LT.AND P6, PT, R240, UR7, !P6 ;  /* 0x00000007f0007c0c */ /* 0x004fe2000f7c1270 */
[----:B------:R1:W-:Y:S01]  /*64030*/  @P2 STG.E desc[UR28][R4.64], R159 ;  /* 0x0000009f04002986 */ /* 0x0003e2000c10191c */
[----:B------:R-:W2:Y:S01]  /*64040*/  LDCU UR6, c[0x0][0x3b8] ;  /* 0x00007700ff0677ac */ /* 0x000ea20008000800 */
[----:B---3--:R-:W-:-:S04]  /*64050*/  IMAD.WIDE R8, R13, 0x4, R192 ;  /* 0x000000040d087825 */ /* 0x008fc800078e02c0 */
[C---:B------:R-:W-:Y:S01]  /*64060*/  IMAD.WIDE R10, R13.reuse, 0x4, R2 ;  /* 0x000000040d0a7825 */ /* 0x040fe200078e0202 */
[----:B------:R3:W-:Y:S03]  /*64070*/  @P3 STG.E desc[UR28][R6.64], R23 ;  /* 0x0000001706003986 */ /* 0x0007e6000c10191c */
[----:B----4-:R-:W-:Y:S01]  /*64080*/  VIADD R13, R13, UR5 ;  /* 0x000000050d0d7c36 */ /* 0x010fe20008000000 */
[----:B------:R-:W-:Y:S01]  /*64090*/  ISETP.LT.AND P3, PT, R241, UR18, !P1 ;  /* 0x00000012f1007c0c */ /* 0x000fe2000cf61270 */
[----:B------:R4:W-:Y:S01]  /*640a0*/  @P4 STG.E desc[UR28][R8.64], R204 ;  /* 0x000000cc08004986 */ /* 0x0009e2000c10191c */
[----:B------:R-:W-:Y:S01]  /*640b0*/  ISETP.LT.AND P1, PT, R240, UR10, !P1 ;  /* 0x0000000af0007c0c */ /* 0x000fe2000cf21270 */
[C---:B------:R-:W-:Y:S01]  /*640c0*/  VIADD R0, R242.reuse, 0xfb ;  /* 0x000000fbf2007836 */ /* 0x040fe20000000000 */
[----:B------:R-:W-:Y:S01]  /*640d0*/  IADD3 R15, PT, PT, R13, UR4, RZ ;  /* 0x000000040d0f7c10 */ /* 0x000fe2000fffe0ff */
[----:B------:R-:W2:Y:S01]  /*640e0*/  LDCU UR4, c[0x0][0x3b8] ;  /* 0x00007700ff0477ac */ /* 0x000ea20008000800 */
[----:B------:R-:W-:Y:S01]  /*640f0*/  ISETP.LT.AND P4, PT, R241, UR10, !P5 ;  /* 0x0000000af1007c0c */ /* 0x000fe2000ef81270 */
[----:B------:R-:W-:-:S02]  /*64100*/  VIADD R12, R242, 0xfc ;  /* 0x000000fcf20c7836 */ /* 0x000fc40000000000 */
[C---:B-1----:R-:W-:Y:S01]  /*64110*/  IMAD.WIDE R4, R13.reuse, 0x4, R192 ;  /* 0x000000040d047825 */ /* 0x042fe200078e02c0 */
[----:B------:R-:W-:Y:S01]  /*64120*/  ISETP.GE.AND P0, PT, R0, UR45, PT ;  /* 0x0000002d00007c0c */ /* 0x000fe2000bf06270 */
[----:B------:R-:W1:Y:S02]  /*64130*/  LDCU UR5, c[0x0][0x3b8] ;  /* 0x00007700ff0577ac */ /* 0x000e640008000800 */
[----:B---3--:R-:W-:Y:S01]  /*64140*/  IMAD.WIDE R6, R13, 0x4, R2 ;  /* 0x000000040d067825 */ /* 0x008fe200078e0202 */
[----:B------:R2:W-:Y:S01]  /*64150*/  @P6 STG.E desc[UR28][R10.64], R216 ;  /* 0x000000d80a006986 */ /* 0x0005e2000c10191c */
[----:B------:R-:W-:Y:S02]  /*64160*/  ISETP.GE.AND P2, PT, R12, UR47, PT ;  /* 0x0000002f0c007c0c */ /* 0x000fe4000bf46270 */
[----:B----4-:R-:W-:Y:S01]  /*64170*/  IMAD.WIDE R8, R15, 0x4, R192 ;  /* 0x000000040f087825 */ /* 0x010fe200078e02c0 */
[----:B------:R3:W-:Y:S01]  /*64180*/  @P3 STG.E desc[UR28][R4.64], R228 ;  /* 0x000000e404003986 */ /* 0x0007e2000c10191c */
[----:B------:R-:W-:-:S03]  /*64190*/  ISETP.LT.AND P5, PT, R240, UR10, !P5 ;  /* 0x0000000af0007c0c */ /* 0x000fc6000efa1270 */
[----:B------:R4:W-:Y:S01]  /*641a0*/  @P1 STG.E desc[UR28][R6.64], R24 ;  /* 0x0000001806001986 */ /* 0x0009e2000c10191c */
[----:B------:R-:W-:Y:S02]  /*641b0*/  ISETP.LT.AND P1, PT, R241, UR10, !P0 ;  /* 0x0000000af1007c0c */ /* 0x000fe4000c721270 */
[----:B------:R-:W-:Y:S01]  /*641c0*/  ISETP.LT.AND P0, PT, R240, UR10, !P0 ;  /* 0x0000000af0007c0c */ /* 0x000fe2000c701270 */
[----:B------:R1:W-:Y:S01]  /*641d0*/  @P4 STG.E desc[UR28][R8.64], R205 ;  /* 0x000000cd08004986 */ /* 0x0003e2000c10191c */
[----:B--2---:R-:W-:Y:S01]  /*641e0*/  VIADD R11, R15, UR6 ;  /* 0x000000060f0b7c36 */ /* 0x004fe20008000000 */
[----:B------:R-:W-:Y:S01]  /*641f0*/  ISETP.LT.AND P4, PT, R241, UR10, !P2 ;  /* 0x0000000af1007c0c */ /* 0x000fe2000d781270 */
[----:B------:R-:W2:Y:S01]  /*64200*/  LDCU UR6, c[0x0][0x3b8] ;  /* 0x00007700ff0677ac */ /* 0x000ea20008000800 */
[----:B------:R-:W-:Y:S02]  /*64210*/  VIADD R0, R242, 0xfd ;  /* 0x000000fdf2007836 */ /* 0x000fe40000000000 */
[----:B------:R-:W-:-:S02]  /*64220*/  VIADD R13, R11, UR4 ;  /* 0x000000040b0d7c36 */ /* 0x000fc40008000000 */
[----:B---3--:R-:W-:-:S04]  /*64230*/  IMAD.WIDE R4, R15, 0x4, R2 ;  /* 0x000000040f047825 */ /* 0x008fc800078e0202 */
[----:B----4-:R-:W-:Y:S01]  /*64240*/  IMAD.WIDE R6, R11, 0x4, R192 ;  /* 0x000000040b067825 */ /* 0x010fe200078e02c0 */
[----:B------:R-:W-:-:S03]  /*64250*/  ISETP.GE.AND P6, PT, R0, UR49, PT ;  /* 0x0000003100007c0c */ /* 0x000fc6000bfc6270 */
[----:B------:R-:W-:Y:S02]  /*64260*/  VIADD R12, R242, 0xfe ;  /* 0x000000fef20c7836 */ /* 0x000fe40000000000 */
[----:B-1----:R-:W-:Y:S01]  /*64270*/  IMAD.WIDE R8, R11, 0x4, R2 ;  /* 0x000000040b087825 */ /* 0x002fe200078e0202 */
[----:B------:R1:W-:Y:S01]  /*64280*/  @P5 STG.E desc[UR28][R4.64], R217 ;  /* 0x000000d904005986 */ /* 0x0003e2000c10191c */
[----:B------:R-:W-:Y:S01]  /*64290*/  ISETP.LT.AND P2, PT, R240, UR10, !P2 ;  /* 0x0000000af0007c0c */ /* 0x000fe2000d741270 */
[----:B------:R-:W3:Y:S01]  /*642a0*/  LDCU UR4, c[0x0][0x3b8] ;  /* 0x00007700ff0477ac */ /* 0x000ee20008000800 */
[----:B------:R-:W-:Y:S01]  /*642b0*/  IMAD.WIDE R10, R13, 0x4, R192 ;  /* 0x000000040d0a7825 */ /* 0x000fe200078e02c0 */
[----:B------:R4:W-:Y:S01]  /*642c0*/  @P1 STG.E desc[UR28][R6.64], R229 ;  /* 0x000000e506001986 */ /* 0x0009e2000c10191c */
[----:B------:R-:W-:-:S03]  /*642d0*/  ISETP.GE.AND P3, PT, R12, UR51, PT ;  /* 0x000000330c007c0c */ /* 0x000fc6000bf66270 */
[----:B------:R1:W-:Y:S01]  /*642e0*/  @P0 STG.E desc[UR28][R8.64], R25 ;  /* 0x0000001908000986 */ /* 0x0003e2000c10191c */
[----:B------:R-:W-:-:S03]  /*642f0*/  VIADD R15, R13, UR5 ;  /* 0x000000050d0f7c36 */ /* 0x000fc60008000000 */
[----:B------:R3:W-:Y:S01]  /*64300*/  @P4 STG.E desc[UR28][R10.64], R206 ;  /* 0x000000ce0a004986 */ /* 0x0007e2000c10191c */
[C---:B------:R-:W-:Y:S02]  /*64310*/  ISETP.LT.AND P4, PT, R241.reuse, UR10, !P6 ;  /* 0x0000000af1007c0c */ /* 0x040fe4000f781270 */
[C---:B------:R-:W-:Y:S02]  /*64320*/  ISETP.LT.AND P6, PT, R240.reuse, UR10, !P6 ;  /* 0x0000000af0007c0c */ /* 0x040fe4000f7c1270 */
[----:B------:R-:W-:Y:S02]  /*64330*/  ISETP.LT.AND P1, PT, R241, UR10, !P3 ;  /* 0x0000000af1007c0c */ /* 0x000fe4000df21270 */
[----:B------:R-:W-:Y:S02]  /*64340*/  ISETP.LT.AND P3, PT, R240, UR10, !P3 ;  /* 0x0000000af0007c0c */ /* 0x000fe4000df61270 */
[----:B--2---:R-:W-:Y:S01]  /*64350*/  IADD3 R17, PT, PT, R15, UR6, RZ ;  /* 0x000000060f117c10 */ /* 0x004fe2000fffe0ff */
[----:B-1----:R-:W-:-:S04]  /*64360*/  IMAD.WIDE R4, R13, 0x4, R2 ;  /* 0x000000040d047825 */ /* 0x002fc800078e0202 */
[C---:B----4-:R-:W-:Y:S01]  /*64370*/  IMAD.WIDE R6, R15.reuse, 0x4, R192 ;  /* 0x000000040f067825 */ /* 0x050fe200078e02c0 */
[----:B------:R1:W-:Y:S03]  /*64380*/  @P2 STG.E desc[UR28][R4.64], R218 ;  /* 0x000000da04002986 */ /* 0x0003e6000c10191c */
[----:B------:R-:W-:Y:S01]  /*64390*/  IMAD.WIDE R8, R15, 0x4, R2 ;  /* 0x000000040f087825 */ /* 0x000fe200078e0202 */
[----:B------:R1:W-:Y:S03]  /*643a0*/  @P4 STG.E desc[UR28][R6.64], R230 ;  /* 0x000000e606004986 */ /* 0x0003e6000c10191c */
[C---:B---3--:R-:W-:Y:S01]  /*643b0*/  IMAD.WIDE R10, R17.reuse, 0x4, R192 ;  /* 0x00000004110a7825 */ /* 0x048fe200078e02c0 */
[----:B------:R1:W-:Y:S03]  /*643c0*/  @P6 STG.E desc[UR28][R8.64], R26 ;  /* 0x0000001a08006986 */ /* 0x0003e6000c10191c */
[C---:B------:R-:W-:Y:S01]  /*643d0*/  IMAD.WIDE R12, R17.reuse, 0x4, R2 ;  /* 0x00000004110c7825 */ /* 0x040fe200078e0202 */
[----:B------:R1:W-:Y:S04]  /*643e0*/  @P1 STG.E desc[UR28][R10.64], R207 ;  /* 0x000000cf0a001986 */ /* 0x0003e8000c10191c */
[----:B------:R1:W-:Y:S01]  /*643f0*/  @P3 STG.E desc[UR28][R12.64], R219 ;  /* 0x000000db0c003986 */ /* 0x0003e2000c10191c */
[----:B------:R-:W-:Y:S01]  /*64400*/  IADD3 R0, PT, PT, R242, 0xff, RZ ;  /* 0x000000fff2007810 */ /* 0x000fe20007ffe0ff */
[----:B------:R-:W-:-:S03]  /*64410*/  VIADD R19, R17, UR4 ;  /* 0x0000000411137c36 */ /* 0x000fc60008000000 */
[----:B------:R-:W-:Y:S01]  /*64420*/  ISETP.GE.AND P5, PT, R0, UR53, PT ;  /* 0x0000003500007c0c */ /* 0x000fe2000bfa6270 */
[----:B------:R-:W-:-:S03]  /*64430*/  IMAD.WIDE R192, R19, 0x4, R192 ;  /* 0x0000000413c07825 */ /* 0x000fc600078e02c0 */
[----:B------:R-:W-:Y:S01]  /*64440*/  ISETP.LT.AND P0, PT, R241, UR10, !P5 ;  /* 0x0000000af1007c0c */ /* 0x000fe2000ef01270 */
[----:B------:R-:W-:Y:S01]  /*64450*/  IMAD.WIDE R2, R19, 0x4, R2 ;  /* 0x0000000413027825 */ /* 0x000fe200078e0202 */
[----:B------:R-:W-:-:S11]  /*64460*/  ISETP.LT.AND P5, PT, R240, UR10, !P5 ;  /* 0x0000000af0007c0c */ /* 0x000fd6000efa1270 */
[----:B------:R1:W-:Y:S02]  /*64470*/  @P0 STG.E desc[UR28][R192.64], R231 ;  /* 0x000000e7c0000986 */ /* 0x0003e4000c10191c */
[----:B------:R-:W-:Y:S05]  /*64480*/  @!P5 EXIT ;  /* 0x000000000000d94d */ /* 0x000fea0003800000 */
[----:B------:R-:W-:Y:S01]  /*64490*/  STG.E desc[UR28][R2.64], R27 ;  /* 0x0000001b02007986 */ /* 0x000fe2000c10191c */
[----:B------:R-:W-:Y:S05]  /*644a0*/  EXIT ;  /* 0x000000000000794d */ /* 0x000fea0003800000 */
.L_x_2:
[----:B------:R-:W-:-:S00]  /*644b0*/  BRA `(.L_x_2) ;  /* 0xfffffffc00fc7947 */ /* 0x000fc0000383ffff */
[----:B------:R-:W-:-:S00]  /*644c0*/  NOP ;  /* 0x0000000000007918 */ /* 0x000fc00000000000 */
        /* <DEDUP_REMOVED lines=11> */
.L_x_3:


//--------------------- .nv.shared.matmul_kernel  --------------------------
	.section	.nv.shared.matmul_kernel,"aw",@nobits
	.sectionflags	@""
	.align	16
	.zero		1024


//--------------------- .nv.shared.reserved.0     --------------------------
	.section	.nv.shared.reserved.0,"aw",@nobits
	.weak		__nv_reservedSMEM_offset_0_alias
	.size		__nv_reservedSMEM_offset_0_alias, 0, 64
	.other		__nv_reservedSMEM_offset_0_alias,@"STO_CUDA_RESERVED_SHARED STV_DEFAULT"
__nv_reservedSMEM_offset_0_alias:
	.zero		0
	.zero		64


//--------------------- .nv.constant0.matmul_kernel --------------------------
	.section	.nv.constant0.matmul_kernel,"a",@progbits
	.sectionflags	@""
	.align	4
.nv.constant0.matmul_kernel:
	.zero		976


//--------------------- SYMBOLS --------------------------

	.type		.nv.reservedSmem.offset0,@object
	.size		.nv.reservedSmem.offset0,0x4
	.type		.nv.reservedSmem.cap,@object
	.size		.nv.reservedSmem.cap,0x4
